	.target	sm_90a

	.elftype	@"ET_EXEC"


//--------------------- .note.nv.tkinfo           --------------------------
	.section	.note.nv.tkinfo,"",@"SHT_NOTE"
	.sectionflags	@"SHF_NOTE_NV_TKINFO"
	.tkinfo
        /*0018*/ 	.word	0x00000002
        /*0030*/ 	.string	""
        /*0030*/ 	.string	"ptxas"
        /*0030*/ 	.string	"Cuda compilation tools, release 13.0, V13.0.88"
        /*0030*/ 	.string	"Build cuda_13.0.r13.0/compiler.36424714_0"
        /*0030*/ 	.string	"-v  -suppress-debug-info  -lineinfo  -arch sm_90a "



//--------------------- .note.nv.cuinfo           --------------------------
	.section	.note.nv.cuinfo,"",@"SHT_NOTE"
	.sectionflags	@"SHF_NOTE_NV_CUINFO"
        /*0018*/ 	.short	0x0002
        /*001a*/ 	.short	0x005a
        /*001c*/ 	.short	0x0082
	.zero		2


//--------------------- .nv.info                  --------------------------
	.section	.nv.info,"",@"SHT_CUDA_INFO"
	.align	4


	//----- nvinfo : EIATTR_REGCOUNT
	.align		4
        /*0000*/ 	.byte	0x04, 0x2f
        /*0002*/ 	.short	(.L_1 - .L_0)
	.align		4
.L_0:
        /*0004*/ 	.word	index@(matmul_kernel)
        /*0008*/ 	.word	0x00000020


	//----- nvinfo : EIATTR_FRAME_SIZE
	.align		4
.L_1:
        /*000c*/ 	.byte	0x04, 0x11
        /*000e*/ 	.short	(.L_3 - .L_2)
	.align		4
.L_2:
        /*0010*/ 	.word	index@(matmul_kernel)
        /*0014*/ 	.word	0x00001f88


	//----- nvinfo : EIATTR_MIN_STACK_SIZE
	.align		4
.L_3:
        /*0018*/ 	.byte	0x04, 0x12
        /*001a*/ 	.short	(.L_5 - .L_4)
	.align		4
.L_4:
        /*001c*/ 	.word	index@(matmul_kernel)
        /*0020*/ 	.word	0x00001f88
.L_5:


//--------------------- .nv.compat                --------------------------
	.section	.nv.compat,"",@"SHT_CUDA_COMPAT_INFO"
	.align	4
        /*0000*/ 	.byte	0x02, 0x09, 0x01, 0x00, 0x02, 0x02, 0x01, 0x00, 0x02, 0x05, 0x05, 0x00, 0x03, 0x07, 0x01, 0x01
        /*0010*/ 	.byte	0x02, 0x03, 0x00, 0x00, 0x02, 0x06, 0x01, 0x00, 0x04, 0x0b, 0x08, 0x00, 0x00, 0x00, 0x00, 0x00
        /*0020*/ 	.byte	0x00, 0x00, 0x00, 0x00


//--------------------- .nv.info.matmul_kernel    --------------------------
	.section	.nv.info.matmul_kernel,"",@"SHT_CUDA_INFO"
	.sectionflags	@""
	.align	4


	//----- nvinfo : EIATTR_CUDA_API_VERSION
	.align		4
        /*0000*/ 	.byte	0x04, 0x37
        /*0002*/ 	.short	(.L_7 - .L_6)
.L_6:
        /*0004*/ 	.word	0x00000082


	//----- nvinfo : EIATTR_KPARAM_INFO
	.align		4
.L_7:
        /*0008*/ 	.byte	0x04, 0x17
        /*000a*/ 	.short	(.L_9 - .L_8)
.L_8:
        /*000c*/ 	.word	0x00000000
        /*0010*/ 	.short	0x000d
        /*0012*/ 	.short	0x0048
        /*0014*/ 	.byte	0x00, 0xf4, 0x21, 0x00


	//----- nvinfo : EIATTR_KPARAM_INFO
	.align		4
.L_9:
        /*0018*/ 	.byte	0x04, 0x17
        /*001a*/ 	.short	(.L_11 - .L_10)
.L_10:
        /*001c*/ 	.word	0x00000000
        /*0020*/ 	.short	0x000c
        /*0022*/ 	.short	0x0040
        /*0024*/ 	.byte	0x00, 0xf4, 0x21, 0x00


	//----- nvinfo : EIATTR_KPARAM_INFO
	.align		4
.L_11:
        /*0028*/ 	.byte	0x04, 0x17
        /*002a*/ 	.short	(.L_13 - .L_12)
.L_12:
        /*002c*/ 	.word	0x00000000
        /*0030*/ 	.short	0x000b
        /*0032*/ 	.short	0x0038
        /*0034*/ 	.byte	0x00, 0xf0, 0x11, 0x00


	//----- nvinfo : EIATTR_KPARAM_INFO
	.align		4
.L_13:
        /*0038*/ 	.byte	0x04, 0x17
        /*003a*/ 	.short	(.L_15 - .L_14)
.L_14:
        /*003c*/ 	.word	0x00000000
        /*0040*/ 	.short	0x000a
        /*0042*/ 	.short	0x0034
        /*0044*/ 	.byte	0x00, 0xf0, 0x11, 0x00


	//----- nvinfo : EIATTR_KPARAM_INFO
	.align		4
.L_15:
        /*0048*/ 	.byte	0x04, 0x17
        /*004a*/ 	.short	(.L_17 - .L_16)
.L_16:
        /*004c*/ 	.word	0x00000000
        /*0050*/ 	.short	0x0009
        /*0052*/ 	.short	0x0030
        /*0054*/ 	.byte	0x00, 0xf0, 0x11, 0x00


	//----- nvinfo : EIATTR_KPARAM_INFO
	.align		4
.L_17:
        /*0058*/ 	.byte	0x04, 0x17
        /*005a*/ 	.short	(.L_19 - .L_18)
.L_18:
        /*005c*/ 	.word	0x00000000
        /*0060*/ 	.short	0x0008
        /*0062*/ 	.short	0x002c
        /*0064*/ 	.byte	0x00, 0xf0, 0x11, 0x00


	//----- nvinfo : EIATTR_KPARAM_INFO
	.align		4
.L_19:
        /*0068*/ 	.byte	0x04, 0x17
        /*006a*/ 	.short	(.L_21 - .L_20)
.L_20:
        /*006c*/ 	.word	0x00000000
        /*0070*/ 	.short	0x0007
        /*0072*/ 	.short	0x0028
        /*0074*/ 	.byte	0x00, 0xf0, 0x11, 0x00


	//----- nvinfo : EIATTR_KPARAM_INFO
	.align		4
.L_21:
        /*0078*/ 	.byte	0x04, 0x17
        /*007a*/ 	.short	(.L_23 - .L_22)
.L_22:
        /*007c*/ 	.word	0x00000000
        /*0080*/ 	.short	0x0006
        /*0082*/ 	.short	0x0024
        /*0084*/ 	.byte	0x00, 0xf0, 0x11, 0x00


	//----- nvinfo : EIATTR_KPARAM_INFO
	.align		4
.L_23:
        /*0088*/ 	.byte	0x04, 0x17
        /*008a*/ 	.short	(.L_25 - .L_24)
.L_24:
        /*008c*/ 	.word	0x00000000
        /*0090*/ 	.short	0x0005
        /*0092*/ 	.short	0x0020
        /*0094*/ 	.byte	0x00, 0xf0, 0x11, 0x00


	//----- nvinfo : EIATTR_KPARAM_INFO
	.align		4
.L_25:
        /*0098*/ 	.byte	0x04, 0x17
        /*009a*/ 	.short	(.L_27 - .L_26)
.L_26:
        /*009c*/ 	.word	0x00000000
        /*00a0*/ 	.short	0x0004
        /*00a2*/ 	.short	0x001c
        /*00a4*/ 	.byte	0x00, 0xf0, 0x11, 0x00


	//----- nvinfo : EIATTR_KPARAM_INFO
	.align		4
.L_27:
        /*00a8*/ 	.byte	0x04, 0x17
        /*00aa*/ 	.short	(.L_29 - .L_28)
.L_28:
        /*00ac*/ 	.word	0x00000000
        /*00b0*/ 	.short	0x0003
        /*00b2*/ 	.short	0x0018
        /*00b4*/ 	.byte	0x00, 0xf0, 0x11, 0x00


	//----- nvinfo : EIATTR_KPARAM_INFO
	.align		4
.L_29:
        /*00b8*/ 	.byte	0x04, 0x17
        /*00ba*/ 	.short	(.L_31 - .L_30)
.L_30:
        /*00bc*/ 	.word	0x00000000
        /*00c0*/ 	.short	0x0002
        /*00c2*/ 	.short	0x0010
        /*00c4*/ 	.byte	0x00, 0xf4, 0x21, 0x00


	//----- nvinfo : EIATTR_KPARAM_INFO
	.align		4
.L_31:
        /*00c8*/ 	.byte	0x04, 0x17
        /*00ca*/ 	.short	(.L_33 - .L_32)
.L_32:
        /*00cc*/ 	.word	0x00000000
        /*00d0*/ 	.short	0x0001
        /*00d2*/ 	.short	0x0008
        /*00d4*/ 	.byte	0x00, 0xf4, 0x21, 0x00


	//----- nvinfo : EIATTR_KPARAM_INFO
	.align		4
.L_33:
        /*00d8*/ 	.byte	0x04, 0x17
        /*00da*/ 	.short	(.L_35 - .L_34)
.L_34:
        /*00dc*/ 	.word	0x00000000
        /*00e0*/ 	.short	0x0000
        /*00e2*/ 	.short	0x0000
        /*00e4*/ 	.byte	0x00, 0xf4, 0x21, 0x00


	//----- nvinfo : EIATTR_SPARSE_MMA_MASK
	.align		4
.L_35:
        /*00e8*/ 	.byte	0x03, 0x50
        /*00ea*/ 	.short	0x0000


	//----- nvinfo : EIATTR_MAXREG_COUNT
	.align		4
        /*00ec*/ 	.byte	0x03, 0x1b
        /*00ee*/ 	.short	0x00ff


	//----- nvinfo : EIATTR_NUM_BARRIERS
	.align		4
        /*00f0*/ 	.byte	0x02, 0x4c
        /*00f2*/ 	.byte	0x01
	.zero		1


	//----- nvinfo : EIATTR_ANNOTATIONS
	.align		4
        /*00f4*/ 	.byte	0x04, 0x55
        /*00f6*/ 	.short	(.L_37 - .L_36)


	//   ....[0]....
.L_36:
        /*00f8*/ 	.word	0x00000001
        /*00fc*/ 	.byte	0x30, 0x06, 0x00, 0x00, 0x01, 0x00, 0x00, 0x00, 0x70, 0x06, 0x00, 0x00, 0x01, 0x00, 0x00, 0x00
        /* <DEDUP_REMOVED lines=553> */
        /*239c*/ 	.byte	0x70, 0xbb, 0x00, 0x00, 0x01, 0x00, 0x00, 0x00, 0x80, 0xbb, 0x00, 0x00


	//----- nvinfo : EIATTR_MERCURY_ISA_VERSION
	.align		4
.L_37:
        /*23a8*/ 	.byte	0x03, 0x5f
        /*23aa*/ 	.short	0x0101


	//----- nvinfo : EIATTR_EXIT_INSTR_OFFSETS
	.align		4
        /*23ac*/ 	.byte	0x04, 0x1c
        /*23ae*/ 	.short	(.L_39 - .L_38)


	//   ....[0]....
.L_38:
        /*23b0*/ 	.word	0x00046ed0


	//   ....[1]....
        /*23b4*/ 	.word	0x00046f00


	//----- nvinfo : EIATTR_REQNTID
	.align		4
.L_39:
        /*23b8*/ 	.byte	0x04, 0x10
        /*23ba*/ 	.short	(.L_41 - .L_40)
.L_40:
        /*23bc*/ 	.word	0x00000040
        /*23c0*/ 	.word	0x00000001
        /*23c4*/ 	.word	0x00000001


	//----- nvinfo : EIATTR_CBANK_PARAM_SIZE
	.align		4
.L_41:
        /*23c8*/ 	.byte	0x03, 0x19
        /*23ca*/ 	.short	0x0050


	//----- nvinfo : EIATTR_PARAM_CBANK
	.align		4
        /*23cc*/ 	.byte	0x04, 0x0a
        /*23ce*/ 	.short	(.L_43 - .L_42)
	.align		4
.L_42:
        /*23d0*/ 	.word	index@(.nv.constant0.matmul_kernel)
        /*23d4*/ 	.short	0x0210
        /*23d6*/ 	.short	0x0050


	//----- nvinfo : EIATTR_SW_WAR
	.align		4
.L_43:
        /*23d8*/ 	.byte	0x04, 0x36
        /*23da*/ 	.short	(.L_45 - .L_44)
.L_44:
        /*23dc*/ 	.word	0x00000008
.L_45:


//--------------------- .nv.callgraph             --------------------------
	.section	.nv.callgraph,"",@"SHT_CUDA_CALLGRAPH"
	.align	4
	.sectionentsize	8
	.align		4
        /*0000*/ 	.word	0x00000000
	.align		4
        /*0004*/ 	.word	0xffffffff
	.align		4
        /*0008*/ 	.word	0x00000000
	.align		4
        /*000c*/ 	.word	0xfffffffe
	.align		4
        /*0010*/ 	.word	0x00000000
	.align		4
        /*0014*/ 	.word	0xfffffffd
	.align		4
        /*0018*/ 	.word	0x00000000
	.align		4
        /*001c*/ 	.word	0xfffffffc


//--------------------- .text.matmul_kernel       --------------------------
	.section	.text.matmul_kernel,"ax",@progbits
	.align	128
        .global         matmul_kernel
        .type           matmul_kernel,@function
        .size           matmul_kernel,(.L_x_4 - matmul_kernel)
        .other          matmul_kernel,@"STO_CUDA_ENTRY STV_DEFAULT"
matmul_kernel:
.text.matmul_kernel:
[----:B------:R-:W0:Y:S08]  /*0000*/  LDC R1, c[0x0][0x28] ;  /* 0x00000a00ff017b82 */ /* 0x000e300000000800 */
[----:B------:R-:W1:Y:S01]  /*0010*/  LDC.64 R14, c[0x0][0x228] ;  /* 0x00008a00ff0e7b82 */ /* 0x000e620000000a00 */
[----:B------:R-:W2:Y:S01]  /*0020*/  S2R R12, SR_TID.X ;  /* 0x00000000000c7919 */ /* 0x000ea20000002100 */
[----:B0-----:R-:W-:Y:S01]  /*0030*/  VIADD R1, R1, 0xffffe078 ;  /* 0xffffe07801017836 */ /* 0x001fe20000000000 */
[----:B------:R-:W-:Y:S01]  /*0040*/  UMOV UR5, 0x400 ;  /* 0x0000040000057882 */ /* 0x000fe20000000000 */
[----:B------:R-:W-:-:S04]  /*0050*/  ULDC.64 UR12, c[0x0][0x208] ;  /* 0x00008200000c7ab9 */ /* 0x000fc80000000a00 */
[----:B------:R-:W0:Y:S01]  /*0060*/  S2UR UR6, SR_CgaCtaId ;  /* 0x00000000000679c3 */ /* 0x000e220000008800 */
[----:B-1----:R-:W-:-:S05]  /*0070*/  VIADD R0, R15, 0x1ff ;  /* 0x000001ff0f007836 */ /* 0x002fca0000000000 */
[----:B------:R-:W-:Y:S01]  /*0080*/  SHF.R.S32.HI R3, RZ, 0x1f, R0 ;  /* 0x0000001fff037819 */ /* 0x000fe20000011400 */
[----:B0-----:R-:W-:-:S03]  /*0090*/  ULEA UR5, UR6, UR5, 0x18 ;  /* 0x0000000506057291 */ /* 0x001fc6000f8ec03f */
[----:B------:R-:W-:Y:S02]  /*00a0*/  LEA.HI R3, R3, R0, RZ, 0x9 ;  /* 0x0000000003037211 */ /* 0x000fe400078f48ff */
[----:B--2---:R-:W-:Y:S02]  /*00b0*/  LOP3.LUT R16, R12, 0x1f, RZ, 0xc0, !PT ;  /* 0x0000001f0c107812 */ /* 0x004fe400078ec0ff */
[----:B------:R-:W-:Y:S02]  /*00c0*/  SHF.R.S32.HI R0, RZ, 0x9, R3 ;  /* 0x00000009ff007819 */ /* 0x000fe40000011403 */
[----:B------:R-:W0:Y:S03]  /*00d0*/  S2R R3, SR_CTAID.X ;  /* 0x0000000000037919 */ /* 0x000e260000002500 */
[----:B------:R-:W-:-:S05]  /*00e0*/  IMAD.SHL.U32 R0, R0, 0x8, RZ ;  /* 0x0000000800007824 */ /* 0x000fca00078e00ff */
[-C--:B------:R-:W-:Y:S02]  /*00f0*/  IABS R7, R0.reuse ;  /* 0x0000000000077213 */ /* 0x080fe40000000000 */
[----:B------:R-:W-:Y:S02]  /*0100*/  IABS R10, R0 ;  /* 0x00000000000a7213 */ /* 0x000fe40000000000 */
[----:B------:R-:W1:Y:S08]  /*0110*/  I2F.RP R2, R7 ;  /* 0x0000000700027306 */ /* 0x000e700000209400 */
[----:B-1----:R-:W1:Y:S01]  /*0120*/  MUFU.RCP R2, R2 ;  /* 0x0000000200027308 */ /* 0x002e620000001000 */
[----:B0-----:R-:W-:Y:S01]  /*0130*/  IABS R8, R3 ;  /* 0x0000000300087213 */ /* 0x001fe20000000000 */
[----:B-1----:R-:W-:-:S02]  /*0140*/  VIADD R4, R2, 0xffffffe ;  /* 0x0ffffffe02047836 */ /* 0x002fc40000000000 */
[----:B------:R-:W-:-:S04]  /*0150*/  IMAD.MOV R2, RZ, RZ, -R10 ;  /* 0x000000ffff027224 */ /* 0x000fc800078e0a0a */
[----:B------:R0:W1:Y:S02]  /*0160*/  F2I.FTZ.U32.TRUNC.NTZ R5, R4 ;  /* 0x0000000400057305 */ /* 0x000064000021f000 */
[----:B0-----:R-:W-:Y:S02]  /*0170*/  IMAD.MOV.U32 R4, RZ, RZ, RZ ;  /* 0x000000ffff047224 */ /* 0x001fe400078e00ff */
[----:B-1----:R-:W-:-:S04]  /*0180*/  IMAD.MOV R6, RZ, RZ, -R5 ;  /* 0x000000ffff067224 */ /* 0x002fc800078e0a05 */
[----:B------:R-:W-:Y:S02]  /*0190*/  IMAD R9, R6, R7, RZ ;  /* 0x0000000706097224 */ /* 0x000fe400078e02ff */
[----:B------:R-:W-:Y:S02]  /*01a0*/  IMAD.MOV.U32 R6, RZ, RZ, R8 ;  /* 0x000000ffff067224 */ /* 0x000fe400078e0008 */
[----:B------:R-:W-:-:S06]  /*01b0*/  IMAD.HI.U32 R5, R5, R9, R4 ;  /* 0x0000000905057227 */ /* 0x000fcc00078e0004 */
[----:B------:R-:W-:-:S04]  /*01c0*/  IMAD.HI.U32 R5, R5, R6, RZ ;  /* 0x0000000605057227 */ /* 0x000fc800078e00ff */
[----:B------:R-:W-:-:S05]  /*01d0*/  IMAD R2, R5, R2, R6 ;  /* 0x0000000205027224 */ /* 0x000fca00078e0206 */
[----:B------:R-:W-:-:S13]  /*01e0*/  ISETP.GT.U32.AND P1, PT, R7, R2, PT ;  /* 0x000000020700720c */ /* 0x000fda0003f24070 */
[----:B------:R-:W-:Y:S02]  /*01f0*/  @!P1 IMAD.IADD R2, R2, 0x1, -R7 ;  /* 0x0000000102029824 */ /* 0x000fe400078e0a07 */
[----:B------:R-:W-:Y:S01]  /*0200*/  @!P1 VIADD R5, R5, 0x1 ;  /* 0x0000000105059836 */ /* 0x000fe20000000000 */
[----:B------:R-:W-:Y:S02]  /*0210*/  ISETP.NE.AND P1, PT, R0, RZ, PT ;  /* 0x000000ff0000720c */ /* 0x000fe40003f25270 */
[----:B------:R-:W-:Y:S02]  /*0220*/  ISETP.GE.U32.AND P0, PT, R2, R7, PT ;  /* 0x000000070200720c */ /* 0x000fe40003f06070 */
[----:B------:R-:W-:-:S04]  /*0230*/  LOP3.LUT R2, R3, R0, RZ, 0x3c, !PT ;  /* 0x0000000003027212 */ /* 0x000fc800078e3cff */
[----:B------:R-:W-:Y:S01]  /*0240*/  ISETP.GE.AND P2, PT, R2, RZ, PT ;  /* 0x000000ff0200720c */ /* 0x000fe20003f46270 */
[----:B------:R-:W-:-:S06]  /*0250*/  VIADD R2, R14, 0x1f ;  /* 0x0000001f0e027836 */ /* 0x000fcc0000000000 */
[----:B------:R-:W-:-:S04]  /*0260*/  @P0 VIADD R5, R5, 0x1 ;  /* 0x0000000105050836 */ /* 0x000fc80000000000 */
[----:B------:R-:W-:Y:S01]  /*0270*/  IMAD.MOV.U32 R4, RZ, RZ, R5 ;  /* 0x000000ffff047224 */ /* 0x000fe200078e0005 */
[----:B------:R-:W-:-:S03]  /*0280*/  SHF.R.S32.HI R5, RZ, 0x1f, R2 ;  /* 0x0000001fff057819 */ /* 0x000fc60000011402 */
[----:B------:R-:W-:Y:S01]  /*0290*/  @!P2 IMAD.MOV R4, RZ, RZ, -R4 ;  /* 0x000000ffff04a224 */ /* 0x000fe200078e0a04 */
[----:B------:R-:W-:Y:S02]  /*02a0*/  @!P1 LOP3.LUT R4, RZ, R0, RZ, 0x33, !PT ;  /* 0x00000000ff049212 */ /* 0x000fe400078e33ff */
[----:B------:R-:W-:-:S03]  /*02b0*/  LEA.HI R5, R5, R2, RZ, 0x5 ;  /* 0x0000000205057211 */ /* 0x000fc600078f28ff */
[----:B------:R-:W-:Y:S02]  /*02c0*/  IMAD.SHL.U32 R2, R4, 0x8, RZ ;  /* 0x0000000804027824 */ /* 0x000fe400078e00ff */
[----:B------:R-:W-:-:S03]  /*02d0*/  IMAD.MOV R4, RZ, RZ, -R4 ;  /* 0x000000ffff047224 */ /* 0x000fc600078e0a04 */
[----:B------:R-:W-:Y:S01]  /*02e0*/  LEA.HI.SX32 R5, R5, -R2, 0x1b ;  /* 0x8000000205057211 */ /* 0x000fe200078fdaff */
[----:B------:R-:W-:Y:S02]  /*02f0*/  IMAD R13, R0, R4, R3 ;  /* 0x00000004000d7224 */ /* 0x000fe400078e0203 */
[----:B------:R-:W-:Y:S01]  /*0300*/  IMAD.MOV.U32 R4, RZ, RZ, RZ ;  /* 0x000000ffff047224 */ /* 0x000fe200078e00ff */
[----:B------:R-:W-:Y:S02]  /*0310*/  VIMNMX R6, R5, 0x8, PT ;  /* 0x0000000805067848 */ /* 0x000fe40003fe0100 */
[----:B------:R-:W-:Y:S02]  /*0320*/  IABS R11, R13 ;  /* 0x0000000d000b7213 */ /* 0x000fe40000000000 */
[----:B------:R-:W-:-:S04]  /*0330*/  IABS R9, R6 ;  /* 0x0000000600097213 */ /* 0x000fc80000000000 */
[----:B------:R-:W0:Y:S08]  /*0340*/  I2F.RP R7, R9 ;  /* 0x0000000900077306 */ /* 0x000e300000209400 */
[----:B0-----:R-:W0:Y:S02]  /*0350*/  MUFU.RCP R7, R7 ;  /* 0x0000000700077308 */ /* 0x001e240000001000 */
[----:B0-----:R-:W-:-:S06]  /*0360*/  VIADD R5, R7, 0xffffffe ;  /* 0x0ffffffe07057836 */ /* 0x001fcc0000000000 */
[----:B------:R-:W0:Y:S02]  /*0370*/  F2I.FTZ.U32.TRUNC.NTZ R5, R5 ;  /* 0x0000000500057305 */ /* 0x000e24000021f000 */
[----:B0-----:R-:W-:-:S04]  /*0380*/  IMAD.MOV R8, RZ, RZ, -R5 ;  /* 0x000000ffff087224 */ /* 0x001fc800078e0a05 */
[----:B------:R-:W-:-:S04]  /*0390*/  IMAD.MOV.U32 R0, RZ, RZ, R8 ;  /* 0x000000ffff007224 */ /* 0x000fc800078e0008 */
[----:B------:R-:W-:Y:S01]  /*03a0*/  IMAD R3, R0, R9, RZ ;  /* 0x0000000900037224 */ /* 0x000fe200078e02ff */
[----:B------:R-:W-:-:S03]  /*03b0*/  IABS R0, R6 ;  /* 0x0000000600007213 */ /* 0x000fc60000000000 */
[----:B------:R-:W-:Y:S02]  /*03c0*/  IMAD.HI.U32 R4, R5, R3, R4 ;  /* 0x0000000305047227 */ /* 0x000fe400078e0004 */
[----:B------:R-:W0:Y:S02]  /*03d0*/  LDC R5, c[0x0][0x230] ;  /* 0x00008c00ff057b82 */ /* 0x000e240000000800 */
[----:B------:R-:W-:Y:S02]  /*03e0*/  IMAD.MOV R0, RZ, RZ, -R0 ;  /* 0x000000ffff007224 */ /* 0x000fe400078e0a00 */
[----:B------:R-:W-:-:S04]  /*03f0*/  IMAD.HI.U32 R4, R4, R11, RZ ;  /* 0x0000000b04047227 */ /* 0x000fc800078e00ff */
[----:B------:R-:W-:-:S05]  /*0400*/  IMAD R0, R4, R0, R11 ;  /* 0x0000000004007224 */ /* 0x000fca00078e020b */
[----:B------:R-:W-:Y:S01]  /*0410*/  ISETP.GT.U32.AND P1, PT, R9, R0, PT ;  /* 0x000000000900720c */ /* 0x000fe20003f24070 */
[----:B0-----:R-:W-:-:S12]  /*0420*/  VIADD R18, R5, 0x1f ;  /* 0x0000001f05127836 */ /* 0x001fd80000000000 */
[----:B------:R-:W-:Y:S02]  /*0430*/  @!P1 IMAD.IADD R0, R0, 0x1, -R9 ;  /* 0x0000000100009824 */ /* 0x000fe400078e0a09 */
[----:B------:R-:W-:Y:S01]  /*0440*/  @!P1 VIADD R4, R4, 0x1 ;  /* 0x0000000104049836 */ /* 0x000fe20000000000 */
[----:B------:R-:W-:Y:S02]  /*0450*/  ISETP.NE.AND P1, PT, R6, RZ, PT ;  /* 0x000000ff0600720c */ /* 0x000fe40003f25270 */
[----:B------:R-:W-:Y:S02]  /*0460*/  ISETP.GE.U32.AND P0, PT, R0, R9, PT ;  /* 0x000000090000720c */ /* 0x000fe40003f06070 */
[----:B------:R-:W-:-:S04]  /*0470*/  LOP3.LUT R0, R13, R6, RZ, 0x3c, !PT ;  /* 0x000000060d007212 */ /* 0x000fc800078e3cff */
[----:B------:R-:W-:Y:S02]  /*0480*/  ISETP.GE.AND P2, PT, R0, RZ, PT ;  /* 0x000000ff0000720c */ /* 0x000fe40003f46270 */
[----:B------:R-:W-:-:S04]  /*0490*/  LOP3.LUT R0, R12, 0x20, RZ, 0xc0, !PT ;  /* 0x000000200c007812 */ /* 0x000fc800078ec0ff */
[----:B------:R-:W-:Y:S01]  /*04a0*/  R2UR UR4, R0 ;  /* 0x00000000000472ca */ /* 0x000fe200000e0000 */
[----:B------:R-:W-:Y:S01]  /*04b0*/  @P0 VIADD R4, R4, 0x1 ;  /* 0x0000000104040836 */ /* 0x000fe20000000000 */
[----:B------:R-:W-:-:S05]  /*04c0*/  ISETP.GT.AND P0, PT, R18, 0x1f, PT ;  /* 0x0000001f1200780c */ /* 0x000fca0003f04270 */
[----:B------:R-:W-:Y:S01]  /*04d0*/  @!P2 IMAD.MOV R4, RZ, RZ, -R4 ;  /* 0x000000ffff04a224 */ /* 0x000fe200078e0a04 */
[----:B------:R-:W-:-:S05]  /*04e0*/  @!P1 LOP3.LUT R4, RZ, R6, RZ, 0x33, !PT ;  /* 0x00000006ff049212 */ /* 0x000fca00078e33ff */
[----:B------:R-:W-:-:S04]  /*04f0*/  IMAD.MOV R3, RZ, RZ, -R4 ;  /* 0x000000ffff037224 */ /* 0x000fc800078e0a04 */
[----:B------:R-:W-:Y:S01]  /*0500*/  IMAD R3, R6, R3, R13 ;  /* 0x0000000306037224 */ /* 0x000fe200078e020d */
[----:B------:R-:W-:-:S03]  /*0510*/  SHF.R.U32.HI R6, RZ, 0x5, R12 ;  /* 0x00000005ff067819 */ /* 0x000fc6000001160c */
[----:B------:R-:W-:Y:S01]  /*0520*/  IMAD.IADD R0, R2, 0x1, R3 ;  /* 0x0000000102007824 */ /* 0x000fe200078e0203 */
[----:B------:R-:W-:-:S04]  /*0530*/  SGXT.U32 R17, R6, 0x1 ;  /* 0x000000010611781a */ /* 0x000fc80000000000 */
[C---:B------:R-:W-:Y:S02]  /*0540*/  LOP3.LUT R2, R17.reuse, 0x2, RZ, 0xfc, !PT ;  /* 0x0000000211027812 */ /* 0x040fe400078efcff */
[C---:B------:R-:W-:Y:S02]  /*0550*/  LOP3.LUT R2, R17.reuse, 0x8, RZ, 0xfc, !PT ;  /* 0x0000000811027812 */ /* 0x040fe400078efcff */
[C---:B------:R-:W-:Y:S02]  /*0560*/  LOP3.LUT R2, R17.reuse, 0xe, RZ, 0xfc, !PT ;  /* 0x0000000e11027812 */ /* 0x040fe400078efcff */
[C---:B------:R-:W-:Y:S01]  /*0570*/  LOP3.LUT R2, R17.reuse, 0x14, RZ, 0xfc, !PT ;  /* 0x0000001411027812 */ /* 0x040fe200078efcff */
[----:B------:R-:W-:Y:S01]  /*0580*/  IMAD.SHL.U32 R2, R4, 0x200, RZ ;  /* 0x0000020004027824 */ /* 0x000fe200078e00ff */
[C---:B------:R-:W-:Y:S02]  /*0590*/  LOP3.LUT R5, R17.reuse, 0x4, RZ, 0xfc, !PT ;  /* 0x0000000411057812 */ /* 0x040fe400078efcff */
[----:B------:R-:W-:-:S02]  /*05a0*/  LOP3.LUT R5, R17, 0xa, RZ, 0xfc, !PT ;  /* 0x0000000a11057812 */ /* 0x000fc400078efcff */
[C---:B------:R-:W-:Y:S02]  /*05b0*/  LOP3.LUT R3, R17.reuse, 0x6, RZ, 0xfc, !PT ;  /* 0x0000000611037812 */ /* 0x040fe400078efcff */
[C---:B------:R-:W-:Y:S02]  /*05c0*/  LOP3.LUT R5, R17.reuse, 0x10, RZ, 0xfc, !PT ;  /* 0x0000001011057812 */ /* 0x040fe400078efcff */
[C---:B------:R-:W-:Y:S02]  /*05d0*/  LOP3.LUT R3, R17.reuse, 0xc, RZ, 0xfc, !PT ;  /* 0x0000000c11037812 */ /* 0x040fe400078efcff */
[C---:B------:R-:W-:Y:S02]  /*05e0*/  LOP3.LUT R5, R17.reuse, 0x16, RZ, 0xfc, !PT ;  /* 0x0000001611057812 */ /* 0x040fe400078efcff */
[----:B------:R-:W-:Y:S02]  /*05f0*/  LOP3.LUT R4, R17, 0x1a, RZ, 0xfc, !PT ;  /* 0x0000001a11047812 */ /* 0x000fe400078efcff */
[----:B------:R-:W-:-:S02]  /*0600*/  LOP3.LUT R6, R2, 0x2, R17, 0xfe, !PT ;  /* 0x0000000202067812 */ /* 0x000fc400078efe11 */
[C---:B------:R-:W-:Y:S02]  /*0610*/  LOP3.LUT R3, R17.reuse, 0x12, RZ, 0xfc, !PT ;  /* 0x0000001211037812 */ /* 0x040fe400078efcff */
[C---:B------:R-:W-:Y:S01]  /*0620*/  LOP3.LUT R5, R17.reuse, 0x1c, RZ, 0xfc, !PT ;  /* 0x0000001c11057812 */ /* 0x040fe200078efcff */
[----:B------:R0:W-:Y:S01]  /*0630*/  STL [R1+0xee4], R6 ;  /* 0x000ee40601007387 */ /* 0x0001e20000100800 */
[C---:B------:R-:W-:Y:S02]  /*0640*/  LOP3.LUT R4, R2.reuse, R17, RZ, 0xfc, !PT ;  /* 0x0000001102047212 */ /* 0x040fe400078efcff */
[C---:B------:R-:W-:Y:S02]  /*0650*/  LOP3.LUT R3, R17.reuse, 0x18, RZ, 0xfc, !PT ;  /* 0x0000001811037812 */ /* 0x040fe400078efcff */
[----:B------:R-:W-:Y:S01]  /*0660*/  LOP3.LUT R5, R2, 0x4, R17, 0xfe, !PT ;  /* 0x0000000402057812 */ /* 0x000fe200078efe11 */
[----:B------:R-:W-:Y:S01]  /*0670*/  STL [R1+0x5c0], R4 ;  /* 0x0005c00401007387 */ /* 0x000fe20000100800 */
[----:B------:R-:W-:-:S02]  /*0680*/  LOP3.LUT R3, R17, 0x1e, RZ, 0xfc, !PT ;  /* 0x0000001e11037812 */ /* 0x000fc400078efcff */
[C-C-:B------:R-:W-:Y:S01]  /*0690*/  LOP3.LUT R3, R2.reuse, 0x6, R17.reuse, 0xfe, !PT ;  /* 0x0000000602037812 */ /* 0x140fe200078efe11 */
[----:B------:R1:W-:Y:S01]  /*06a0*/  STL [R1+0xee8], R5 ;  /* 0x000ee80501007387 */ /* 0x0003e20000100800 */
[--C-:B0-----:R-:W-:Y:S02]  /*06b0*/  LOP3.LUT R6, R2, 0x8, R17.reuse, 0xfe, !PT ;  /* 0x0000000802067812 */ /* 0x101fe400078efe11 */
[C---:B------:R-:W-:Y:S01]  /*06c0*/  LOP3.LUT R29, R4.reuse, 0x2e, RZ, 0xfc, !PT ;  /* 0x0000002e041d7812 */ /* 0x040fe200078efcff */
[----:B------:R0:W-:Y:S01]  /*06d0*/  STL [R1+0xeec], R3 ;  /* 0x000eec0301007387 */ /* 0x0001e20000100800 */
[C---:B------:R-:W-:Y:S02]  /*06e0*/  LOP3.LUT R28, R4.reuse, 0x1d8, RZ, 0xfc, !PT ;  /* 0x000001d8041c7812 */ /* 0x040fe400078efcff */
[----:B------:R-:W-:Y:S01]  /*06f0*/  LOP3.LUT R7, R4, 0x1e8, RZ, 0xfc, !PT ;  /* 0x000001e804077812 */ /* 0x000fe200078efcff */
[----:B------:R2:W-:Y:S01]  /*0700*/  STL [R1+0xef0], R6 ;  /* 0x000ef00601007387 */ /* 0x0005e20000100800 */
[----:B-1----:R-:W-:-:S02]  /*0710*/  LOP3.LUT R5, R2, 0xa, R17, 0xfe, !PT ;  /* 0x0000000a02057812 */ /* 0x002fc400078efe11 */
[----:B0-----:R-:W-:-:S03]  /*0720*/  LOP3.LUT R3, R2, 0xc, R17, 0xfe, !PT ;  /* 0x0000000c02037812 */ /* 0x001fc600078efe11 */
[----:B------:R0:W-:Y:S01]  /*0730*/  STL [R1+0xef4], R5 ;  /* 0x000ef40501007387 */ /* 0x0001e20000100800 */
[----:B--2---:R-:W-:-:S03]  /*0740*/  LOP3.LUT R6, R2, 0xe, R17, 0xfe, !PT ;  /* 0x0000000e02067812 */ /* 0x004fc600078efe11 */
[----:B------:R1:W-:Y:S04]  /*0750*/  STL [R1+0xef8], R3 ;  /* 0x000ef80301007387 */ /* 0x0003e80000100800 */
[----:B------:R2:W-:Y:S01]  /*0760*/  STL [R1+0xefc], R6 ;  /* 0x000efc0601007387 */ /* 0x0005e20000100800 */
[C-C-:B0-----:R-:W-:Y:S02]  /*0770*/  LOP3.LUT R5, R2.reuse, 0x10, R17.reuse, 0xfe, !PT ;  /* 0x0000001002057812 */ /* 0x141fe400078efe11 */
[----:B-1----:R-:W-:-:S03]  /*0780*/  LOP3.LUT R3, R2, 0x12, R17, 0xfe, !PT ;  /* 0x0000001202037812 */ /* 0x002fc600078efe11 */
        /* <DEDUP_REMOVED lines=13> */
[C---:B------:R-:W-:Y:S02]  /*0860*/  LOP3.LUT R2, R4.reuse, 0x20, RZ, 0xfc, !PT ;  /* 0x0000002004027812 */ /* 0x040fe400078efcff */
[C---:B--2---:R-:W-:Y:S01]  /*0870*/  LOP3.LUT R6, R4.reuse, 0x1ea, RZ, 0xfc, !PT ;  /* 0x000001ea04067812 */ /* 0x044fe200078efcff */
[----:B------:R1:W-:Y:S04]  /*0880*/  STL [R1+0xf18], R3 ;  /* 0x000f180301007387 */ /* 0x0003e80000100800 */
[----:B------:R2:W-:Y:S01]  /*0890*/  STL [R1+0xf28], R2 ;  /* 0x000f280201007387 */ /* 0x0005e20000100800 */
[C---:B0-----:R-:W-:Y:S02]  /*08a0*/  LOP3.LUT R5, R4.reuse, 0x22, RZ, 0xfc, !PT ;  /* 0x0000002204057812 */ /* 0x041fe400078efcff */
[----:B-1----:R-:W-:-:S03]  /*08b0*/  LOP3.LUT R3, R4, 0x24, RZ, 0xfc, !PT ;  /* 0x0000002404037812 */ /* 0x002fc600078efcff */
[----:B------:R0:W-:Y:S01]  /*08c0*/  STL [R1+0xf24], R5 ;  /* 0x000f240501007387 */ /* 0x0001e20000100800 */
[----:B--2---:R-:W-:-:S03]  /*08d0*/  LOP3.LUT R2, R4, 0x26, RZ, 0xfc, !PT ;  /* 0x0000002604027812 */ /* 0x004fc600078efcff */
        /* <DEDUP_REMOVED lines=12> */
[----:B------:R-:W-:Y:S04]  /*09a0*/  STL [R1+0xf3c], R29 ;  /* 0x000f3c1d01007387 */ /* 0x000fe80000100800 */
[----:B------:R1:W-:Y:S01]  /*09b0*/  STL [R1+0xf48], R3 ;  /* 0x000f480301007387 */ /* 0x0003e20000100800 */
[----:B0-----:R-:W-:-:S03]  /*09c0*/  LOP3.LUT R5, R4, 0x3a, RZ, 0xfc, !PT ;  /* 0x0000003a04057812 */ /* 0x001fc600078efcff */
[----:B------:R0:W-:Y:S01]  /*09d0*/  STL [R1+0xf44], R2 ;  /* 0x000f440201007387 */ /* 0x0001e20000100800 */
[C---:B-1----:R-:W-:Y:S02]  /*09e0*/  LOP3.LUT R3, R4.reuse, 0x36, RZ, 0xfc, !PT ;  /* 0x0000003604037812 */ /* 0x042fe400078efcff */
[----:B0-----:R-:W-:-:S03]  /*09f0*/  LOP3.LUT R2, R4, 0x38, RZ, 0xfc, !PT ;  /* 0x0000003804027812 */ /* 0x001fc600078efcff */
[----:B------:R0:W-:Y:S04]  /*0a00*/  STL [R1+0xf50], R3 ;  /* 0x000f500301007387 */ /* 0x0001e80000100800 */
        /* <DEDUP_REMOVED lines=410> */
[----:B0-----:R-:W-:Y:S01]  /*23b0*/  LOP3.LUT R3, R4, 0x1d4, RZ, 0xfc, !PT ;  /* 0x000001d404037812 */ /* 0x001fe200078efcff */
[----:B-1----:R-:W-:-:S04]  /*23c0*/  IMAD R2, R0, 0x20, R16 ;  /* 0x0000002000027824 */ /* 0x002fc800078e0210 */
[----:B------:R0:W-:Y:S01]  /*23d0*/  STL [R1+0x12a0], R3 ;  /* 0x0012a00301007387 */ /* 0x0001e20000100800 */
[C---:B------:R-:W-:Y:S02]  /*23e0*/  LOP3.LUT R0, R4.reuse, 0x1d6, RZ, 0xfc, !PT ;  /* 0x000001d604007812 */ /* 0x040fe400078efcff */
[C---:B--2---:R-:W-:Y:S01]  /*23f0*/  LOP3.LUT R5, R4.reuse, 0x1e4, RZ, 0xfc, !PT ;  /* 0x000001e404057812 */ /* 0x044fe200078efcff */
[----:B------:R1:W-:Y:S04]  /*2400*/  STL [R1+0xee0], R2 ;  /* 0x000ee00201007387 */ /* 0x0003e80000100800 */
[----:B------:R2:W-:Y:S01]  /*2410*/  STL [R1+0x1278], R0 ;  /* 0x0012780001007387 */ /* 0x0005e20000100800 */
[C---:B0-----:R-:W-:Y:S02]  /*2420*/  LOP3.LUT R3, R4.reuse, 0x1de, RZ, 0xfc, !PT ;  /* 0x000001de04037812 */ /* 0x041fe400078efcff */
[----:B-1----:R-:W-:-:S02]  /*2430*/  LOP3.LUT R2, R4, 0x1da, RZ, 0xfc, !PT ;  /* 0x000001da04027812 */ /* 0x002fc400078efcff */
[----:B--2---:R-:W-:-:S03]  /*2440*/  LOP3.LUT R0, R4, 0x1dc, RZ, 0xfc, !PT ;  /* 0x000001dc04007812 */ /* 0x004fc600078efcff */
[----:B------:R0:W-:Y:S04]  /*2450*/  STL [R1+0x1264], R2 ;  /* 0x0012640201007387 */ /* 0x0001e80000100800 */
[----:B------:R-:W-:Y:S04]  /*2460*/  STL [R1+0x126c], R28 ;  /* 0x00126c1c01007387 */ /* 0x000fe80000100800 */
[----:B------:R1:W-:Y:S01]  /*2470*/  STL [R1+0x12b4], R3 ;  /* 0x0012b40301007387 */ /* 0x0003e20000100800 */
[----:B0-----:R-:W-:-:S03]  /*2480*/  LOP3.LUT R2, R4, 0x1e0, RZ, 0xfc, !PT ;  /* 0x000001e004027812 */ /* 0x001fc600078efcff */
[----:B------:R-:W-:Y:S04]  /*2490*/  STL [R1+0x1258], R0 ;  /* 0x0012580001007387 */ /* 0x000fe80000100800 */
[----:B------:R0:W-:Y:S01]  /*24a0*/  STL [R1+0x12b8], R2 ;  /* 0x0012b80201007387 */ /* 0x0001e20000100800 */
[----:B-1----:R-:W-:-:S05]  /*24b0*/  LOP3.LUT R3, R4, 0x1e2, RZ, 0xfc, !PT ;  /* 0x000001e204037812 */ /* 0x002fca00078efcff */
[----:B------:R-:W-:Y:S01]  /*24c0*/  STL [R1+0x12b0], R3 ;  /* 0x0012b00301007387 */ /* 0x000fe20000100800 */
[----:B0-----:R-:W-:-:S03]  /*24d0*/  LOP3.LUT R2, R4, 0x1e6, RZ, 0xfc, !PT ;  /* 0x000001e604027812 */ /* 0x001fc600078efcff */
[----:B------:R0:W-:Y:S04]  /*24e0*/  STL [R1+0x12ac], R5 ;  /* 0x0012ac0501007387 */ /* 0x0001e80000100800 */
[----:B------:R1:W-:Y:S04]  /*24f0*/  STL [R1+0x12cc], R7 ;  /* 0x0012cc0701007387 */ /* 0x0003e80000100800 */
[----:B------:R-:W-:Y:S01]  /*2500*/  STL [R1+0x12a8], R2 ;  /* 0x0012a80201007387 */ /* 0x000fe20000100800 */
[----:B0-----:R-:W-:-:S03]  /*2510*/  LOP3.LUT R5, R4, 0x1ec, RZ, 0xfc, !PT ;  /* 0x000001ec04057812 */ /* 0x001fc600078efcff */
[----:B------:R0:W-:Y:S01]  /*2520*/  STL [R1+0x12d4], R6 ;  /* 0x0012d40601007387 */ /* 0x0001e20000100800 */
[----:B-1----:R-:W-:-:S03]  /*2530*/  LOP3.LUT R7, R4, 0x1f2, RZ, 0xfc, !PT ;  /* 0x000001f204077812 */ /* 0x002fc600078efcff */
[----:B------:R1:W-:Y:S01]  /*2540*/  STL [R1+0x12d0], R5 ;  /* 0x0012d00501007387 */ /* 0x0003e20000100800 */
[C---:B0-----:R-:W-:Y:S02]  /*2550*/  LOP3.LUT R6, R4.reuse, 0x1ee, RZ, 0xfc, !PT ;  /* 0x000001ee04067812 */ /* 0x041fe400078efcff */
[----:B-1----:R-:W-:-:S03]  /*2560*/  LOP3.LUT R5, R4, 0x1f0, RZ, 0xfc, !PT ;  /* 0x000001f004057812 */ /* 0x002fc600078efcff */
        /* <DEDUP_REMOVED lines=12> */
[----:B------:R-:W-:-:S03]  /*2630*/  LOP3.LUT R4, R4, 0x1fe, RZ, 0xfc, !PT ;  /* 0x000001fe04047812 */ /* 0x000fc600078efcff */
[----:B------:R2:W-:Y:S04]  /*2640*/  STL [R1+0x122c], R5 ;  /* 0x00122c0501007387 */ /* 0x0005e80000100800 */
[----:B------:R2:W-:Y:S01]  /*2650*/  STL [R1+0xf20], R4 ;  /* 0x000f200401007387 */ /* 0x0005e20000100800 */
[----:B------:R-:W-:Y:S05]  /*2660*/  @P0 BRA `(.L_x_0) ;  /* 0x0000000400e40947 */ /* 0x000fea0003800000 */
[C---:B------:R-:W-:Y:S01]  /*2670*/  IMAD.SHL.U32 R2, R12.reuse, 0x40, RZ ;  /* 0x000000400c027824 */ /* 0x040fe200078e00ff */
[----:B------:R-:W-:Y:S01]  /*2680*/  CS2R R24, SRZ ;  /* 0x0000000000187805 */ /* 0x000fe2000001ff00 */
[----:B------:R-:W-:Y:S01]  /*2690*/  IMAD.SHL.U32 R0, R12, 0x8, RZ ;  /* 0x000000080c007824 */ /* 0x000fe200078e00ff */
[----:B------:R-:W-:Y:S02]  /*26a0*/  CS2R R26, SRZ ;  /* 0x00000000001a7805 */ /* 0x000fe4000001ff00 */
[----:B------:R-:W-:Y:S01]  /*26b0*/  CS2R R20, SRZ ;  /* 0x0000000000147805 */ /* 0x000fe2000001ff00 */
[----:B------:R0:W-:Y:S01]  /*26c0*/  STL [R1+0xed8], R2 ;  /* 0x000ed80201007387 */ /* 0x0001e20000100800 */
[----:B------:R-:W-:Y:S02]  /*26d0*/  CS2R R22, SRZ ;  /* 0x0000000000167805 */ /* 0x000fe4000001ff00 */
[----:B------:R-:W-:Y:S02]  /*26e0*/  CS2R R16, SRZ ;  /* 0x0000000000107805 */ /* 0x000fe4000001ff00 */
[----:B------:R-:W-:Y:S01]  /*26f0*/  CS2R R18, SRZ ;  /* 0x0000000000127805 */ /* 0x000fe2000001ff00 */
[----:B------:R0:W-:Y:S01]  /*2700*/  STL [R1+0xedc], R0 ;  /* 0x000edc0001007387 */ /* 0x0001e20000100800 */
[----:B------:R-:W-:-:S02]  /*2710*/  CS2R R12, SRZ ;  /* 0x00000000000c7805 */ /* 0x000fc4000001ff00 */
[----:B------:R-:W-:Y:S02]  /*2720*/  CS2R R14, SRZ ;  /* 0x00000000000e7805 */ /* 0x000fe4000001ff00 */
[----:B------:R-:W-:Y:S01]  /*2730*/  CS2R R8, SRZ ;  /* 0x0000000000087805 */ /* 0x000fe2000001ff00 */
[----:B------:R0:W-:Y:S01]  /*2740*/  STL [R1], RZ ;  /* 0x000000ff01007387 */ /* 0x0001e20000100800 */
[----:B------:R-:W-:Y:S02]  /*2750*/  CS2R R10, SRZ ;  /* 0x00000000000a7805 */ /* 0x000fe4000001ff00 */
[----:B--2---:R-:W-:Y:S02]  /*2760*/  CS2R R4, SRZ ;  /* 0x0000000000047805 */ /* 0x004fe4000001ff00 */
[----:B------:R-:W-:Y:S01]  /*2770*/  CS2R R6, SRZ ;  /* 0x0000000000067805 */ /* 0x000fe2000001ff00 */
[----:B------:R0:W-:Y:S04]  /*2780*/  STL [R1+0x4], RZ ;  /* 0x000004ff01007387 */ /* 0x0001e80000100800 */
        /* <DEDUP_REMOVED lines=101> */
[----:B------:R0:W-:Y:S01]  /*2de0*/  STL [R1+0x1ac], RZ ;  /* 0x0001acff01007387 */ /* 0x0001e20000100800 */
[----:B------:R-:W-:Y:S05]  /*2df0*/  BRA `(.L_x_1) ;  /* 0x000003a400a87947 */ /* 0x000fea0003800000 */
.L_x_0:
[----:B------:R-:W3:Y:S01]  /*2e00*/  LDL R11, [R1+0xf20] ;  /* 0x000f2000010b7983 */ /* 0x000ee20000100800 */
[----:B------:R-:W-:Y:S01]  /*2e10*/  IMAD.MOV.U32 R18, RZ, RZ, R28 ;  /* 0x000000ffff127224 */ /* 0x000fe200078e001c */
[----:B------:R-:W-:Y:S01]  /*2e20*/  IABS R28, R15 ;  /* 0x0000000f001c7213 */ /* 0x000fe20000000000 */
[----:B------:R-:W-:Y:S01]  /*2e30*/  IMAD.MOV.U32 R16, RZ, RZ, R3 ;  /* 0x000000ffff107224 */ /* 0x000fe200078e0003 */
[----:B------:R-:W4:Y:S01]  /*2e40*/  LDL R24, [R1+0x12bc] ;  /* 0x0012bc0001187983 */ /* 0x000f220000100800 */
[----:B------:R-:W-:Y:S01]  /*2e50*/  IMAD.MOV.U32 R23, RZ, RZ, R0 ;  /* 0x000000ffff177224 */ /* 0x000fe200078e0000 */
[----:B------:R-:W0:Y:S01]  /*2e60*/  I2F.RP R3, R28 ;  /* 0x0000001c00037306 */ /* 0x000e220000209400 */
[----:B------:R-:W-:Y:S01]  /*2e70*/  IABS R0, R14 ;  /* 0x0000000e00007213 */ /* 0x000fe20000000000 */
[----:B------:R-:W-:Y:S01]  /*2e80*/  IMAD.MOV.U32 R21, RZ, RZ, R2 ;  /* 0x000000ffff157224 */ /* 0x000fe200078e0002 */
[----:B------:R-:W4:Y:S01]  /*2e90*/  LDL R12, [R1+0x12d8] ;  /* 0x0012d800010c7983 */ /* 0x000f220000100800 */
[----:B--2---:R-:W-:-:S03]  /*2ea0*/  IMAD.MOV.U32 R4, RZ, RZ, RZ ;  /* 0x000000ffff047224 */ /* 0x004fc600078e00ff */
[----:B------:R-:W2:Y:S01]  /*2eb0*/  LDL R7, [R1+0x122c] ;  /* 0x00122c0001077983 */ /* 0x000ea20000100800 */
[----:B------:R-:W1:Y:S03]  /*2ec0*/  I2F.RP R2, R0 ;  /* 0x0000000000027306 */ /* 0x000e660000209400 */
[----:B------:R-:W2:Y:S04]  /*2ed0*/  LDL R6, [R1+0x12a4] ;  /* 0x0012a40001067983 */ /* 0x000ea80000100800 */
[----:B------:R-:W2:Y:S01]  /*2ee0*/  LDL R10, [R1+0x12c4] ;  /* 0x0012c400010a7983 */ /* 0x000ea20000100800 */
[----:B0-----:R-:W0:Y:S03]  /*2ef0*/  MUFU.RCP R3, R3 ;  /* 0x0000000300037308 */ /* 0x001e260000001000 */
[----:B------:R-:W2:Y:S04]  /*2f00*/  LDL R9, [R1+0x12dc] ;  /* 0x0012dc0001097983 */ /* 0x000ea80000100800 */
[----:B------:R-:W2:Y:S01]  /*2f10*/  LDL R13, [R1+0x1264] ;  /* 0x00126400010d7983 */ /* 0x000ea20000100800 */
[----:B-1----:R-:W1:Y:S03]  /*2f20*/  MUFU.RCP R2, R2 ;  /* 0x0000000200027308 */ /* 0x002e660000001000 */
[----:B------:R-:W2:Y:S04]  /*2f30*/  LDL R17, [R1+0x12b4] ;  /* 0x0012b40001117983 */ /* 0x000ea80000100800 */
[----:B------:R-:W2:Y:S04]  /*2f40*/  LDL R27, [R1+0x12d4] ;  /* 0x0012d400011b7983 */ /* 0x000ea80000100800 */
[----:B------:R-:W2:Y:S01]  /*2f50*/  LDL R19, [R1+0x12b8] ;  /* 0x0012b80001137983 */ /* 0x000ea20000100800 */
[----:B0-----:R-:W-:-:S03]  /*2f60*/  VIADD R3, R3, 0xffffffe ;  /* 0x0ffffffe03037836 */ /* 0x001fc60000000000 */
[----:B------:R-:W2:Y:S01]  /*2f70*/  LDL R26, [R1+0x12d0] ;  /* 0x0012d000011a7983 */ /* 0x000ea20000100800 */
[----:B------:R-:W0:Y:S01]  /*2f80*/  F2I.FTZ.U32.TRUNC.NTZ R5, R3 ;  /* 0x0000000300057305 */ /* 0x000e22000021f000 */
[----:B-1----:R-:W-:Y:S02]  /*2f90*/  VIADD R2, R2, 0xffffffe ;  /* 0x0ffffffe02027836 */ /* 0x002fe40000000000 */
[----:B------:R-:W2:Y:S04]  /*2fa0*/  LDL R20, [R1+0x12cc] ;  /* 0x0012cc0001147983 */ /* 0x000ea80000100800 */
[----:B------:R-:W2:Y:S01]  /*2fb0*/  LDL R22, [R1+0x12ac] ;  /* 0x0012ac0001167983 */ /* 0x000ea20000100800 */
[----:B------:R0:W1:Y:S03]  /*2fc0*/  F2I.FTZ.U32.TRUNC.NTZ R3, R2 ;  /* 0x0000000200037305 */ /* 0x000066000021f000 */
[----:B------:R-:W2:Y:S01]  /*2fd0*/  LDL R25, [R1+0x12c8] ;  /* 0x0012c80001197983 */ /* 0x000ea20000100800 */
[----:B------:R-:W-:Y:S01]  /*2fe0*/  IABS R29, R29 ;  /* 0x0000001d001d7213 */ /* 0x000fe20000000000 */
[----:B------:R-:W-:Y:S01]  /*2ff0*/  ULDC UR7, c[0x0][0x238] ;  /* 0x00008e0000077ab9 */ /* 0x000fe20000000800 */
[----:B------:R-:W-:Y:S01]  /*3000*/  ULDC UR8, c[0x0][0x23c] ;  /* 0x00008f0000087ab9 */ /* 0x000fe20000000800 */
[----:B------:R-:W-:Y:S01]  /*3010*/  ULDC.64 UR10, c[0x0][0x218] ;  /* 0x00008600000a7ab9 */ /* 0x000fe20000000a00 */
[----:B------:R-:W-:Y:S01]  /*3020*/  ULDC UR6, c[0x0][0x240] ;  /* 0x0000900000067ab9 */ /* 0x000fe20000000800 */
[----:B0-----:R-:W-:Y:S01]  /*3030*/  IMAD.MOV R2, RZ, RZ, -R5 ;  /* 0x000000ffff027224 */ /* 0x001fe200078e0a05 */
[----:B------:R-:W-:-:S03]  /*3040*/  ULDC UR9, c[0x0][0x234] ;  /* 0x00008d0000097ab9 */ /* 0x000fc60000000800 */
[----:B------:R-:W-:Y:S01]  /*3050*/  IMAD R2, R2, R28, RZ ;  /* 0x0000001c02027224 */ /* 0x000fe200078e02ff */
[----:B------:R-:W-:Y:S03]  /*3060*/  STL [R1+0x1498], R15 ;  /* 0x0014980f01007387 */ /* 0x000fe60000100800 */
[----:B------:R-:W-:Y:S01]  /*3070*/  IMAD.HI.U32 R5, R5, R2, R4 ;  /* 0x0000000205057227 */ /* 0x000fe200078e0004 */
[----:B------:R0:W-:Y:S03]  /*3080*/  STL [R1+0x14a0], R14 ;  /* 0x0014a00e01007387 */ /* 0x0001e60000100800 */
[----:B------:R-:W-:Y:S01]  /*3090*/  IMAD.MOV.U32 R2, RZ, RZ, RZ ;  /* 0x000000ffff027224 */ /* 0x000fe200078e00ff */
[----:B------:R2:W-:Y:S01]  /*30a0*/  STL [R1+0x14a4], R0 ;  /* 0x0014a40001007387 */ /* 0x0005e20000100800 */
[----:B---3--:R-:W-:Y:S01]  /*30b0*/  IABS R8, R11 ;  /* 0x0000000b00087213 */ /* 0x008fe20000000000 */
[----:B-1----:R-:W-:-:S04]  /*30c0*/  IMAD.MOV R11, RZ, RZ, -R3 ;  /* 0x000000ffff0b7224 */ /* 0x002fc800078e0a03 */
[----:B------:R-:W-:-:S04]  /*30d0*/  IMAD R11, R11, R0, RZ ;  /* 0x000000000b0b7224 */ /* 0x000fc800078e02ff */
[----:B0-----:R-:W-:Y:S02]  /*30e0*/  IMAD.HI.U32 R14, R3, R11, R2 ;  /* 0x0000000b030e7227 */ /* 0x001fe400078e0002 */
[----:B------:R-:W3:Y:S01]  /*30f0*/  LDL R11, [R1+0x12c0] ;  /* 0x0012c000010b7983 */ /* 0x000ee20000100800 */
[----:B----4-:R-:W-:Y:S01]  /*3100*/  IABS R4, R24 ;  /* 0x0000001800047213 */ /* 0x010fe20000000000 */
[----:B------:R-:W-:Y:S01]  /*3110*/  IMAD.MOV.U32 R24, RZ, RZ, R12 ;  /* 0x000000ffff187224 */ /* 0x000fe200078e000c */
[----:B--2---:R-:W-:Y:S01]  /*3120*/  IABS R7, R7 ;  /* 0x0000000700077213 */ /* 0x004fe20000000000 */
[----:B------:R-:W-:Y:S01]  /*3130*/  IMAD.HI.U32 R12, R5, R8, RZ ;  /* 0x00000008050c7227 */ /* 0x000fe200078e00ff */
[----:B------:R-:W-:-:S03]  /*3140*/  IABS R6, R6 ;  /* 0x0000000600067213 */ /* 0x000fc60000000000 */
[----:B------:R-:W-:Y:S02]  /*3150*/  IMAD.MOV R12, RZ, RZ, -R12 ;  /* 0x000000ffff0c7224 */ /* 0x000fe400078e0a0c */
[----:B------:R-:W-:Y:S02]  /*3160*/  IMAD.MOV.U32 R0, RZ, RZ, R10 ;  /* 0x000000ffff007224 */ /* 0x000fe400078e000a */
[----:B------:R-:W-:-:S04]  /*3170*/  IMAD.HI.U32 R10, R5, R7, RZ ;  /* 0x00000007050a7227 */ /* 0x000fc800078e00ff */
[----:B------:R-:W-:Y:S02]  /*3180*/  IMAD.MOV.U32 R15, RZ, RZ, R9 ;  /* 0x000000ffff0f7224 */ /* 0x000fe400078e0009 */
[----:B------:R-:W-:-:S04]  /*3190*/  IMAD.HI.U32 R9, R5, R6, RZ ;  /* 0x0000000605097227 */ /* 0x000fc800078e00ff */
[C---:B------:R-:W-:Y:S02]  /*31a0*/  IMAD R3, R28.reuse, R12, R8 ;  /* 0x0000000c1c037224 */ /* 0x040fe400078e0208 */
[----:B------:R-:W-:Y:S01]  /*31b0*/  IMAD.MOV R10, RZ, RZ, -R10 ;  /* 0x000000ffff0a7224 */ /* 0x000fe200078e0a0a */
[----:B------:R-:W-:Y:S01]  /*31c0*/  STL [R1+0x14b0], R14 ;  /* 0x0014b00e01007387 */ /* 0x000fe20000100800 */
[----:B------:R-:W-:Y:S02]  /*31d0*/  IMAD.MOV R9, RZ, RZ, -R9 ;  /* 0x000000ffff097224 */ /* 0x000fe400078e0a09 */
[----:B------:R-:W-:Y:S01]  /*31e0*/  IMAD.HI.U32 R2, R5, R4, RZ ;  /* 0x0000000405027227 */ /* 0x000fe200078e00ff */
[----:B------:R0:W-:Y:S03]  /*31f0*/  STL [R1+0x50], R3 ;  /* 0x0000500301007387 */ /* 0x0001e60000100800 */
[----:B------:R-:W-:-:S02]  /*3200*/  IMAD R7, R28, R10, R7 ;  /* 0x0000000a1c077224 */ /* 0x000fc400078e0207 */
[----:B------:R-:W-:Y:S01]  /*3210*/  IMAD.MOV R2, RZ, RZ, -R2 ;  /* 0x000000ffff027224 */ /* 0x000fe200078e0a02 */
[----:B0-----:R-:W-:Y:S01]  /*3220*/  IABS R3, R0 ;  /* 0x0000000000037213 */ /* 0x001fe20000000000 */
[----:B------:R-:W-:Y:S01]  /*3230*/  IMAD R0, R28, R9, R6 ;  /* 0x000000091c007224 */ /* 0x000fe200078e0206 */
[----:B------:R0:W-:Y:S01]  /*3240*/  STL [R1+0x4c], R7 ;  /* 0x00004c0701007387 */ /* 0x0001e20000100800 */
[----:B------:R-:W-:-:S03]  /*3250*/  IABS R9, R15 ;  /* 0x0000000f00097213 */ /* 0x000fc60000000000 */
[----:B------:R1:W-:Y:S02]  /*3260*/  STL [R1+0x48], R0 ;  /* 0x0000480001007387 */ /* 0x0003e40000100800 */
[----:B------:R-:W-:Y:S01]  /*3270*/  IMAD.HI.U32 R10, R5, R9, RZ ;  /* 0x00000009050a7227 */ /* 0x000fe200078e00ff */
[----:B0-----:R-:W-:-:S03]  /*3280*/  IABS R7, R24 ;  /* 0x0000001800077213 */ /* 0x001fc60000000000 */
[----:B-1----:R-:W-:Y:S02]  /*3290*/  IMAD R0, R28, R2, R4 ;  /* 0x000000021c007224 */ /* 0x002fe400078e0204 */
[----:B------:R-:W-:Y:S01]  /*32a0*/  IMAD.HI.U32 R4, R5, R3, RZ ;  /* 0x0000000305047227 */ /* 0x000fe200078e00ff */
[----:B------:R-:W-:-:S03]  /*32b0*/  IABS R2, R25 ;  /* 0x0000001900027213 */ /* 0x000fc60000000000 */
[----:B------:R-:W-:Y:S01]  /*32c0*/  IMAD.MOV R4, RZ, RZ, -R4 ;  /* 0x000000ffff047224 */ /* 0x000fe200078e0a04 */
[----:B------:R0:W-:Y:S01]  /*32d0*/  STL [R1+0x44], R0 ;  /* 0x0000440001007387 */ /* 0x0001e20000100800 */
[----:B------:R-:W-:-:S04]  /*32e0*/  IMAD.MOV R10, RZ, RZ, -R10 ;  /* 0x000000ffff0a7224 */ /* 0x000fc800078e0a0a */
[C---:B------:R-:W-:Y:S02]  /*32f0*/  IMAD R9, R28.reuse, R10, R9 ;  /* 0x0000000a1c097224 */ /* 0x040fe400078e0209 */
[----:B0-----:R-:W-:Y:S02]  /*3300*/  IMAD R0, R28, R4, R3 ;  /* 0x000000041c007224 */ /* 0x001fe400078e0203 */
[----:B------:R-:W-:Y:S01]  /*3310*/  IMAD.HI.U32 R4, R5, R2, RZ ;  /* 0x0000000205047227 */ /* 0x000fe200078e00ff */
[----:B------:R-:W-:-:S03]  /*3320*/  IABS R3, R27 ;  /* 0x0000001b00037213 */ /* 0x000fc60000000000 */
[----:B------:R-:W-:Y:S01]  /*3330*/  IMAD.MOV R4, RZ, RZ, -R4 ;  /* 0x000000ffff047224 */ /* 0x000fe200078e0a04 */
[----:B---3--:R-:W-:-:S05]  /*3340*/  IABS R8, R11 ;  /* 0x0000000b00087213 */ /* 0x008fca0000000000 */
[----:B------:R-:W-:-:S04]  /*3350*/  IMAD.MOV.U32 R6, RZ, RZ, R8 ;  /* 0x000000ffff067224 */ /* 0x000fc800078e0008 */
[----:B------:R-:W-:-:S04]  /*3360*/  IMAD.HI.U32 R11, R5, R6, RZ ;  /* 0x00000006050b7227 */ /* 0x000fc800078e00ff */
[----:B------:R-:W-:Y:S02]  /*3370*/  IMAD.MOV R11, RZ, RZ, -R11 ;  /* 0x000000ffff0b7224 */ /* 0x000fe400078e0a0b */
[----:B------:R-:W-:-:S04]  /*3380*/  IMAD.HI.U32 R8, R5, R7, RZ ;  /* 0x0000000705087227 */ /* 0x000fc800078e00ff */
[----:B------:R-:W-:Y:S02]  /*3390*/  IMAD R6, R28, R11, R6 ;  /* 0x0000000b1c067224 */ /* 0x000fe400078e0206 */
[----:B------:R-:W-:-:S03]  /*33a0*/  IMAD.MOV R8, RZ, RZ, -R8 ;  /* 0x000000ffff087224 */ /* 0x000fc600078e0a08 */
[----:B------:R0:W-:Y:S04]  /*33b0*/  STL [R1+0x40], R6 ;  /* 0x0000400601007387 */ /* 0x0001e80000100800 */
[----:B------:R1:W-:Y:S01]  /*33c0*/  STL [R1+0x3c], R0 ;  /* 0x00003c0001007387 */ /* 0x0003e20000100800 */
[----:B0-----:R-:W-:Y:S01]  /*33d0*/  IABS R6, R26 ;  /* 0x0000001a00067213 */ /* 0x001fe20000000000 */
[----:B-1----:R-:W-:Y:S02]  /*33e0*/  IMAD R0, R28, R8, R7 ;  /* 0x000000081c007224 */ /* 0x002fe400078e0207 */
[----:B------:R0:W-:Y:S02]  /*33f0*/  STL [R1+0x38], R9 ;  /* 0x0000380901007387 */ /* 0x0001e40000100800 */
[----:B------:R-:W-:-:S02]  /*3400*/  IMAD.HI.U32 R11, R5, R6, RZ ;  /* 0x00000006050b7227 */ /* 0x000fc400078e00ff */
[----:B------:R1:W-:Y:S01]  /*3410*/  STL [R1+0x34], R0 ;  /* 0x0000340001007387 */ /* 0x0003e20000100800 */
[----:B------:R-:W-:Y:S01]  /*3420*/  IABS R7, R21 ;  /* 0x0000001500077213 */ /* 0x000fe20000000000 */
[----:B------:R-:W-:Y:S01]  /*3430*/  IMAD.MOV R11, RZ, RZ, -R11 ;  /* 0x000000ffff0b7224 */ /* 0x000fe200078e0a0b */
[----:B0-----:R-:W-:Y:S01]  /*3440*/  IABS R9, R20 ;  /* 0x0000001400097213 */ /* 0x001fe20000000000 */
[----:B-1----:R-:W-:Y:S02]  /*3450*/  IMAD R0, R28, R4, R2 ;  /* 0x000000041c007224 */ /* 0x002fe400078e0202 */
[----:B------:R-:W-:-:S04]  /*3460*/  IMAD.HI.U32 R4, R5, R3, RZ ;  /* 0x0000000305047227 */ /* 0x000fc800078e00ff */
[----:B------:R-:W-:Y:S02]  /*3470*/  IMAD.MOV R4, RZ, RZ, -R4 ;  /* 0x000000ffff047224 */ /* 0x000fe400078e0a04 */
[C---:B------:R-:W-:Y:S01]  /*3480*/  IMAD.HI.U32 R10, R5.reuse, R9, RZ ;  /* 0x00000009050a7227 */ /* 0x040fe200078e00ff */
[----:B------:R0:W-:Y:S03]  /*3490*/  STL [R1+0x30], R0 ;  /* 0x0000300001007387 */ /* 0x0001e60000100800 */
[----:B------:R-:W-:Y:S01]  /*34a0*/  IMAD.HI.U32 R8, R5, R7, RZ ;  /* 0x0000000705087227 */ /* 0x000fe200078e00ff */
[----:B------:R-:W-:-:S03]  /*34b0*/  IABS R2, R22 ;  /* 0x0000001600027213 */ /* 0x000fc60000000000 */
[C---:B------:R-:W-:Y:S02]  /*34c0*/  IMAD R6, R28.reuse, R11, R6 ;  /* 0x0000000b1c067224 */ /* 0x040fe400078e0206 */
[----:B------:R-:W-:Y:S02]  /*34d0*/  IMAD.MOV R10, RZ, RZ, -R10 ;  /* 0x000000ffff0a7224 */ /* 0x000fe400078e0a0a */
[C---:B0-----:R-:W-:Y:S02]  /*34e0*/  IMAD R0, R28.reuse, R4, R3 ;  /* 0x000000041c007224 */ /* 0x041fe400078e0203 */
[----:B------:R-:W-:Y:S01]  /*34f0*/  IMAD.MOV R8, RZ, RZ, -R8 ;  /* 0x000000ffff087224 */ /* 0x000fe200078e0a08 */
[----:B------:R0:W-:Y:S01]  /*3500*/  STL [R1+0x2c], R6 ;  /* 0x00002c0601007387 */ /* 0x0001e20000100800 */
[----:B------:R-:W-:-:S03]  /*3510*/  IMAD R9, R28, R10, R9 ;  /* 0x0000000a1c097224 */ /* 0x000fc600078e0209 */
[----:B------:R1:W-:Y:S01]  /*3520*/  STL [R1+0x28], R0 ;  /* 0x0000280001007387 */ /* 0x0003e20000100800 */
[----:B------:R-:W-:Y:S01]  /*3530*/  IMAD.HI.U32 R4, R5, R2, RZ ;  /* 0x0000000205047227 */ /* 0x000fe200078e00ff */
[----:B------:R-:W-:Y:S02]  /*3540*/  IABS R3, R19 ;  /* 0x0000001300037213 */ /* 0x000fe40000000000 */
[----:B0-----:R-:W-:Y:S02]  /*3550*/  IABS R6, R16 ;  /* 0x0000001000067213 */ /* 0x001fe40000000000 */
[----:B------:R-:W2:Y:S01]  /*3560*/  LDL R16, [R1+0x1278] ;  /* 0x0012780001107983 */ /* 0x000ea20000100800 */
[----:B-1----:R-:W-:-:S03]  /*3570*/  IMAD R0, R28, R8, R7 ;  /* 0x000000081c007224 */ /* 0x002fc600078e0207 */
[----:B------:R-:W-:Y:S01]  /*3580*/  STL [R1+0x24], R9 ;  /* 0x0000240901007387 */ /* 0x000fe20000100800 */
[----:B------:R-:W-:-:S03]  /*3590*/  IMAD.MOV R4, RZ, RZ, -R4 ;  /* 0x000000ffff047224 */ /* 0x000fc600078e0a04 */
[----:B------:R0:W-:Y:S04]  /*35a0*/  STL [R1+0x20], R0 ;  /* 0x0000200001007387 */ /* 0x0001e80000100800 */
[----:B------:R-:W3:Y:S01]  /*35b0*/  LDL R19, [R1+0x12a0] ;  /* 0x0012a00001137983 */ /* 0x000ee20000100800 */
[----:B0-----:R-:W-:Y:S01]  /*35c0*/  IMAD R0, R28, R4, R2 ;  /* 0x000000041c007224 */ /* 0x001fe200078e0202 */
[----:B------:R-:W-:-:S04]  /*35d0*/  IABS R9, R17 ;  /* 0x0000001100097213 */ /* 0x000fc80000000000 */
[----:B------:R0:W-:Y:S04]  /*35e0*/  STL [R1+0x1c], R0 ;  /* 0x00001c0001007387 */ /* 0x0001e80000100800 */
[----:B------:R-:W4:Y:S01]  /*35f0*/  LDL R17, [R1+0x129c] ;  /* 0x00129c0001117983 */ /* 0x000f220000100800 */
[C---:B------:R-:W-:Y:S01]  /*3600*/  IMAD.HI.U32 R11, R5.reuse, R6, RZ ;  /* 0x00000006050b7227 */ /* 0x040fe200078e00ff */
[----:B------:R-:W-:Y:S02]  /*3610*/  IABS R7, R23 ;  /* 0x0000001700077213 */ /* 0x000fe40000000000 */
[----:B------:R-:W4:Y:S01]  /*3620*/  LDL R23, [R1+0x1298] ;  /* 0x0012980001177983 */ /* 0x000f220000100800 */
[----:B------:R-:W-:-:S04]  /*3630*/  IMAD.HI.U32 R4, R5, R3, RZ ;  /* 0x0000000305047227 */ /* 0x000fc800078e00ff */
[----:B------:R-:W-:Y:S02]  /*3640*/  IMAD.MOV R11, RZ, RZ, -R11 ;  /* 0x000000ffff0b7224 */ /* 0x000fe400078e0a0b */
[----:B------:R-:W-:Y:S02]  /*3650*/  IMAD.MOV R4, RZ, RZ, -R4 ;  /* 0x000000ffff047224 */ /* 0x000fe400078e0a04 */
[C---:B------:R-:W-:Y:S01]  /*3660*/  IMAD.HI.U32 R10, R5.reuse, R9, RZ ;  /* 0x00000009050a7227 */ /* 0x040fe200078e00ff */
[----:B------:R-:W-:Y:S02]  /*3670*/  IABS R2, R13 ;  /* 0x0000000d00027213 */ /* 0x000fe40000000000 */
[----:B------:R-:W4:Y:S01]  /*3680*/  LDL R13, [R1+0x1294] ;  /* 0x00129400010d7983 */ /* 0x000f220000100800 */
[----:B------:R-:W-:-:S04]  /*3690*/  IMAD.HI.U32 R8, R5, R7, RZ ;  /* 0x0000000705087227 */ /* 0x000fc800078e00ff */
[C---:B------:R-:W-:Y:S02]  /*36a0*/  IMAD R6, R28.reuse, R11, R6 ;  /* 0x0000000b1c067224 */ /* 0x040fe400078e0206 */
[C---:B0-----:R-:W-:Y:S02]  /*36b0*/  IMAD R0, R28.reuse, R4, R3 ;  /* 0x000000041c007224 */ /* 0x041fe400078e0203 */
[----:B------:R-:W-:Y:S01]  /*36c0*/  IMAD.MOV R10, RZ, RZ, -R10 ;  /* 0x000000ffff0a7224 */ /* 0x000fe200078e0a0a */
[----:B------:R0:W-:Y:S01]  /*36d0*/  STL [R1+0x38c], R6 ;  /* 0x00038c0601007387 */ /* 0x0001e20000100800 */
[----:B------:R-:W-:Y:S02]  /*36e0*/  IMAD.MOV R8, RZ, RZ, -R8 ;  /* 0x000000ffff087224 */ /* 0x000fe400078e0a08 */
[----:B------:R-:W-:Y:S01]  /*36f0*/  IMAD R9, R28, R10, R9 ;  /* 0x0000000a1c097224 */ /* 0x000fe200078e0209 */
[----:B------:R1:W-:Y:S01]  /*3700*/  STL [R1+0x3a4], R0 ;  /* 0x0003a40001007387 */ /* 0x0003e20000100800 */
[----:B------:R-:W-:-:S03]  /*3710*/  IABS R3, R18 ;  /* 0x0000001200037213 */ /* 0x000fc60000000000 */
[----:B------:R-:W4:Y:S01]  /*3720*/  LDL R18, [R1+0x1288] ;  /* 0x0012880001127983 */ /* 0x000f220000100800 */
[----:B0-----:R-:W-:-:S04]  /*3730*/  IMAD.HI.U32 R6, R5, R2, RZ ;  /* 0x0000000205067227 */ /* 0x001fc800078e00ff */
[C---:B-1----:R-:W-:Y:S02]  /*3740*/  IMAD R0, R28.reuse, R8, R7 ;  /* 0x000000081c007224 */ /* 0x042fe400078e0207 */
[----:B------:R-:W-:Y:S01]  /*3750*/  IMAD.MOV R6, RZ, RZ, -R6 ;  /* 0x000000ffff067224 */ /* 0x000fe200078e0a06 */
[----:B------:R-:W-:Y:S04]  /*3760*/  STL [R1+0x394], R9 ;  /* 0x0003940901007387 */ /* 0x000fe80000100800 */
[----:B------:R0:W-:Y:S02]  /*3770*/  STL [R1+0x39c], R0 ;  /* 0x00039c0001007387 */ /* 0x0001e40000100800 */
[----:B0-----:R-:W-:Y:S01]  /*3780*/  IMAD R0, R28, R6, R2 ;  /* 0x000000061c007224 */ /* 0x001fe200078e0202 */
[----:B--2---:R-:W-:-:S02]  /*3790*/  IABS R4, R16 ;  /* 0x0000001000047213 */ /* 0x004fc40000000000 */
[----:B------:R-:W2:Y:S04]  /*37a0*/  LDL R16, [R1+0x128c] ;  /* 0x00128c0001107983 */ /* 0x000ea80000100800 */
[----:B------:R0:W-:Y:S01]  /*37b0*/  STL [R1+0x3a0], R0 ;  /* 0x0003a00001007387 */ /* 0x0001e20000100800 */
[----:B---3--:R-:W-:-:S03]  /*37c0*/  IABS R9, R19 ;  /* 0x0000001300097213 */ /* 0x008fc60000000000 */
[----:B------:R-:W3:Y:S01]  /*37d0*/  LDL R19, [R1+0x1290] ;  /* 0x0012900001137983 */ /* 0x000ee20000100800 */
[----:B----4-:R-:W-:-:S03]  /*37e0*/  IABS R7, R17 ;  /* 0x0000001100077213 */ /* 0x010fc60000000000 */
[----:B------:R-:W4:Y:S01]  /*37f0*/  LDL R17, [R1+0x1284] ;  /* 0x0012840001117983 */ /* 0x000f220000100800 */
[----:B------:R-:W-:-:S04]  /*3800*/  IMAD.HI.U32 R6, R5, R3, RZ ;  /* 0x0000000305067227 */ /* 0x000fc800078e00ff */
[----:B------:R-:W-:-:S04]  /*3810*/  IMAD.HI.U32 R11, R5, R4, RZ ;  /* 0x00000004050b7227 */ /* 0x000fc800078e00ff */
[----:B------:R-:W-:Y:S02]  /*3820*/  IMAD.MOV R6, RZ, RZ, -R6 ;  /* 0x000000ffff067224 */ /* 0x000fe400078e0a06 */
[----:B------:R-:W-:Y:S01]  /*3830*/  IMAD.MOV R11, RZ, RZ, -R11 ;  /* 0x000000ffff0b7224 */ /* 0x000fe200078e0a0b */
[----:B------:R-:W-:Y:S01]  /*3840*/  IABS R2, R23 ;  /* 0x0000001700027213 */ /* 0x000fe20000000000 */
[----:B------:R-:W-:Y:S01]  /*3850*/  IMAD R3, R28, R6, R3 ;  /* 0x000000061c037224 */ /* 0x000fe200078e0203 */
[----:B------:R-:W4:Y:S01]  /*3860*/  LDL R23, [R1+0x127c] ;  /* 0x00127c0001177983 */ /* 0x000f220000100800 */
[----:B------:R-:W-:-:S04]  /*3870*/  IMAD.HI.U32 R10, R5, R9, RZ ;  /* 0x00000009050a7227 */ /* 0x000fc800078e00ff */
[----:B0-----:R-:W-:Y:S02]  /*3880*/  IMAD R0, R28, R11, R4 ;  /* 0x0000000b1c007224 */ /* 0x001fe400078e0204 */
[C---:B------:R-:W-:Y:S01]  /*3890*/  IMAD.HI.U32 R8, R5.reuse, R7, RZ ;  /* 0x0000000705087227 */ /* 0x040fe200078e00ff */
[----:B------:R0:W-:Y:S03]  /*38a0*/  STL [R1+0x398], R3 ;  /* 0x0003980301007387 */ /* 0x0001e60000100800 */
[----:B------:R-:W-:Y:S01]  /*38b0*/  IMAD.MOV R10, RZ, RZ, -R10 ;  /* 0x000000ffff0a7224 */ /* 0x000fe200078e0a0a */
[----:B------:R1:W-:Y:S01]  /*38c0*/  STL [R1+0x390], R0 ;  /* 0x0003900001007387 */ /* 0x0003e20000100800 */
[----:B------:R-:W-:Y:S02]  /*38d0*/  IMAD.MOV R8, RZ, RZ, -R8 ;  /* 0x000000ffff087224 */ /* 0x000fe400078e0a08 */
[----:B------:R-:W-:Y:S01]  /*38e0*/  IMAD.HI.U32 R6, R5, R2, RZ ;  /* 0x0000000205067227 */ /* 0x000fe200078e00ff */
[----:B0-----:R-:W-:-:S02]  /*38f0*/  IABS R3, R13 ;  /* 0x0000000d00037213 */ /* 0x001fc40000000000 */
[----:B------:R-:W4:Y:S01]  /*3900*/  LDL R13, [R1+0x1280] ;  /* 0x00128000010d7983 */ /* 0x000f220000100800 */
[C---:B------:R-:W-:Y:S02]  /*3910*/  IMAD R9, R28.reuse, R10, R9 ;  /* 0x0000000a1c097224 */ /* 0x040fe400078e0209 */
[----:B-1----:R-:W-:Y:S02]  /*3920*/  IMAD R0, R28, R8, R7 ;  /* 0x000000081c007224 */ /* 0x002fe400078e0207 */
[----:B------:R-:W-:Y:S01]  /*3930*/  IMAD.MOV R6, RZ, RZ, -R6 ;  /* 0x000000ffff067224 */ /* 0x000fe200078e0a06 */
[----:B------:R-:W-:Y:S01]  /*3940*/  STL [R1+0x37c], R9 ;  /* 0x00037c0901007387 */ /* 0x000fe20000100800 */
[----:B------:R-:W-:-:S03]  /*3950*/  IABS R4, R18 ;  /* 0x0000001200047213 */ /* 0x000fc60000000000 */
[----:B------:R0:W-:Y:S04]  /*3960*/  STL [R1+0x384], R0 ;  /* 0x0003840001007387 */ /* 0x0001e80000100800 */
[----:B------:R-:W4:Y:S01]  /*3970*/  LDL R18, [R1+0x1274] ;  /* 0x0012740001127983 */ /* 0x000f220000100800 */
[----:B0-----:R-:W-:-:S05]  /*3980*/  IMAD R0, R28, R6, R2 ;  /* 0x000000061c007224 */ /* 0x001fca00078e0202 */
[----:B------:R0:W-:Y:S01]  /*3990*/  STL [R1+0x388], R0 ;  /* 0x0003880001007387 */ /* 0x0001e20000100800 */
[----:B--2---:R-:W-:-:S03]  /*39a0*/  IABS R9, R16 ;  /* 0x0000001000097213 */ /* 0x004fc60000000000 */
[----:B------:R-:W2:Y:S01]  /*39b0*/  LDL R16, [R1+0x1270] ;  /* 0x0012700001107983 */ /* 0x000ea20000100800 */
[----:B---3--:R-:W-:-:S03]  /*39c0*/  IABS R7, R19 ;  /* 0x0000001300077213 */ /* 0x008fc60000000000 */
[----:B------:R-:W3:Y:S01]  /*39d0*/  LDL R19, [R1+0x1268] ;  /* 0x0012680001137983 */ /* 0x000ee20000100800 */
[----:B----4-:R-:W-:-:S03]  /*39e0*/  IABS R2, R17 ;  /* 0x0000001100027213 */ /* 0x010fc60000000000 */
[----:B------:R-:W4:Y:S01]  /*39f0*/  LDL R17, [R1+0x125c] ;  /* 0x00125c0001117983 */ /* 0x000f220000100800 */
[----:B------:R-:W-:-:S04]  /*3a00*/  IMAD.HI.U32 R6, R5, R3, RZ ;  /* 0x0000000305067227 */ /* 0x000fc800078e00ff */
[----:B------:R-:W-:-:S04]  /*3a10*/  IMAD.HI.U32 R11, R5, R4, RZ ;  /* 0x00000004050b7227 */ /* 0x000fc800078e00ff */
[----:B------:R-:W-:Y:S02]  /*3a20*/  IMAD.MOV R6, RZ, RZ, -R6 ;  /* 0x000000ffff067224 */ /* 0x000fe400078e0a06 */
[----:B------:R-:W-:Y:S02]  /*3a30*/  IMAD.MOV R11, RZ, RZ, -R11 ;  /* 0x000000ffff0b7224 */ /* 0x000fe400078e0a0b */
[----:B------:R-:W-:-:S04]  /*3a40*/  IMAD.HI.U32 R10, R5, R9, RZ ;  /* 0x00000009050a7227 */ /* 0x000fc800078e00ff */
[----:B------:R-:W-:-:S04]  /*3a50*/  IMAD.HI.U32 R8, R5, R7, RZ ;  /* 0x0000000705087227 */ /* 0x000fc800078e00ff */
[C---:B------:R-:W-:Y:S02]  /*3a60*/  IMAD R3, R28.reuse, R6, R3 ;  /* 0x000000061c037224 */ /* 0x040fe400078e0203 */
[C---:B0-----:R-:W-:Y:S02]  /*3a70*/  IMAD R0, R28.reuse, R11, R4 ;  /* 0x0000000b1c007224 */ /* 0x041fe400078e0204 */
[----:B------:R-:W-:Y:S02]  /*3a80*/  IMAD.MOV R10, RZ, RZ, -R10 ;  /* 0x000000ffff0a7224 */ /* 0x000fe400078e0a0a */
[----:B------:R-:W-:Y:S01]  /*3a90*/  IMAD.MOV R8, RZ, RZ, -R8 ;  /* 0x000000ffff087224 */ /* 0x000fe200078e0a08 */
[----:B------:R0:W-:Y:S01]  /*3aa0*/  STL [R1+0x380], R3 ;  /* 0x0003800301007387 */ /* 0x0001e20000100800 */
[----:B------:R-:W-:-:S03]  /*3ab0*/  IMAD R9, R28, R10, R9 ;  /* 0x0000000a1c097224 */ /* 0x000fc600078e0209 */
[----:B------:R1:W-:Y:S01]  /*3ac0*/  STL [R1+0x364], R0 ;  /* 0x0003640001007387 */ /* 0x0003e20000100800 */
[----:B------:R-:W-:Y:S01]  /*3ad0*/  IMAD.HI.U32 R6, R5, R2, RZ ;  /* 0x0000000205067227 */ /* 0x000fe200078e00ff */
[----:B0-----:R-:W-:Y:S02]  /*3ae0*/  IABS R3, R23 ;  /* 0x0000001700037213 */ /* 0x001fe40000000000 */
[----:B------:R-:W4:Y:S01]  /*3af0*/  LDL R23, [R1+0x1260] ;  /* 0x0012600001177983 */ /* 0x000f220000100800 */
[----:B-1----:R-:W-:Y:S01]  /*3b00*/  IMAD R0, R28, R8, R7 ;  /* 0x000000081c007224 */ /* 0x002fe200078e0207 */
[----:B------:R-:W-:Y:S02]  /*3b10*/  IABS R4, R13 ;  /* 0x0000000d00047213 */ /* 0x000fe40000000000 */
[----:B------:R-:W-:Y:S01]  /*3b20*/  STL [R1+0x36c], R9 ;  /* 0x00036c0901007387 */ /* 0x000fe20000100800 */
[----:B------:R-:W-:-:S03]  /*3b30*/  IMAD.MOV R6, RZ, RZ, -R6 ;  /* 0x000000ffff067224 */ /* 0x000fc600078e0a06 */
[----:B------:R0:W-:Y:S04]  /*3b40*/  STL [R1+0x374], R0 ;  /* 0x0003740001007387 */ /* 0x0001e80000100800 */
[----:B------:R-:W4:Y:S01]  /*3b50*/  LDL R13, [R1+0x1250] ;  /* 0x00125000010d7983 */ /* 0x000f220000100800 */
[----:B0-----:R-:W-:Y:S01]  /*3b60*/  IMAD R0, R28, R6, R2 ;  /* 0x000000061c007224 */ /* 0x001fe200078e0202 */
[----:B------:R-:W-:-:S04]  /*3b70*/  IABS R9, R18 ;  /* 0x0000001200097213 */ /* 0x000fc80000000000 */
[----:B------:R0:W-:Y:S01]  /*3b80*/  STL [R1+0x378], R0 ;  /* 0x0003780001007387 */ /* 0x0001e20000100800 */
[----:B------:R-:W-:-:S03]  /*3b90*/  IMAD.HI.U32 R6, R5, R3, RZ ;  /* 0x0000000305067227 */ /* 0x000fc600078e00ff */
[----:B------:R-:W4:Y:S01]  /*3ba0*/  LDL R18, [R1+0x1254] ;  /* 0x0012540001127983 */ /* 0x000f220000100800 */
[----:B------:R-:W-:-:S04]  /*3bb0*/  IMAD.HI.U32 R11, R5, R4, RZ ;  /* 0x00000004050b7227 */ /* 0x000fc800078e00ff */
[----:B------:R-:W-:Y:S02]  /*3bc0*/  IMAD.MOV R6, RZ, RZ, -R6 ;  /* 0x000000ffff067224 */ /* 0x000fe400078e0a06 */
[----:B------:R-:W-:Y:S02]  /*3bd0*/  IMAD.MOV R11, RZ, RZ, -R11 ;  /* 0x000000ffff0b7224 */ /* 0x000fe400078e0a0b */
[C---:B------:R-:W-:Y:S02]  /*3be0*/  IMAD R3, R28.reuse, R6, R3 ;  /* 0x000000061c037224 */ /* 0x040fe400078e0203 */
[----:B0-----:R-:W-:Y:S01]  /*3bf0*/  IMAD R0, R28, R11, R4 ;  /* 0x0000000b1c007224 */ /* 0x001fe200078e0204 */
[----:B--2---:R-:W-:Y:S02]  /*3c00*/  IABS R7, R16 ;  /* 0x0000001000077213 */ /* 0x004fe40000000000 */
[----:B------:R-:W2:Y:S01]  /*3c10*/  LDL R16, [R1+0x124c] ;  /* 0x00124c0001107983 */ /* 0x000ea20000100800 */
[----:B---3--:R-:W-:-:S03]  /*3c20*/  IABS R2, R19 ;  /* 0x0000001300027213 */ /* 0x008fc60000000000 */
[----:B------:R-:W3:Y:S04]  /*3c30*/  LDL R19, [R1+0x1248] ;  /* 0x0012480001137983 */ /* 0x000ee80000100800 */
[----:B------:R4:W-:Y:S04]  /*3c40*/  STL [R1+0x370], R3 ;  /* 0x0003700301007387 */ /* 0x0009e80000100800 */
[----:B------:R0:W-:Y:S01]  /*3c50*/  STL [R1+0x368], R0 ;  /* 0x0003680001007387 */ /* 0x0001e20000100800 */
[----:B----4-:R-:W-:-:S03]  /*3c60*/  IABS R3, R17 ;  /* 0x0000001100037213 */ /* 0x010fc60000000000 */
[----:B------:R-:W4:Y:S01]  /*3c70*/  LDL R17, [R1+0x123c] ;  /* 0x00123c0001117983 */ /* 0x000f220000100800 */
[----:B------:R-:W-:-:S04]  /*3c80*/  IMAD.HI.U32 R10, R5, R9, RZ ;  /* 0x00000009050a7227 */ /* 0x000fc800078e00ff */
[----:B------:R-:W-:-:S04]  /*3c90*/  IMAD.HI.U32 R8, R5, R7, RZ ;  /* 0x0000000705087227 */ /* 0x000fc800078e00ff */
[----:B------:R-:W-:Y:S02]  /*3ca0*/  IMAD.MOV R10, RZ, RZ, -R10 ;  /* 0x000000ffff0a7224 */ /* 0x000fe400078e0a0a */
[----:B------:R-:W-:Y:S02]  /*3cb0*/  IMAD.MOV R8, RZ, RZ, -R8 ;  /* 0x000000ffff087224 */ /* 0x000fe400078e0a08 */
[----:B------:R-:W-:-:S04]  /*3cc0*/  IMAD.HI.U32 R6, R5, R2, RZ ;  /* 0x0000000205067227 */ /* 0x000fc800078e00ff */
[C---:B------:R-:W-:Y:S02]  /*3cd0*/  IMAD R9, R28.reuse, R10, R9 ;  /* 0x0000000a1c097224 */ /* 0x040fe400078e0209 */
[C---:B0-----:R-:W-:Y:S02]  /*3ce0*/  IMAD R0, R28.reuse, R8, R7 ;  /* 0x000000081c007224 */ /* 0x041fe400078e0207 */
[----:B------:R-:W-:Y:S01]  /*3cf0*/  IMAD.MOV R6, RZ, RZ, -R6 ;  /* 0x000000ffff067224 */ /* 0x000fe200078e0a06 */
[----:B------:R-:W-:Y:S04]  /*3d00*/  STL [R1+0x354], R9 ;  /* 0x0003540901007387 */ /* 0x000fe80000100800 */
[----:B------:R0:W-:Y:S02]  /*3d10*/  STL [R1+0x35c], R0 ;  /* 0x00035c0001007387 */ /* 0x0001e40000100800 */
[----:B0-----:R-:W-:Y:S01]  /*3d20*/  IMAD R0, R28, R6, R2 ;  /* 0x000000061c007224 */ /* 0x001fe200078e0202 */
[----:B------:R-:W-:-:S02]  /*3d30*/  IABS R4, R23 ;  /* 0x0000001700047213 */ /* 0x000fc40000000000 */
[----:B------:R-:W4:Y:S04]  /*3d40*/  LDL R23, [R1+0x1240] ;  /* 0x0012400001177983 */ /* 0x000f280000100800 */
[----:B------:R0:W-:Y:S01]  /*3d50*/  STL [R1+0x360], R0 ;  /* 0x0003600001007387 */ /* 0x0001e20000100800 */
[C---:B------:R-:W-:Y:S01]  /*3d60*/  IMAD.HI.U32 R6, R5.reuse, R3, RZ ;  /* 0x0000000305067227 */ /* 0x040fe200078e00ff */
[----:B------:R-:W-:Y:S02]  /*3d70*/  IABS R9, R13 ;  /* 0x0000000d00097213 */ /* 0x000fe40000000000 */
[----:B------:R-:W4:Y:S01]  /*3d80*/  LDL R13, [R1+0x1244] ;  /* 0x00124400010d7983 */ /* 0x000f220000100800 */
[----:B------:R-:W-:-:S04]  /*3d90*/  IMAD.HI.U32 R11, R5, R4, RZ ;  /* 0x00000004050b7227 */ /* 0x000fc800078e00ff */
[----:B------:R-:W-:Y:S02]  /*3da0*/  IMAD.MOV R6, RZ, RZ, -R6 ;  /* 0x000000ffff067224 */ /* 0x000fe400078e0a06 */
[----:B------:R-:W-:Y:S02]  /*3db0*/  IMAD.MOV R11, RZ, RZ, -R11 ;  /* 0x000000ffff0b7224 */ /* 0x000fe400078e0a0b */
[----:B------:R-:W-:Y:S01]  /*3dc0*/  IMAD R3, R28, R6, R3 ;  /* 0x000000061c037224 */ /* 0x000fe200078e0203 */
[----:B------:R-:W-:Y:S02]  /*3dd0*/  IABS R7, R18 ;  /* 0x0000001200077213 */ /* 0x000fe40000000000 */
[----:B------:R-:W4:Y:S01]  /*3de0*/  LDL R18, [R1+0x1230] ;  /* 0x0012300001127983 */ /* 0x000f220000100800 */
[----:B------:R-:W-:-:S04]  /*3df0*/  IMAD.HI.U32 R10, R5, R9, RZ ;  /* 0x00000009050a7227 */ /* 0x000fc800078e00ff */
[----:B0-----:R-:W-:Y:S02]  /*3e00*/  IMAD R0, R28, R11, R4 ;  /* 0x0000000b1c007224 */ /* 0x001fe400078e0204 */
[----:B------:R-:W-:-:S04]  /*3e10*/  IMAD.HI.U32 R8, R5, R7, RZ ;  /* 0x0000000705087227 */ /* 0x000fc800078e00ff */
[----:B------:R-:W-:Y:S02]  /*3e20*/  IMAD.MOV R10, RZ, RZ, -R10 ;  /* 0x000000ffff0a7224 */ /* 0x000fe400078e0a0a */
[----:B------:R-:W-:Y:S02]  /*3e30*/  IMAD.MOV R8, RZ, RZ, -R8 ;  /* 0x000000ffff087224 */ /* 0x000fe400078e0a08 */
[----:B------:R-:W-:Y:S01]  /*3e40*/  IMAD R9, R28, R10, R9 ;  /* 0x0000000a1c097224 */ /* 0x000fe200078e0209 */
[----:B--2---:R-:W-:Y:S02]  /*3e50*/  IABS R2, R16 ;  /* 0x0000001000027213 */ /* 0x004fe40000000000 */
[----:B------:R-:W2:Y:S04]  /*3e60*/  LDL R16, [R1+0x1234] ;  /* 0x0012340001107983 */ /* 0x000ea80000100800 */
[----:B------:R3:W-:Y:S04]  /*3e70*/  STL [R1+0x358], R3 ;  /* 0x0003580301007387 */ /* 0x0007e80000100800 */
[----:B------:R0:W-:Y:S01]  /*3e80*/  STL [R1+0x33c], R0 ;  /* 0x00033c0001007387 */ /* 0x0001e20000100800 */
[----:B---3--:R-:W-:-:S03]  /*3e90*/  IABS R3, R19 ;  /* 0x0000001300037213 */ /* 0x008fc60000000000 */
[----:B------:R-:W3:Y:S01]  /*3ea0*/  LDL R19, [R1+0x1238] ;  /* 0x0012380001137983 */ /* 0x000ee20000100800 */
[----:B0-----:R-:W-:-:S03]  /*3eb0*/  IMAD R0, R28, R8, R7 ;  /* 0x000000081c007224 */ /* 0x001fc600078e0207 */
[----:B------:R-:W-:Y:S04]  /*3ec0*/  STL [R1+0x344], R9 ;  /* 0x0003440901007387 */ /* 0x000fe80000100800 */
[----:B------:R0:W-:Y:S01]  /*3ed0*/  STL [R1+0x34c], R0 ;  /* 0x00034c0001007387 */ /* 0x0001e20000100800 */
[----:B----4-:R-:W-:-:S03]  /*3ee0*/  IABS R4, R17 ;  /* 0x0000001100047213 */ /* 0x010fc60000000000 */
[----:B------:R-:W4:Y:S01]  /*3ef0*/  LDL R17, [R1+0x1224] ;  /* 0x0012240001117983 */ /* 0x000f220000100800 */
[----:B------:R-:W-:-:S04]  /*3f00*/  IMAD.HI.U32 R6, R5, R2, RZ ;  /* 0x0000000205067227 */ /* 0x000fc800078e00ff */
[----:B------:R-:W-:-:S04]  /*3f10*/  IMAD.MOV R6, RZ, RZ, -R6 ;  /* 0x000000ffff067224 */ /* 0x000fc800078e0a06 */
[----:B0-----:R-:W-:-:S05]  /*3f20*/  IMAD R0, R28, R6, R2 ;  /* 0x000000061c007224 */ /* 0x001fca00078e0202 */
[----:B------:R0:W-:Y:S01]  /*3f30*/  STL [R1+0x350], R0 ;  /* 0x0003500001007387 */ /* 0x0001e20000100800 */
[----:B------:R-:W-:-:S04]  /*3f40*/  IMAD.HI.U32 R6, R5, R3, RZ ;  /* 0x0000000305067227 */ /* 0x000fc800078e00ff */
[----:B------:R-:W-:-:S04]  /*3f50*/  IMAD.HI.U32 R11, R5, R4, RZ ;  /* 0x00000004050b7227 */ /* 0x000fc800078e00ff */
[----:B------:R-:W-:Y:S02]  /*3f60*/  IMAD.MOV R6, RZ, RZ, -R6 ;  /* 0x000000ffff067224 */ /* 0x000fe400078e0a06 */
[----:B------:R-:W-:Y:S01]  /*3f70*/  IMAD.MOV R11, RZ, RZ, -R11 ;  /* 0x000000ffff0b7224 */ /* 0x000fe200078e0a0b */
[----:B------:R-:W-:Y:S02]  /*3f80*/  IABS R9, R23 ;  /* 0x0000001700097213 */ /* 0x000fe40000000000 */
[----:B------:R-:W4:Y:S01]  /*3f90*/  LDL R23, [R1+0x1228] ;  /* 0x0012280001177983 */ /* 0x000f220000100800 */
[C---:B------:R-:W-:Y:S02]  /*3fa0*/  IMAD R3, R28.reuse, R6, R3 ;  /* 0x000000061c037224 */ /* 0x040fe400078e0203 */
[----:B------:R-:W-:Y:S01]  /*3fb0*/  IMAD.HI.U32 R10, R5, R9, RZ ;  /* 0x00000009050a7227 */ /* 0x000fe200078e00ff */
[----:B------:R-:W-:Y:S02]  /*3fc0*/  IABS R7, R13 ;  /* 0x0000000d00077213 */ /* 0x000fe40000000000 */
[----:B------:R-:W4:Y:S01]  /*3fd0*/  LDL R13, [R1+0x1220] ;  /* 0x00122000010d7983 */ /* 0x000f220000100800 */
[----:B0-----:R-:W-:-:S02]  /*3fe0*/  IMAD R0, R28, R11, R4 ;  /* 0x0000000b1c007224 */ /* 0x001fc400078e0204 */
[----:B------:R-:W-:-:S04]  /*3ff0*/  IMAD.HI.U32 R8, R5, R7, RZ ;  /* 0x0000000705087227 */ /* 0x000fc800078e00ff */
[----:B------:R-:W-:Y:S02]  /*4000*/  IMAD.MOV R10, RZ, RZ, -R10 ;  /* 0x000000ffff0a7224 */ /* 0x000fe400078e0a0a */
[----:B------:R-:W-:Y:S01]  /*4010*/  IMAD.MOV R8, RZ, RZ, -R8 ;  /* 0x000000ffff087224 */ /* 0x000fe200078e0a08 */
[----:B------:R-:W-:Y:S02]  /*4020*/  IABS R2, R18 ;  /* 0x0000001200027213 */ /* 0x000fe40000000000 */
[----:B------:R-:W4:Y:S01]  /*4030*/  LDL R18, [R1+0x121c] ;  /* 0x00121c0001127983 */ /* 0x000f220000100800 */
[----:B------:R-:W-:-:S03]  /*4040*/  IMAD R9, R28, R10, R9 ;  /* 0x0000000a1c097224 */ /* 0x000fc600078e0209 */
[----:B------:R-:W-:Y:S01]  /*4050*/  STL [R1+0x348], R3 ;  /* 0x0003480301007387 */ /* 0x000fe20000100800 */
[----:B------:R-:W-:-:S03]  /*4060*/  IMAD.HI.U32 R6, R5, R2, RZ ;  /* 0x0000000205067227 */ /* 0x000fc600078e00ff */
[----:B------:R0:W-:Y:S01]  /*4070*/  STL [R1+0x340], R0 ;  /* 0x0003400001007387 */ /* 0x0001e20000100800 */
[----:B------:R-:W-:Y:S02]  /*4080*/  IMAD.MOV R6, RZ, RZ, -R6 ;  /* 0x000000ffff067224 */ /* 0x000fe400078e0a06 */
[----:B0-----:R-:W-:Y:S01]  /*4090*/  IMAD R0, R28, R8, R7 ;  /* 0x000000081c007224 */ /* 0x001fe200078e0207 */
[----:B--2---:R-:W-:Y:S02]  /*40a0*/  IABS R3, R16 ;  /* 0x0000001000037213 */ /* 0x004fe40000000000 */
[----:B------:R-:W2:Y:S04]  /*40b0*/  LDL R16, [R1+0x1218] ;  /* 0x0012180001107983 */ /* 0x000ea80000100800 */
[----:B------:R-:W-:Y:S04]  /*40c0*/  STL [R1+0x32c], R9 ;  /* 0x00032c0901007387 */ /* 0x000fe80000100800 */
[----:B------:R0:W-:Y:S01]  /*40d0*/  STL [R1+0x334], R0 ;  /* 0x0003340001007387 */ /* 0x0001e20000100800 */
[----:B---3--:R-:W-:-:S03]  /*40e0*/  IABS R4, R19 ;  /* 0x0000001300047213 */ /* 0x008fc60000000000 */
[----:B------:R-:W3:Y:S01]  /*40f0*/  LDL R19, [R1+0x1214] ;  /* 0x0012140001137983 */ /* 0x000ee20000100800 */
[----:B0-----:R-:W-:-:S05]  /*4100*/  IMAD R0, R28, R6, R2 ;  /* 0x000000061c007224 */ /* 0x001fca00078e0202 */
        /* <DEDUP_REMOVED lines=9> */
[----:B0-----:R-:W-:Y:S02]  /*41a0*/  IMAD R0, R28, R11, R4 ;  /* 0x0000000b1c007224 */ /* 0x001fe400078e0204 */
[----:B------:R-:W-:-:S04]  /*41b0*/  IMAD.MOV R10, RZ, RZ, -R10 ;  /* 0x000000ffff0a7224 */ /* 0x000fc800078e0a0a */
[----:B------:R-:W-:Y:S01]  /*41c0*/  IMAD R9, R28, R10, R9 ;  /* 0x0000000a1c097224 */ /* 0x000fe200078e0209 */
[----:B------:R-:W-:Y:S02]  /*41d0*/  IABS R7, R23 ;  /* 0x0000001700077213 */ /* 0x000fe40000000000 */
[----:B------:R-:W4:Y:S03]  /*41e0*/  LDL R23, [R1+0x120c] ;  /* 0x00120c0001177983 */ /* 0x000f260000100800 */
[----:B------:R-:W-:-:S04]  /*41f0*/  IMAD.HI.U32 R8, R5, R7, RZ ;  /* 0x0000000705087227 */ /* 0x000fc800078e00ff */
[----:B------:R-:W-:Y:S01]  /*4200*/  IMAD.MOV R8, RZ, RZ, -R8 ;  /* 0x000000ffff087224 */ /* 0x000fe200078e0a08 */
[----:B------:R-:W-:Y:S02]  /*4210*/  IABS R2, R13 ;  /* 0x0000000d00027213 */ /* 0x000fe40000000000 */
[----:B------:R-:W4:Y:S03]  /*4220*/  LDL R13, [R1+0x1208] ;  /* 0x00120800010d7983 */ /* 0x000f260000100800 */
[----:B------:R-:W-:Y:S01]  /*4230*/  IMAD.HI.U32 R6, R5, R2, RZ ;  /* 0x0000000205067227 */ /* 0x000fe200078e00ff */
[----:B------:R0:W-:Y:S04]  /*4240*/  STL [R1+0x330], R3 ;  /* 0x0003300301007387 */ /* 0x0001e80000100800 */
[----:B------:R1:W-:Y:S01]  /*4250*/  STL [R1+0x314], R0 ;  /* 0x0003140001007387 */ /* 0x0003e20000100800 */
[----:B------:R-:W-:Y:S01]  /*4260*/  IMAD.MOV R6, RZ, RZ, -R6 ;  /* 0x000000ffff067224 */ /* 0x000fe200078e0a06 */
[----:B0-----:R-:W-:-:S02]  /*4270*/  IABS R3, R18 ;  /* 0x0000001200037213 */ /* 0x001fc40000000000 */
[----:B------:R-:W4:Y:S01]  /*4280*/  LDL R18, [R1+0x1204] ;  /* 0x0012040001127983 */ /* 0x000f220000100800 */
[----:B-1----:R-:W-:-:S03]  /*4290*/  IMAD R0, R28, R8, R7 ;  /* 0x000000081c007224 */ /* 0x002fc600078e0207 */
[----:B------:R-:W-:Y:S04]  /*42a0*/  STL [R1+0x31c], R9 ;  /* 0x00031c0901007387 */ /* 0x000fe80000100800 */
[----:B------:R0:W-:Y:S02]  /*42b0*/  STL [R1+0x324], R0 ;  /* 0x0003240001007387 */ /* 0x0001e40000100800 */
[----:B0-----:R-:W-:Y:S01]  /*42c0*/  IMAD R0, R28, R6, R2 ;  /* 0x000000061c007224 */ /* 0x001fe200078e0202 */
[----:B--2---:R-:W-:Y:S02]  /*42d0*/  IABS R4, R16 ;  /* 0x0000001000047213 */ /* 0x004fe40000000000 */
        /* <DEDUP_REMOVED lines=10> */
[----:B------:R-:W-:Y:S02]  /*4380*/  IMAD R3, R28, R6, R3 ;  /* 0x000000061c037224 */ /* 0x000fe400078e0203 */
[----:B------:R-:W-:-:S04]  /*4390*/  IMAD.HI.U32 R10, R5, R9, RZ ;  /* 0x00000009050a7227 */ /* 0x000fc800078e00ff */
[----:B0-----:R-:W-:Y:S02]  /*43a0*/  IMAD R0, R28, R11, R4 ;  /* 0x0000000b1c007224 */ /* 0x001fe400078e0204 */
[----:B------:R-:W-:-:S04]  /*43b0*/  IMAD.HI.U32 R8, R5, R7, RZ ;  /* 0x0000000705087227 */ /* 0x000fc800078e00ff */
[----:B------:R-:W-:Y:S02]  /*43c0*/  IMAD.MOV R10, RZ, RZ, -R10 ;  /* 0x000000ffff0a7224 */ /* 0x000fe400078e0a0a */
[----:B------:R-:W-:Y:S01]  /*43d0*/  IMAD.MOV R8, RZ, RZ, -R8 ;  /* 0x000000ffff087224 */ /* 0x000fe200078e0a08 */
[----:B------:R-:W-:Y:S02]  /*43e0*/  IABS R2, R23 ;  /* 0x0000001700027213 */ /* 0x000fe40000000000 */
[----:B------:R-:W4:Y:S04]  /*43f0*/  LDL R23, [R1+0x11f4] ;  /* 0x0011f40001177983 */ /* 0x000f280000100800 */
[----:B------:R0:W-:Y:S01]  /*4400*/  STL [R1+0x320], R3 ;  /* 0x0003200301007387 */ /* 0x0001e20000100800 */
[----:B------:R-:W-:-:S03]  /*4410*/  IMAD.HI.U32 R6, R5, R2, RZ ;  /* 0x0000000205067227 */ /* 0x000fc600078e00ff */
[----:B------:R1:W-:Y:S01]  /*4420*/  STL [R1+0x318], R0 ;  /* 0x0003180001007387 */ /* 0x0003e20000100800 */
[C---:B------:R-:W-:Y:S01]  /*4430*/  IMAD R9, R28.reuse, R10, R9 ;  /* 0x0000000a1c097224 */ /* 0x040fe200078e0209 */
[----:B0-----:R-:W-:Y:S02]  /*4440*/  IABS R3, R13 ;  /* 0x0000000d00037213 */ /* 0x001fe40000000000 */
[----:B------:R-:W4:Y:S01]  /*4450*/  LDL R13, [R1+0x11f0] ;  /* 0x0011f000010d7983 */ /* 0x000f220000100800 */
[----:B-1----:R-:W-:Y:S02]  /*4460*/  IMAD R0, R28, R8, R7 ;  /* 0x000000081c007224 */ /* 0x002fe400078e0207 */
[----:B------:R-:W-:Y:S01]  /*4470*/  IMAD.MOV R6, RZ, RZ, -R6 ;  /* 0x000000ffff067224 */ /* 0x000fe200078e0a06 */
[----:B------:R-:W-:Y:S04]  /*4480*/  STL [R1+0x304], R9 ;  /* 0x0003040901007387 */ /* 0x000fe80000100800 */
[----:B------:R0:W-:Y:S01]  /*4490*/  STL [R1+0x30c], R0 ;  /* 0x00030c0001007387 */ /* 0x0001e20000100800 */
[----:B------:R-:W-:-:S03]  /*44a0*/  IABS R4, R18 ;  /* 0x0000001200047213 */ /* 0x000fc60000000000 */
        /* <DEDUP_REMOVED lines=25> */
[----:B-1----:R-:W-:-:S03]  /*4640*/  IMAD R0, R28, R8, R7 ;  /* 0x000000081c007224 */ /* 0x002fc600078e0207 */
[----:B------:R-:W-:Y:S01]  /*4650*/  STL [R1+0x2f4], R9 ;  /* 0x0002f40901007387 */ /* 0x000fe20000100800 */
[----:B------:R-:W-:-:S03]  /*4660*/  IMAD.MOV R6, RZ, RZ, -R6 ;  /* 0x000000ffff067224 */ /* 0x000fc600078e0a06 */
[----:B------:R0:W-:Y:S01]  /*4670*/  STL [R1+0x2fc], R0 ;  /* 0x0002fc0001007387 */ /* 0x0001e20000100800 */
[----:B------:R-:W-:-:S03]  /*4680*/  IABS R4, R13 ;  /* 0x0000000d00047213 */ /* 0x000fc60000000000 */
[----:B------:R-:W4:Y:S01]  /*4690*/  LDL R13, [R1+0x11d8] ;  /* 0x0011d800010d7983 */ /* 0x000f220000100800 */
[----:B0-----:R-:W-:-:S05]  /*46a0*/  IMAD R0, R28, R6, R2 ;  /* 0x000000061c007224 */ /* 0x001fca00078e0202 */
[----:B------:R0:W-:Y:S01]  /*46b0*/  STL [R1+0x300], R0 ;  /* 0x0003000001007387 */ /* 0x0001e20000100800 */
[----:B------:R-:W-:-:S03]  /*46c0*/  IABS R9, R18 ;  /* 0x0000001200097213 */ /* 0x000fc60000000000 */
[----:B------:R-:W4:Y:S01]  /*46d0*/  LDL R18, [R1+0x11d4] ;  /* 0x0011d40001127983 */ /* 0x000f220000100800 */
[----:B------:R-:W-:-:S04]  /*46e0*/  IMAD.HI.U32 R6, R5, R3, RZ ;  /* 0x0000000305067227 */ /* 0x000fc800078e00ff */
        /* <DEDUP_REMOVED lines=22> */
[----:B------:R0:W-:Y:S01]  /*4850*/  STL [R1+0x2e4], R0 ;  /* 0x0002e40001007387 */ /* 0x0001e20000100800 */
[----:B------:R-:W-:Y:S01]  /*4860*/  IABS R4, R23 ;  /* 0x0000001700047213 */ /* 0x000fe20000000000 */
[----:B0-----:R-:W-:-:S02]  /*4870*/  IMAD R0, R28, R6, R2 ;  /* 0x000000061c007224 */ /* 0x001fc400078e0202 */
[----:B------:R-:W4:Y:S04]  /*4880*/  LDL R23, [R1+0x11c8] ;  /* 0x0011c80001177983 */ /* 0x000f280000100800 */
[----:B------:R0:W-:Y:S01]  /*4890*/  STL [R1+0x2e8], R0 ;  /* 0x0002e80001007387 */ /* 0x0001e20000100800 */
[C---:B------:R-:W-:Y:S01]  /*48a0*/  IMAD.HI.U32 R6, R5.reuse, R3, RZ ;  /* 0x0000000305067227 */ /* 0x040fe200078e00ff */
[----:B------:R-:W-:Y:S02]  /*48b0*/  IABS R9, R13 ;  /* 0x0000000d00097213 */ /* 0x000fe40000000000 */
[----:B------:R-:W4:Y:S01]  /*48c0*/  LDL R13, [R1+0x11c0] ;  /* 0x0011c000010d7983 */ /* 0x000f220000100800 */
[----:B------:R-:W-:-:S04]  /*48d0*/  IMAD.HI.U32 R11, R5, R4, RZ ;  /* 0x00000004050b7227 */ /* 0x000fc800078e00ff */
[----:B------:R-:W-:Y:S02]  /*48e0*/  IMAD.MOV R6, RZ, RZ, -R6 ;  /* 0x000000ffff067224 */ /* 0x000fe400078e0a06 */
[----:B------:R-:W-:Y:S01]  /*48f0*/  IMAD.MOV R11, RZ, RZ, -R11 ;  /* 0x000000ffff0b7224 */ /* 0x000fe200078e0a0b */
[----:B------:R-:W-:Y:S02]  /*4900*/  IABS R7, R18 ;  /* 0x0000001200077213 */ /* 0x000fe40000000000 */
[----:B------:R-:W4:Y:S01]  /*4910*/  LDL R18, [R1+0x11bc] ;  /* 0x0011bc0001127983 */ /* 0x000f220000100800 */
[----:B------:R-:W-:Y:S02]  /*4920*/  IMAD R3, R28, R6, R3 ;  /* 0x000000061c037224 */ /* 0x000fe400078e0203 */
        /* <DEDUP_REMOVED lines=60> */
[----:B------:R-:W-:Y:S01]  /*4cf0*/  IMAD.MOV R10, RZ, RZ, -R10 ;  /* 0x000000ffff0a7224 */ /* 0x000fe200078e0a0a */
[----:B------:R-:W-:Y:S02]  /*4d00*/  IABS R7, R23 ;  /* 0x0000001700077213 */ /* 0x000fe40000000000 */
[----:B------:R-:W4:Y:S03]  /*4d10*/  LDL R23, [R1+0x1194] ;  /* 0x0011940001177983 */ /* 0x000f260000100800 */
[----:B------:R-:W-:-:S04]  /*4d20*/  IMAD.HI.U32 R8, R5, R7, RZ ;  /* 0x0000000705087227 */ /* 0x000fc800078e00ff */
[----:B------:R-:W-:Y:S01]  /*4d30*/  IMAD.MOV R8, RZ, RZ, -R8 ;  /* 0x000000ffff087224 */ /* 0x000fe200078e0a08 */
[----:B------:R-:W-:Y:S02]  /*4d40*/  IABS R2, R13 ;  /* 0x0000000d00027213 */ /* 0x000fe40000000000 */
[----:B------:R-:W4:Y:S01]  /*4d50*/  LDL R13, [R1+0x1190] ;  /* 0x00119000010d7983 */ /* 0x000f220000100800 */
[----:B------:R-:W-:Y:S02]  /*4d60*/  IMAD R9, R28, R10, R9 ;  /* 0x0000000a1c097224 */ /* 0x000fe400078e0209 */
        /* <DEDUP_REMOVED lines=206> */
[----:B------:R-:W-:Y:S02]  /*5a50*/  IMAD.MOV R8, RZ, RZ, -R8 ;  /* 0x000000ffff087224 */ /* 0x000fe400078e0a08 */
[----:B------:R-:W-:Y:S01]  /*5a60*/  IMAD R9, R28, R10, R9 ;  /* 0x0000000a1c097224 */ /* 0x000fe200078e0209 */
[----:B------:R-:W-:Y:S02]  /*5a70*/  IABS R2, R23 ;  /* 0x0000001700027213 */ /* 0x000fe40000000000 */
[----:B------:R-:W4:Y:S04]  /*5a80*/  LDL R23, [R1+0x1104] ;  /* 0x0011040001177983 */ /* 0x000f280000100800 */
[----:B------:R0:W-:Y:S01]  /*5a90*/  STL [R1+0x230], R3 ;  /* 0x0002300301007387 */ /* 0x0001e20000100800 */
[----:B------:R-:W-:-:S03]  /*5aa0*/  IMAD.HI.U32 R6, R5, R2, RZ ;  /* 0x0000000205067227 */ /* 0x000fc600078e00ff */
[----:B------:R1:W-:Y:S01]  /*5ab0*/  STL [R1+0x228], R0 ;  /* 0x0002280001007387 */ /* 0x0003e20000100800 */
[----:B0-----:R-:W-:-:S03]  /*5ac0*/  IABS R3, R13 ;  /* 0x0000000d00037213 */ /* 0x001fc60000000000 */
        /* <DEDUP_REMOVED lines=69> */
[----:B------:R-:W-:-:S04]  /*5f20*/  IMAD.HI.U32 R6, R5, R3, RZ ;  /* 0x0000000305067227 */ /* 0x000fc800078e00ff */
[C---:B------:R-:W-:Y:S01]  /*5f30*/  IMAD.HI.U32 R11, R5.reuse, R4, RZ ;  /* 0x00000004050b7227 */ /* 0x040fe200078e00ff */
[----:B------:R-:W-:Y:S02]  /*5f40*/  IABS R9, R13 ;  /* 0x0000000d00097213 */ /* 0x000fe40000000000 */
[----:B------:R-:W4:Y:S01]  /*5f50*/  LDL R13, [R1+0x10d0] ;  /* 0x0010d000010d7983 */ /* 0x000f220000100800 */
[----:B------:R-:W-:Y:S02]  /*5f60*/  IMAD.MOV R6, RZ, RZ, -R6 ;  /* 0x000000ffff067224 */ /* 0x000fe400078e0a06 */
[----:B------:R-:W-:Y:S02]  /*5f70*/  IMAD.MOV R11, RZ, RZ, -R11 ;  /* 0x000000ffff0b7224 */ /* 0x000fe400078e0a0b */
[----:B------:R-:W-:Y:S02]  /*5f80*/  IMAD R3, R28, R6, R3 ;  /* 0x000000061c037224 */ /* 0x000fe400078e0203 */
[----:B------:R-:W-:Y:S01]  /*5f90*/  IMAD.HI.U32 R10, R5, R9, RZ ;  /* 0x00000009050a7227 */ /* 0x000fe200078e00ff */
[----:B------:R-:W-:-:S02]  /*5fa0*/  IABS R7, R18 ;  /* 0x0000001200077213 */ /* 0x000fc40000000000 */
[----:B------:R-:W4:Y:S01]  /*5fb0*/  LDL R18, [R1+0x10c4] ;  /* 0x0010c40001127983 */ /* 0x000f220000100800 */
        /* <DEDUP_REMOVED lines=26> */
[----:B------:R-:W-:Y:S02]  /*6160*/  IMAD R3, R28, R6, R3 ;  /* 0x000000061c037224 */ /* 0x000fe400078e0203 */
[----:B------:R-:W-:-:S04]  /*6170*/  IMAD.HI.U32 R10, R5, R9, RZ ;  /* 0x00000009050a7227 */ /* 0x000fc800078e00ff */
[----:B0-----:R-:W-:Y:S01]  /*6180*/  IMAD R0, R28, R11, R4 ;  /* 0x0000000b1c007224 */ /* 0x001fe200078e0204 */
[----:B------:R-:W-:Y:S02]  /*6190*/  IABS R7, R13 ;  /* 0x0000000d00077213 */ /* 0x000fe40000000000 */
[----:B------:R-:W4:Y:S03]  /*61a0*/  LDL R13, [R1+0x10b8] ;  /* 0x0010b800010d7983 */ /* 0x000f260000100800 */
        /* <DEDUP_REMOVED lines=109> */
[C---:B------:R-:W-:Y:S01]  /*6880*/  IMAD.HI.U32 R6, R5.reuse, R3, RZ ;  /* 0x0000000305067227 */ /* 0x040fe200078e00ff */
[----:B------:R-:W-:Y:S02]  /*6890*/  IABS R9, R18 ;  /* 0x0000001200097213 */ /* 0x000fe40000000000 */
        /* <DEDUP_REMOVED lines=71> */
[----:B------:R-:W-:Y:S02]  /*6d10*/  IMAD.MOV R8, RZ, RZ, -R8 ;  /* 0x000000ffff087224 */ /* 0x000fe400078e0a08 */
[----:B------:R-:W-:Y:S01]  /*6d20*/  IMAD R9, R28, R10, R9 ;  /* 0x0000000a1c097224 */ /* 0x000fe200078e0209 */
[----:B------:R-:W-:Y:S02]  /*6d30*/  IABS R2, R18 ;  /* 0x0000001200027213 */ /* 0x000fe40000000000 */
[----:B------:R-:W4:Y:S04]  /*6d40*/  LDL R18, [R1+0x1040] ;  /* 0x0010400001127983 */ /* 0x000f280000100800 */
        /* <DEDUP_REMOVED lines=265> */
[C---:B0-----:R-:W-:Y:S02]  /*7de0*/  IMAD R0, R28.reuse, R11, R4 ;  /* 0x0000000b1c007224 */ /* 0x041fe400078e0204 */
[----:B------:R-:W-:Y:S01]  /*7df0*/  IMAD.HI.U32 R8, R5, R7, RZ ;  /* 0x0000000705087227 */ /* 0x000fe200078e00ff */
[----:B------:R0:W-:Y:S03]  /*7e00*/  STL [R1+0x68], R3 ;  /* 0x0000680301007387 */ /* 0x0001e60000100800 */
[----:B------:R-:W-:Y:S01]  /*7e10*/  IMAD.MOV R10, RZ, RZ, -R10 ;  /* 0x000000ffff0a7224 */ /* 0x000fe200078e0a0a */
[----:B------:R1:W-:Y:S01]  /*7e20*/  STL [R1+0x5c], R0 ;  /* 0x00005c0001007387 */ /* 0x0003e20000100800 */
[----:B------:R-:W-:Y:S02]  /*7e30*/  IMAD.MOV R8, RZ, RZ, -R8 ;  /* 0x000000ffff087224 */ /* 0x000fe400078e0a08 */
[----:B------:R-:W-:-:S02]  /*7e40*/  IMAD R9, R28, R10, R9 ;  /* 0x0000000a1c097224 */ /* 0x000fc400078e0209 */
[C---:B------:R-:W-:Y:S01]  /*7e50*/  IMAD.HI.U32 R6, R5.reuse, R2, RZ ;  /* 0x0000000205067227 */ /* 0x040fe200078e00ff */
[----:B0-----:R-:W-:Y:S02]  /*7e60*/  IABS R3, R23 ;  /* 0x0000001700037213 */ /* 0x001fe40000000000 */
[----:B------:R-:W4:Y:S01]  /*7e70*/  LDL R23, [R1+0xf8c] ;  /* 0x000f8c0001177983 */ /* 0x000f220000100800 */
[----:B-1----:R-:W-:Y:S02]  /*7e80*/  IMAD R0, R28, R8, R7 ;  /* 0x000000081c007224 */ /* 0x002fe400078e0207 */
[----:B------:R-:W-:Y:S01]  /*7e90*/  IMAD.MOV R6, RZ, RZ, -R6 ;  /* 0x000000ffff067224 */ /* 0x000fe200078e0a06 */
[----:B------:R-:W-:Y:S02]  /*7ea0*/  IABS R4, R13 ;  /* 0x0000000d00047213 */ /* 0x000fe40000000000 */
[----:B------:R-:W4:Y:S04]  /*7eb0*/  LDL R13, [R1+0xf7c] ;  /* 0x000f7c00010d7983 */ /* 0x000f280000100800 */
[----:B------:R0:W-:Y:S04]  /*7ec0*/  STL [R1+0x60], R9 ;  /* 0x0000600901007387 */ /* 0x0001e80000100800 */
[----:B------:R1:W-:Y:S01]  /*7ed0*/  STL [R1+0x190], R0 ;  /* 0x0001900001007387 */ /* 0x0003e20000100800 */
[----:B------:R-:W-:Y:S01]  /*7ee0*/  IMAD.HI.U32 R11, R5, R4, RZ ;  /* 0x00000004050b7227 */ /* 0x000fe200078e00ff */
[----:B0-----:R-:W-:-:S02]  /*7ef0*/  IABS R9, R18 ;  /* 0x0000001200097213 */ /* 0x001fc40000000000 */
[----:B------:R-:W4:Y:S01]  /*7f00*/  LDL R18, [R1+0xf80] ;  /* 0x000f800001127983 */ /* 0x000f220000100800 */
[----:B-1----:R-:W-:Y:S02]  /*7f10*/  IMAD R0, R28, R6, R2 ;  /* 0x000000061c007224 */ /* 0x002fe400078e0202 */
[----:B------:R-:W-:-:S03]  /*7f20*/  IMAD.HI.U32 R6, R5, R3, RZ ;  /* 0x0000000305067227 */ /* 0x000fc600078e00ff */
[----:B------:R0:W-:Y:S01]  /*7f30*/  STL [R1+0x194], R0 ;  /* 0x0001940001007387 */ /* 0x0001e20000100800 */
[----:B------:R-:W-:Y:S02]  /*7f40*/  IMAD.MOV R11, RZ, RZ, -R11 ;  /* 0x000000ffff0b7224 */ /* 0x000fe400078e0a0b */
[----:B------:R-:W-:Y:S02]  /*7f50*/  IMAD.MOV R6, RZ, RZ, -R6 ;  /* 0x000000ffff067224 */ /* 0x000fe400078e0a06 */
[C---:B0-----:R-:W-:Y:S02]  /*7f60*/  IMAD R0, R28.reuse, R11, R4 ;  /* 0x0000000b1c007224 */ /* 0x041fe400078e0204 */
[----:B------:R-:W-:Y:S01]  /*7f70*/  IMAD R15, R28, R6, R3 ;  /* 0x000000061c0f7224 */ /* 0x000fe200078e0203 */
[----:B--2---:R-:W-:Y:S02]  /*7f80*/  IABS R7, R16 ;  /* 0x0000001000077213 */ /* 0x004fe40000000000 */
[----:B------:R-:W2:Y:S01]  /*7f90*/  LDL R16, [R1+0xf78] ;  /* 0x000f780001107983 */ /* 0x000ea20000100800 */
[----:B---3--:R-:W-:-:S03]  /*7fa0*/  IABS R2, R19 ;  /* 0x0000001300027213 */ /* 0x008fc60000000000 */
[----:B------:R-:W3:Y:S04]  /*7fb0*/  LDL R19, [R1+0xf74] ;  /* 0x000f740001137983 */ /* 0x000ee80000100800 */
        /* <DEDUP_REMOVED lines=15> */
[----:B------:R-:W2:Y:S01]  /*80b0*/  LDL R23, [R1+0xf6c] ;  /* 0x000f6c0001177983 */ /* 0x000ea20000100800 */
[----:B------:R-:W-:-:S03]  /*80c0*/  IMAD.HI.U32 R6, R5, R3, RZ ;  /* 0x0000000305067227 */ /* 0x000fc600078e00ff */
[----:B------:R0:W-:Y:S01]  /*80d0*/  STL [R1+0x164], R0 ;  /* 0x0001640001007387 */ /* 0x0001e20000100800 */
[----:B------:R-:W-:-:S04]  /*80e0*/  IMAD.HI.U32 R11, R5, R4, RZ ;  /* 0x00000004050b7227 */ /* 0x000fc800078e00ff */
[----:B------:R-:W-:Y:S01]  /*80f0*/  IMAD.MOV R6, RZ, RZ, -R6 ;  /* 0x000000ffff067224 */ /* 0x000fe200078e0a06 */
[----:B------:R-:W-:Y:S02]  /*8100*/  IABS R9, R13 ;  /* 0x0000000d00097213 */ /* 0x000fe40000000000 */
[----:B------:R-:W2:Y:S01]  /*8110*/  LDL R13, [R1+0xf68] ;  /* 0x000f6800010d7983 */ /* 0x000ea20000100800 */
[----:B------:R-:W-:Y:S02]  /*8120*/  IMAD.MOV R11, RZ, RZ, -R11 ;  /* 0x000000ffff0b7224 */ /* 0x000fe400078e0a0b */
[----:B------:R-:W-:Y:S02]  /*8130*/  IMAD R3, R28, R6, R3 ;  /* 0x000000061c037224 */ /* 0x000fe400078e0203 */
[----:B------:R-:W-:-:S04]  /*8140*/  IMAD.HI.U32 R10, R5, R9, RZ ;  /* 0x00000009050a7227 */ /* 0x000fc800078e00ff */
[----:B0-----:R-:W-:Y:S01]  /*8150*/  IMAD R0, R28, R11, R4 ;  /* 0x0000000b1c007224 */ /* 0x001fe200078e0204 */
[----:B------:R-:W-:Y:S02]  /*8160*/  IABS R7, R18 ;  /* 0x0000001200077213 */ /* 0x000fe40000000000 */
[----:B------:R-:W2:Y:S03]  /*8170*/  LDL R18, [R1+0xf64] ;  /* 0x000f640001127983 */ /* 0x000ea60000100800 */
[----:B------:R-:W-:Y:S01]  /*8180*/  IMAD.HI.U32 R8, R5, R7, RZ ;  /* 0x0000000705087227 */ /* 0x000fe200078e00ff */
[----:B------:R-:W-:Y:S03]  /*8190*/  STL [R1+0x148], R3 ;  /* 0x0001480301007387 */ /* 0x000fe60000100800 */
[----:B------:R-:W-:Y:S01]  /*81a0*/  IMAD.MOV R10, RZ, RZ, -R10 ;  /* 0x000000ffff0a7224 */ /* 0x000fe200078e0a0a */
[----:B------:R0:W-:Y:S01]  /*81b0*/  STL [R1+0x100], R0 ;  /* 0x0001000001007387 */ /* 0x0001e20000100800 */
[----:B------:R-:W-:-:S02]  /*81c0*/  IMAD.MOV R8, RZ, RZ, -R8 ;  /* 0x000000ffff087224 */ /* 0x000fc400078e0a08 */
[C---:B------:R-:W-:Y:S01]  /*81d0*/  IMAD R9, R28.reuse, R10, R9 ;  /* 0x0000000a1c097224 */ /* 0x040fe200078e0209 */
[----:B------:R-:W2:Y:S01]  /*81e0*/  LDL R22, [R1+0xf60] ;  /* 0x000f600001167983 */ /* 0x000ea20000100800 */
[----:B0-----:R-:W-:Y:S01]  /*81f0*/  IMAD R0, R28, R8, R7 ;  /* 0x000000081c007224 */ /* 0x001fe200078e0207 */
[----:B---3--:R-:W-:Y:S02]  /*8200*/  IABS R3, R19 ;  /* 0x0000001300037213 */ /* 0x008fe40000000000 */
[----:B------:R-:W3:Y:S04]  /*8210*/  LDL R19, [R1+0xf5c] ;  /* 0x000f5c0001137983 */ /* 0x000ee80000100800 */
[----:B------:R-:W-:Y:S04]  /*8220*/  STL [R1+0x108], R9 ;  /* 0x0001080901007387 */ /* 0x000fe80000100800 */
[----:B------:R0:W-:Y:S01]  /*8230*/  STL [R1+0x120], R0 ;  /* 0x0001200001007387 */ /* 0x0001e20000100800 */
[----:B----4-:R-:W-:-:S03]  /*8240*/  IABS R4, R17 ;  /* 0x0000001100047213 */ /* 0x010fc60000000000 */
[----:B------:R-:W4:Y:S01]  /*8250*/  LDL R17, [R1+0xf54] ;  /* 0x000f540001117983 */ /* 0x000f220000100800 */
[----:B--2---:R-:W-:-:S03]  /*8260*/  IABS R2, R16 ;  /* 0x0000001000027213 */ /* 0x004fc60000000000 */
[----:B------:R-:W2:Y:S02]  /*8270*/  LDL R16, [R1+0xf58] ;  /* 0x000f580001107983 */ /* 0x000ea40000100800 */
[----:B------:R-:W-:-:S04]  /*8280*/  IMAD.HI.U32 R6, R5, R2, RZ ;  /* 0x0000000205067227 */ /* 0x000fc800078e00ff */
[----:B------:R-:W-:-:S04]  /*8290*/  IMAD.MOV R6, RZ, RZ, -R6 ;  /* 0x000000ffff067224 */ /* 0x000fc800078e0a06 */
[----:B0-----:R-:W-:Y:S02]  /*82a0*/  IMAD R0, R28, R6, R2 ;  /* 0x000000061c007224 */ /* 0x001fe400078e0202 */
[----:B------:R-:W-:-:S04]  /*82b0*/  IMAD.HI.U32 R6, R5, R3, RZ ;  /* 0x0000000305067227 */ /* 0x000fc800078e00ff */
[C---:B------:R-:W-:Y:S01]  /*82c0*/  IMAD.HI.U32 R11, R5.reuse, R4, RZ ;  /* 0x00000004050b7227 */ /* 0x040fe200078e00ff */
[----:B------:R0:W-:Y:S03]  /*82d0*/  STL [R1+0x124], R0 ;  /* 0x0001240001007387 */ /* 0x0001e60000100800 */
[----:B------:R-:W-:Y:S02]  /*82e0*/  IMAD.MOV R6, RZ, RZ, -R6 ;  /* 0x000000ffff067224 */ /* 0x000fe400078e0a06 */
[----:B------:R-:W-:Y:S02]  /*82f0*/  IMAD.MOV R11, RZ, RZ, -R11 ;  /* 0x000000ffff0b7224 */ /* 0x000fe400078e0a0b */
[C---:B------:R-:W-:Y:S01]  /*8300*/  IMAD R3, R28.reuse, R6, R3 ;  /* 0x000000061c037224 */ /* 0x040fe200078e0203 */
[----:B------:R-:W-:Y:S01]  /*8310*/  IABS R9, R23 ;  /* 0x0000001700097213 */ /* 0x000fe20000000000 */
[----:B0-----:R-:W-:Y:S01]  /*8320*/  IMAD R0, R28, R11, R4 ;  /* 0x0000000b1c007224 */ /* 0x001fe200078e0204 */
[----:B------:R-:W2:Y:S03]  /*8330*/  LDL R23, [R1+0xf44] ;  /* 0x000f440001177983 */ /* 0x000ea60000100800 */
[----:B------:R-:W-:Y:S01]  /*8340*/  IMAD.HI.U32 R10, R5, R9, RZ ;  /* 0x00000009050a7227 */ /* 0x000fe200078e00ff */
[----:B------:R-:W-:-:S02]  /*8350*/  IABS R7, R13 ;  /* 0x0000000d00077213 */ /* 0x000fc40000000000 */
[----:B------:R-:W2:Y:S03]  /*8360*/  LDL R13, [R1+0xf50] ;  /* 0x000f5000010d7983 */ /* 0x000ea60000100800 */
[C---:B------:R-:W-:Y:S01]  /*8370*/  IMAD.HI.U32 R8, R5.reuse, R7, RZ ;  /* 0x0000000705087227 */ /* 0x040fe200078e00ff */
[----:B------:R-:W-:Y:S03]  /*8380*/  STL [R1+0x10c], R3 ;  /* 0x00010c0301007387 */ /* 0x000fe60000100800 */
[----:B------:R-:W-:Y:S02]  /*8390*/  IMAD.MOV R10, RZ, RZ, -R10 ;  /* 0x000000ffff0a7224 */ /* 0x000fe400078e0a0a */
[----:B------:R-:W-:Y:S01]  /*83a0*/  IMAD.MOV R8, RZ, RZ, -R8 ;  /* 0x000000ffff087224 */ /* 0x000fe200078e0a08 */
[----:B------:R-:W-:Y:S01]  /*83b0*/  IABS R2, R18 ;  /* 0x0000001200027213 */ /* 0x000fe20000000000 */
[----:B------:R-:W-:Y:S01]  /*83c0*/  IMAD R9, R28, R10, R9 ;  /* 0x0000000a1c097224 */ /* 0x000fe200078e0209 */
[----:B------:R-:W2:Y:S03]  /*83d0*/  LDL R18, [R1+0xf48] ;  /* 0x000f480001127983 */ /* 0x000ea60000100800 */
[----:B------:R-:W-:Y:S01]  /*83e0*/  IMAD.HI.U32 R6, R5, R2, RZ ;  /* 0x0000000205067227 */ /* 0x000fe200078e00ff */
[----:B------:R0:W-:Y:S03]  /*83f0*/  STL [R1+0x104], R0 ;  /* 0x0001040001007387 */ /* 0x0001e60000100800 */
[----:B------:R-:W-:-:S02]  /*8400*/  IMAD.MOV R6, RZ, RZ, -R6 ;  /* 0x000000ffff067224 */ /* 0x000fc400078e0a06 */
[C---:B0-----:R-:W-:Y:S01]  /*8410*/  IMAD R0, R28.reuse, R8, R7 ;  /* 0x000000081c007224 */ /* 0x041fe200078e0207 */
[----:B---3--:R-:W-:Y:S02]  /*8420*/  IABS R4, R19 ;  /* 0x0000001300047213 */ /* 0x008fe40000000000 */
[----:B------:R-:W3:Y:S04]  /*8430*/  LDL R19, [R1+0xf4c] ;  /* 0x000f4c0001137983 */ /* 0x000ee80000100800 */
[----:B------:R-:W-:Y:S04]  /*8440*/  STL [R1+0xc4], R9 ;  /* 0x0000c40901007387 */ /* 0x000fe80000100800 */
[----:B------:R0:W-:Y:S02]  /*8450*/  STL [R1+0xcc], R0 ;  /* 0x0000cc0001007387 */ /* 0x0001e40000100800 */
[----:B0-----:R-:W-:Y:S01]  /*8460*/  IMAD R0, R28, R6, R2 ;  /* 0x000000061c007224 */ /* 0x001fe200078e0202 */
[----:B----4-:R-:W-:-:S04]  /*8470*/  IABS R7, R17 ;  /* 0x0000001100077213 */ /* 0x010fc80000000000 */
[----:B------:R0:W-:Y:S04]  /*8480*/  STL [R1+0xec], R0 ;  /* 0x0000ec0001007387 */ /* 0x0001e80000100800 */
[----:B------:R-:W4:Y:S01]  /*8490*/  LDL R17, [R1+0xf40] ;  /* 0x000f400001117983 */ /* 0x000f220000100800 */
[----:B--2---:R-:W-:-:S03]  /*84a0*/  IABS R9, R16 ;  /* 0x0000001000097213 */ /* 0x004fc60000000000 */
[----:B------:R-:W2:Y:S01]  /*84b0*/  LDL R16, [R1+0xf38] ;  /* 0x000f380001107983 */ /* 0x000ea20000100800 */
[----:B------:R-:W-:Y:S01]  /*84c0*/  IABS R3, R22 ;  /* 0x0000001600037213 */ /* 0x000fe20000000000 */
        /* <DEDUP_REMOVED lines=8> */
[----:B------:R-:W-:Y:S01]  /*8550*/  IMAD.MOV R10, RZ, RZ, -R10 ;  /* 0x000000ffff0a7224 */ /* 0x000fe200078e0a0a */
[----:B------:R-:W-:Y:S01]  /*8560*/  STL [R1+0xc8], R3 ;  /* 0x0000c80301007387 */ /* 0x000fe20000100800 */
[----:B------:R-:W-:Y:S01]  /*8570*/  IMAD.MOV R8, RZ, RZ, -R8 ;  /* 0x000000ffff087224 */ /* 0x000fe200078e0a08 */
[----:B------:R-:W-:Y:S01]  /*8580*/  IABS R2, R13 ;  /* 0x0000000d00027213 */ /* 0x000fe20000000000 */
[----:B------:R-:W-:Y:S01]  /*8590*/  IMAD R9, R28, R10, R9 ;  /* 0x0000000a1c097224 */ /* 0x000fe200078e0209 */
[----:B------:R-:W2:Y:S03]  /*85a0*/  LDL R13, [R1+0xf34] ;  /* 0x000f3400010d7983 */ /* 0x000ea60000100800 */
[----:B------:R-:W-:Y:S01]  /*85b0*/  IMAD.HI.U32 R6, R5, R2, RZ ;  /* 0x0000000205067227 */ /* 0x000fe200078e00ff */
[----:B------:R0:W-:Y:S03]  /*85c0*/  STL [R1+0x18], R0 ;  /* 0x0000180001007387 */ /* 0x0001e60000100800 */
[----:B------:R-:W-:Y:S01]  /*85d0*/  IMAD.MOV R6, RZ, RZ, -R6 ;  /* 0x000000ffff067224 */ /* 0x000fe200078e0a06 */
[----:B------:R-:W-:-:S03]  /*85e0*/  IABS R4, R23 ;  /* 0x0000001700047213 */ /* 0x000fc60000000000 */
[C---:B------:R-:W-:Y:S02]  /*85f0*/  IMAD R14, R28.reuse, R6, R2 ;  /* 0x000000061c0e7224 */ /* 0x040fe400078e0202 */
[----:B0-----:R-:W-:Y:S01]  /*8600*/  IMAD R0, R28, R8, R7 ;  /* 0x000000081c007224 */ /* 0x001fe200078e0207 */
[----:B------:R-:W-:Y:S01]  /*8610*/  IABS R3, R18 ;  /* 0x0000001200037213 */ /* 0x000fe20000000000 */
[----:B------:R-:W-:Y:S01]  /*8620*/  STL [R1+0x14], R9 ;  /* 0x0000140901007387 */ /* 0x000fe20000100800 */
[----:B------:R-:W-:-:S03]  /*8630*/  IMAD.HI.U32 R6, R5, R4, RZ ;  /* 0x0000000405067227 */ /* 0x000fc600078e00ff */
[----:B------:R0:W-:Y:S01]  /*8640*/  STL [R1+0x10], R0 ;  /* 0x0000100001007387 */ /* 0x0001e20000100800 */
[----:B------:R-:W-:-:S03]  /*8650*/  IMAD.HI.U32 R7, R5, R3, RZ ;  /* 0x0000000305077227 */ /* 0x000fc600078e00ff */
[----:B------:R-:W-:Y:S04]  /*8660*/  STL [R1+0x14cc], R14 ;  /* 0x0014cc0e01007387 */ /* 0x000fe80000100800 */
[----:B------:R-:W2:Y:S01]  /*8670*/  LDL R18, [R1+0xf30] ;  /* 0x000f300001127983 */ /* 0x000ea20000100800 */
[----:B------:R-:W-:Y:S02]  /*8680*/  IMAD.MOV R6, RZ, RZ, -R6 ;  /* 0x000000ffff067224 */ /* 0x000fe400078e0a06 */
[----:B------:R-:W-:Y:S02]  /*8690*/  IMAD.MOV R7, RZ, RZ, -R7 ;  /* 0x000000ffff077224 */ /* 0x000fe400078e0a07 */
[C---:B------:R-:W-:Y:S02]  /*86a0*/  IMAD R6, R28.reuse, R6, R4 ;  /* 0x000000061c067224 */ /* 0x040fe400078e0204 */
[----:B0-----:R-:W-:Y:S01]  /*86b0*/  IMAD R0, R28, R7, R3 ;  /* 0x000000071c007224 */ /* 0x001fe200078e0203 */
[----:B---3--:R-:W-:-:S02]  /*86c0*/  IABS R2, R19 ;  /* 0x0000001300027213 */ /* 0x008fc40000000000 */
[----:B------:R-:W3:Y:S01]  /*86d0*/  LDL R19, [R1+0xf2c] ;  /* 0x000f2c0001137983 */ /* 0x000ee20000100800 */
[----:B----4-:R-:W-:-:S03]  /*86e0*/  IABS R27, R17 ;  /* 0x00000011001b7213 */ /* 0x010fc60000000000 */
[----:B------:R-:W4:Y:S01]  /*86f0*/  LDL R17, [R1+0xf24] ;  /* 0x000f240001117983 */ /* 0x000f220000100800 */
[----:B--2---:R-:W-:-:S03]  /*8700*/  IABS R26, R16 ;  /* 0x00000010001a7213 */ /* 0x004fc60000000000 */
[----:B------:R0:W-:Y:S04]  /*8710*/  STL [R1+0x8], R6 ;  /* 0x0000080601007387 */ /* 0x0001e80000100800 */
[----:B------:R1:W-:Y:S04]  /*8720*/  STL [R1+0x4], R0 ;  /* 0x0000040001007387 */ /* 0x0003e80000100800 */
[----:B------:R-:W2:Y:S01]  /*8730*/  LDL R16, [R1+0xf28] ;  /* 0x000f280001107983 */ /* 0x000ea20000100800 */
[----:B------:R-:W-:-:S04]  /*8740*/  IMAD.HI.U32 R8, R5, R2, RZ ;  /* 0x0000000205087227 */ /* 0x000fc800078e00ff */
[----:B------:R-:W-:-:S04]  /*8750*/  IMAD.HI.U32 R9, R5, R29, RZ ;  /* 0x0000001d05097227 */ /* 0x000fc800078e00ff */
[----:B------:R-:W-:-:S04]  /*8760*/  IMAD.HI.U32 R4, R5, R27, RZ ;  /* 0x0000001b05047227 */ /* 0x000fc800078e00ff */
[----:B------:R-:W-:Y:S02]  /*8770*/  IMAD.MOV R3, RZ, RZ, -R8 ;  /* 0x000000ffff037224 */ /* 0x000fe400078e0a08 */
[----:B0-----:R-:W-:Y:S02]  /*8780*/  IMAD.MOV R6, RZ, RZ, -R9 ;  /* 0x000000ffff067224 */ /* 0x001fe400078e0a09 */
[----:B------:R-:W-:Y:S02]  /*8790*/  IMAD.MOV R4, RZ, RZ, -R4 ;  /* 0x000000ffff047224 */ /* 0x000fe400078e0a04 */
[C---:B-1----:R-:W-:Y:S02]  /*87a0*/  IMAD R0, R28.reuse, R3, R2 ;  /* 0x000000031c007224 */ /* 0x042fe400078e0202 */
[C---:B------:R-:W-:Y:S02]  /*87b0*/  IMAD R29, R28.reuse, R6, R29 ;  /* 0x000000061c1d7224 */ /* 0x040fe400078e021d */
[----:B------:R-:W-:Y:S01]  /*87c0*/  IMAD R27, R28, R4, R27 ;  /* 0x000000041c1b7224 */ /* 0x000fe200078e021b */
[----:B------:R-:W-:-:S02]  /*87d0*/  IABS R25, R13 ;  /* 0x0000000d00197213 */ /* 0x000fc40000000000 */
[----:B------:R-:W2:Y:S04]  /*87e0*/  LDL R13, [R1+0xf18] ;  /* 0x000f1800010d7983 */ /* 0x000ea80000100800 */
[----:B------:R-:W-:Y:S01]  /*87f0*/  STL [R1+0x14c8], R0 ;  /* 0x0014c80001007387 */ /* 0x000fe20000100800 */
[----:B------:R-:W-:-:S03]  /*8800*/  IMAD.HI.U32 R2, R5, R26, RZ ;  /* 0x0000001a05027227 */ /* 0x000fc600078e00ff */
[----:B------:R0:W-:Y:S01]  /*8810*/  STL [R1+0x14d0], R29 ;  /* 0x0014d01d01007387 */ /* 0x0001e20000100800 */
[----:B------:R-:W-:-:S03]  /*8820*/  IMAD.HI.U32 R3, R5, R25, RZ ;  /* 0x0000001905037227 */ /* 0x000fc600078e00ff */
[----:B------:R-:W-:Y:S01]  /*8830*/  STL [R1+0x14d4], R27 ;  /* 0x0014d41b01007387 */ /* 0x000fe20000100800 */
[----:B------:R-:W-:Y:S02]  /*8840*/  IMAD.MOV R2, RZ, RZ, -R2 ;  /* 0x000000ffff027224 */ /* 0x000fe400078e0a02 */
[----:B------:R-:W-:Y:S02]  /*8850*/  IMAD.MOV R3, RZ, RZ, -R3 ;  /* 0x000000ffff037224 */ /* 0x000fe400078e0a03 */
[C---:B------:R-:W-:Y:S01]  /*8860*/  IMAD R26, R28.reuse, R2, R26 ;  /* 0x000000021c1a7224 */ /* 0x040fe200078e021a */
[----:B------:R-:W-:Y:S02]  /*8870*/  IABS R24, R18 ;  /* 0x0000001200187213 */ /* 0x000fe40000000000 */
[----:B------:R-:W2:Y:S01]  /*8880*/  LDL R18, [R1+0xf14] ;  /* 0x000f140001127983 */ /* 0x000ea20000100800 */
[----:B------:R-:W-:Y:S01]  /*8890*/  IMAD R25, R28, R3, R25 ;  /* 0x000000031c197224 */ /* 0x000fe200078e0219 */
[----:B---3--:R-:W-:-:S02]  /*88a0*/  IABS R23, R19 ;  /* 0x0000001300177213 */ /* 0x008fc40000000000 */
[----:B------:R-:W3:Y:S01]  /*88b0*/  LDL R19, [R1+0xf1c] ;  /* 0x000f1c0001137983 */ /* 0x000ee20000100800 */
[----:B----4-:R-:W-:-:S03]  /*88c0*/  IABS R22, R17 ;  /* 0x0000001100167213 */ /* 0x010fc60000000000 */
[----:B------:R-:W4:Y:S04]  /*88d0*/  LDL R17, [R1+0xf10] ;  /* 0x000f100001117983 */ /* 0x000f280000100800 */
[----:B------:R-:W-:Y:S04]  /*88e0*/  STL [R1+0x14d8], R26 ;  /* 0x0014d81a01007387 */ /* 0x000fe80000100800 */
[----:B------:R-:W-:Y:S01]  /*88f0*/  STL [R1+0x14dc], R25 ;  /* 0x0014dc1901007387 */ /* 0x000fe20000100800 */
[----:B--2---:R-:W-:-:S03]  /*8900*/  IABS R21, R16 ;  /* 0x0000001000157213 */ /* 0x004fc60000000000 */
[----:B------:R-:W2:Y:S01]  /*8910*/  LDL R16, [R1+0xf0c] ;  /* 0x000f0c0001107983 */ /* 0x000ea20000100800 */
[----:B------:R-:W-:-:S04]  /*8920*/  IMAD.HI.U32 R4, R5, R24, RZ ;  /* 0x0000001805047227 */ /* 0x000fc800078e00ff */
[----:B------:R-:W-:-:S04]  /*8930*/  IMAD.HI.U32 R6, R5, R23, RZ ;  /* 0x0000001705067227 */ /* 0x000fc800078e00ff */
[----:B------:R-:W-:-:S04]  /*8940*/  IMAD.HI.U32 R3, R5, R22, RZ ;  /* 0x0000001605037227 */ /* 0x000fc800078e00ff */
[----:B------:R-:W-:Y:S02]  /*8950*/  IMAD.MOV R2, RZ, RZ, -R4 ;  /* 0x000000ffff027224 */ /* 0x000fe400078e0a04 */
[----:B------:R-:W-:Y:S02]  /*8960*/  IMAD.MOV R4, RZ, RZ, -R6 ;  /* 0x000000ffff047224 */ /* 0x000fe400078e0a06 */
[----:B------:R-:W-:Y:S02]  /*8970*/  IMAD.MOV R3, RZ, RZ, -R3 ;  /* 0x000000ffff037224 */ /* 0x000fe400078e0a03 */
[C---:B------:R-:W-:Y:S02]  /*8980*/  IMAD R24, R28.reuse, R2, R24 ;  /* 0x000000021c187224 */ /* 0x040fe400078e0218 */
[C---:B------:R-:W-:Y:S02]  /*8990*/  IMAD R23, R28.reuse, R4, R23 ;  /* 0x000000041c177224 */ /* 0x040fe400078e0217 */
[----:B------:R-:W-:Y:S01]  /*89a0*/  IMAD R22, R28, R3, R22 ;  /* 0x000000031c167224 */ /* 0x000fe200078e0216 */
[----:B------:R-:W-:-:S02]  /*89b0*/  IABS R20, R13 ;  /* 0x0000000d00147213 */ /* 0x000fc40000000000 */
[----:B------:R-:W2:Y:S01]  /*89c0*/  LDL R13, [R1+0xf08] ;  /* 0x000f0800010d7983 */ /* 0x000ea20000100800 */
[----:B------:R-:W-:-:S03]  /*89d0*/  IMAD.HI.U32 R2, R5, R21, RZ ;  /* 0x0000001505027227 */ /* 0x000fc600078e00ff */
[----:B------:R-:W-:Y:S01]  /*89e0*/  STL [R1+0x14ac], R24 ;  /* 0x0014ac1801007387 */ /* 0x000fe20000100800 */
[----:B------:R-:W-:-:S03]  /*89f0*/  IMAD.HI.U32 R3, R5, R20, RZ ;  /* 0x0000001405037227 */ /* 0x000fc600078e00ff */
[----:B------:R-:W-:Y:S01]  /*8a00*/  STL [R1+0x14a8], R23 ;  /* 0x0014a81701007387 */ /* 0x000fe20000100800 */
[----:B------:R-:W-:-:S03]  /*8a10*/  IMAD.MOV R3, RZ, RZ, -R3 ;  /* 0x000000ffff037224 */ /* 0x000fc600078e0a03 */
[----:B------:R-:W-:Y:S01]  /*8a20*/  STL [R1+0x14b4], R22 ;  /* 0x0014b41601007387 */ /* 0x000fe20000100800 */
[----:B------:R-:W-:-:S03]  /*8a30*/  IMAD.MOV R2, RZ, RZ, -R2 ;  /* 0x000000ffff027224 */ /* 0x000fc600078e0a02 */
[----:B------:R-:W2:Y:S04]  /*8a40*/  LDL R12, [R1+0xf04] ;  /* 0x000f0400010c7983 */ /* 0x000ea80000100800 */
[----:B------:R-:W2:Y:S04]  /*8a50*/  LDL R11, [R1+0xf00] ;  /* 0x000f0000010b7983 */ /* 0x000ea80000100800 */
[----:B------:R-:W2:Y:S01]  /*8a60*/  LDL R10, [R1+0xefc] ;  /* 0x000efc00010a7983 */ /* 0x000ea20000100800 */
[----:B------:R-:W-:-:S03]  /*8a70*/  IABS R18, R18 ;  /* 0x0000001200127213 */ /* 0x000fc60000000000 */
[----:B0-----:R-:W2:Y:S01]  /*8a80*/  LDL.LU R29, [R1+0x50] ;  /* 0x00005000011d7983 */ /* 0x001ea20000300800 */
[----:B------:R-:W-:-:S03]  /*8a90*/  IMAD R20, R28, R3, R20 ;  /* 0x000000031c147224 */ /* 0x000fc600078e0214 */
[----:B------:R-:W2:Y:S01]  /*8aa0*/  LDL.LU R0, [R1+0x4c] ;  /* 0x00004c0001007983 */ /* 0x000ea20000300800 */
[----:B------:R-:W-:-:S04]  /*8ab0*/  IMAD.HI.U32 R6, R5, R18, RZ ;  /* 0x0000001205067227 */ /* 0x000fc800078e00ff */
[----:B------:R-:W-:-:S05]  /*8ac0*/  IMAD R21, R28, R2, R21 ;  /* 0x000000021c157224 */ /* 0x000fca00078e0215 */
[----:B------:R-:W-:Y:S04]  /*8ad0*/  STL [R1+0x14b8], R21 ;  /* 0x0014b81501007387 */ /* 0x000fe80000100800 */
[----:B------:R0:W-:Y:S01]  /*8ae0*/  STL [R1+0x14bc], R20 ;  /* 0x0014bc1401007387 */ /* 0x0001e20000100800 */
[----:B---3--:R-:W-:-:S05]  /*8af0*/  IABS R19, R19 ;  /* 0x0000001300137213 */ /* 0x008fca0000000000 */
[----:B------:R-:W-:-:S04]  /*8b00*/  IMAD.HI.U32 R4, R5, R19, RZ ;  /* 0x0000001305047227 */ /* 0x000fc800078e00ff */
[----:B------:R-:W-:Y:S02]  /*8b10*/  IMAD.MOV R2, RZ, RZ, -R4 ;  /* 0x000000ffff027224 */ /* 0x000fe400078e0a04 */
[----:B------:R-:W-:Y:S02]  /*8b20*/  IMAD.MOV R4, RZ, RZ, -R6 ;  /* 0x000000ffff047224 */ /* 0x000fe400078e0a06 */
[C---:B------:R-:W-:Y:S02]  /*8b30*/  IMAD R19, R28.reuse, R2, R19 ;  /* 0x000000021c137224 */ /* 0x040fe400078e0213 */
[----:B------:R-:W-:Y:S01]  /*8b40*/  IMAD R18, R28, R4, R18 ;  /* 0x000000041c127224 */ /* 0x000fe200078e0212 */
[----:B----4-:R-:W-:-:S05]  /*8b50*/  IABS R17, R17 ;  /* 0x0000001100117213 */ /* 0x010fca0000000000 */
[----:B------:R-:W-:-:S04]  /*8b60*/  IMAD.HI.U32 R3, R5, R17, RZ ;  /* 0x0000001105037227 */ /* 0x000fc800078e00ff */
[----:B------:R-:W-:Y:S01]  /*8b70*/  IMAD.MOV R3, RZ, RZ, -R3 ;  /* 0x000000ffff037224 */ /* 0x000fe200078e0a03 */
[----:B------:R-:W-:Y:S01]  /*8b80*/  STL [R1+0x14c0], R19 ;  /* 0x0014c01301007387 */ /* 0x000fe20000100800 */
[----:B--2---:R-:W-:Y:S02]  /*8b90*/  IABS R16, R16 ;  /* 0x0000001000107213 */ /* 0x004fe40000000000 */
[----:B------:R-:W-:Y:S01]  /*8ba0*/  IMAD R17, R28, R3, R17 ;  /* 0x000000031c117224 */ /* 0x000fe200078e0211 */
[----:B------:R-:W-:Y:S02]  /*8bb0*/  STL [R1+0x14c4], R18 ;  /* 0x0014c41201007387 */ /* 0x000fe40000100800 */
[----:B------:R-:W-:Y:S02]  /*8bc0*/  IMAD.HI.U32 R2, R5, R16, RZ ;  /* 0x0000001005027227 */ /* 0x000fe400078e00ff */
[----:B------:R-:W-:Y:S04]  /*8bd0*/  STL [R1+0x14e0], R17 ;  /* 0x0014e01101007387 */ /* 0x000fe80000100800 */
[----:B------:R-:W2:Y:S01]  /*8be0*/  LDL R6, [R1+0xef8] ;  /* 0x000ef80001067983 */ /* 0x000ea20000100800 */
[----:B------:R-:W-:-:S03]  /*8bf0*/  IMAD.MOV R2, RZ, RZ, -R2 ;  /* 0x000000ffff027224 */ /* 0x000fc600078e0a02 */
[----:B------:R-:W3:Y:S04]  /*8c00*/  LDL.LU R9, [R1+0x48] ;  /* 0x0000480001097983 */ /* 0x000ee80000300800 */
[----:B0-----:R-:W4:Y:S04]  /*8c10*/  LDL.LU R20, [R1+0x44] ;  /* 0x0000440001147983 */ /* 0x001f280000300800 */
[----:B------:R-:W2:Y:S04]  /*8c20*/  LDL.LU R21, [R1+0x40] ;  /* 0x0000400001157983 */ /* 0x000ea80000300800 */
[----:B------:R-:W2:Y:S01]  /*8c30*/  LDL.LU R24, [R1+0x3c] ;  /* 0x00003c0001187983 */ /* 0x000ea20000300800 */
[----:B------:R-:W-:-:S03]  /*8c40*/  IMAD R16, R28, R2, R16 ;  /* 0x000000021c107224 */ /* 0x000fc600078e0210 */
[----:B------:R-:W2:Y:S04]  /*8c50*/  LDL.LU R25, [R1+0x38] ;  /* 0x0000380001197983 */ /* 0x000ea80000300800 */
[----:B------:R-:W2:Y:S04]  /*8c60*/  LDL.LU R8, [R1+0x34] ;  /* 0x0000340001087983 */ /* 0x000ea80000300800 */
[----:B------:R-:W2:Y:S04]  /*8c70*/  LDL.LU R22, [R1+0x2c] ;  /* 0x00002c0001167983 */ /* 0x000ea80000300800 */
[----:B------:R-:W2:Y:S04]  /*8c80*/  LDL.LU R23, [R1+0x28] ;  /* 0x0000280001177983 */ /* 0x000ea80000300800 */
[----:B------:R-:W2:Y:S04]  /*8c90*/  LDL.LU R26, [R1+0x24] ;  /* 0x00002400011a7983 */ /* 0x000ea80000300800 */
[----:B------:R-:W2:Y:S04]  /*8ca0*/  LDL.LU R27, [R1+0x20] ;  /* 0x00002000011b7983 */ /* 0x000ea80000300800 */
[----:B------:R-:W2:Y:S04]  /*8cb0*/  LDL.LU R7, [R1+0x1c] ;  /* 0x00001c0001077983 */ /* 0x000ea80000300800 */
[----:B------:R-:W2:Y:S04]  /*8cc0*/  LDL.LU R14, [R1+0x38c] ;  /* 0x00038c00010e7983 */ /* 0x000ea80000300800 */
[----:B------:R0:W-:Y:S04]  /*8cd0*/  STL [R1+0x14e4], R16 ;  /* 0x0014e41001007387 */ /* 0x0001e80000100800 */
[----:B0-----:R-:W2:Y:S01]  /*8ce0*/  LDL.LU R16, [R1+0x30] ;  /* 0x0000300001107983 */ /* 0x001ea20000300800 */
[----:B------:R-:W-:-:S02]  /*8cf0*/  ISETP.GT.U32.AND P1, PT, R28, R0, PT ;  /* 0x000000001c00720c */ /* 0x000fc40003f24070 */
[----:B------:R-:W-:-:S11]  /*8d00*/  ISETP.GT.U32.AND P0, PT, R28, R29, PT ;  /* 0x0000001d1c00720c */ /* 0x000fd60003f04070 */
[----:B------:R-:W-:-:S05]  /*8d10*/  @!P1 IMAD.IADD R0, R0, 0x1, -R28 ;  /* 0x0000000100009824 */ /* 0x000fca00078e0a1c */
[----:B------:R-:W-:Y:S02]  /*8d20*/  ISETP.GT.U32.AND P6, PT, R28, R0, PT ;  /* 0x000000001c00720c */ /* 0x000fe40003fc4070 */
[----:B------:R-:W-:Y:S01]  /*8d30*/  IABS R13, R13 ;  /* 0x0000000d000d7213 */ /* 0x000fe20000000000 */
[----:B------:R-:W-:Y:S01]  /*8d40*/  @!P0 IMAD.IADD R29, R29, 0x1, -R28 ;  /* 0x000000011d1d8824 */ /* 0x000fe200078e0a1c */
[----:B------:R-:W-:-:S03]  /*8d50*/  IABS R12, R12 ;  /* 0x0000000c000c7213 */ /* 0x000fc60000000000 */
[----:B------:R-:W-:Y:S01]  /*8d60*/  IMAD.HI.U32 R3, R5, R13, RZ ;  /* 0x0000000d05037227 */ /* 0x000fe200078e00ff */
[----:B------:R-:W-:-:S05]  /*8d70*/  IABS R11, R11 ;  /* 0x0000000b000b7213 */ /* 0x000fca0000000000 */
[----:B------:R-:W-:Y:S01]  /*8d80*/  @!P6 IMAD.IADD R0, R0, 0x1, -R28 ;  /* 0x000000010000e824 */ /* 0x000fe200078e0a1c */
[----:B------:R-:W-:Y:S01]  /*8d90*/  IABS R10, R10 ;  /* 0x0000000a000a7213 */ /* 0x000fe20000000000 */
[----:B------:R-:W-:Y:S01]  /*8da0*/  IMAD.MOV R3, RZ, RZ, -R3 ;  /* 0x000000ffff037224 */ /* 0x000fe200078e0a03 */
[----:B------:R-:W-:Y:S01]  /*8db0*/  ISETP.GT.U32.AND P2, PT, R28, R29, PT ;  /* 0x0000001d1c00720c */ /* 0x000fe20003f44070 */
[----:B------:R-:W-:-:S04]  /*8dc0*/  IMAD.HI.U32 R4, R5, R12, RZ ;  /* 0x0000000c05047227 */ /* 0x000fc800078e00ff */
[----:B------:R-:W-:Y:S02]  /*8dd0*/  IMAD R13, R28, R3, R13 ;  /* 0x000000031c0d7224 */ /* 0x000fe400078e020d */
[----:B------:R-:W-:-:S04]  /*8de0*/  IMAD.HI.U32 R3, R5, R11, RZ ;  /* 0x0000000b05037227 */ /* 0x000fc800078e00ff */
[----:B------:R-:W-:Y:S02]  /*8df0*/  IMAD.MOV R2, RZ, RZ, -R4 ;  /* 0x000000ffff027224 */ /* 0x000fe400078e0a04 */
[----:B------:R-:W-:-:S04]  /*8e00*/  IMAD.HI.U32 R4, R5, R10, RZ ;  /* 0x0000000a05047227 */ /* 0x000fc800078e00ff */
[----:B------:R-:W-:Y:S02]  /*8e10*/  IMAD.MOV R3, RZ, RZ, -R3 ;  /* 0x000000ffff037224 */ /* 0x000fe400078e0a03 */
[C---:B------:R-:W-:Y:S02]  /*8e20*/  IMAD R12, R28.reuse, R2, R12 ;  /* 0x000000021c0c7224 */ /* 0x040fe400078e020c */
[----:B------:R-:W-:Y:S02]  /*8e30*/  IMAD.MOV R2, RZ, RZ, -R4 ;  /* 0x000000ffff027224 */ /* 0x000fe400078e0a04 */
[C---:B------:R-:W-:Y:S02]  /*8e40*/  IMAD R11, R28.reuse, R3, R11 ;  /* 0x000000031c0b7224 */ /* 0x040fe400078e020b */
[----:B------:R-:W-:Y:S01]  /*8e50*/  IMAD R10, R28, R2, R10 ;  /* 0x000000021c0a7224 */ /* 0x000fe200078e020a */
[----:B------:R-:W-:Y:S01]  /*8e60*/  STL [R1+0x14e8], R13 ;  /* 0x0014e80d01007387 */ /* 0x000fe20000100800 */
[----:B------:R-:W-:-:S03]  /*8e70*/  @!P2 IMAD.IADD R29, R29, 0x1, -R28 ;  /* 0x000000011d1da824 */ /* 0x000fc600078e0a1c */
[----:B------:R-:W-:Y:S04]  /*8e80*/  STL [R1+0x14ec], R12 ;  /* 0x0014ec0c01007387 */ /* 0x000fe80000100800 */
[----:B------:R-:W-:Y:S04]  /*8e90*/  STL [R1+0x14f0], R11 ;  /* 0x0014f00b01007387 */ /* 0x000fe80000100800 */
[----:B------:R-:W-:Y:S04]  /*8ea0*/  STL [R1+0x14f4], R10 ;  /* 0x0014f40a01007387 */ /* 0x000fe80000100800 */
[----:B------:R0:W-:Y:S04]  /*8eb0*/  STL [R1+0x50], R29 ;  /* 0x0000501d01007387 */ /* 0x0001e80000100800 */
[----:B0-----:R-:W2:Y:S04]  /*8ec0*/  LDL.LU R29, [R1+0x3a4] ;  /* 0x0003a400011d7983 */ /* 0x001ea80000300800 */
[----:B------:R-:W2:Y:S04]  /*8ed0*/  LDL.LU R18, [R1+0x394] ;  /* 0x0003940001127983 */ /* 0x000ea80000300800 */
[----:B------:R-:W2:Y:S04]  /*8ee0*/  LDL.LU R19, [R1+0x39c] ;  /* 0x00039c0001137983 */ /* 0x000ea80000300800 */
[----:B------:R0:W-:Y:S01]  /*8ef0*/  STL [R1+0x4c], R0 ;  /* 0x00004c0001007387 */ /* 0x0001e20000100800 */
[----:B---3--:R-:W-:-:S02]  /*8f00*/  ISETP.GT.U32.AND P4, PT, R28, R9, PT ;  /* 0x000000091c00720c */ /* 0x008fc40003f84070 */
[C---:B----4-:R-:W-:Y:S02]  /*8f10*/  ISETP.GT.U32.AND P5, PT, R28.reuse, R20, PT ;  /* 0x000000141c00720c */ /* 0x050fe40003fa4070 */
[C---:B--2---:R-:W-:Y:S02]  /*8f20*/  ISETP.GT.U32.AND P3, PT, R28.reuse, R21, PT ;  /* 0x000000151c00720c */ /* 0x044fe40003f64070 */
[----:B------:R-:W-:-:S07]  /*8f30*/  ISETP.GT.U32.AND P0, PT, R28, R24, PT ;  /* 0x000000181c00720c */ /* 0x000fce0003f04070 */
[--C-:B------:R-:W-:Y:S02]  /*8f40*/  @!P4 IMAD.IADD R9, R9, 0x1, -R28.reuse ;  /* 0x000000010909c824 */ /* 0x100fe400078e0a1c */
[--C-:B------:R-:W-:Y:S02]  /*8f50*/  @!P5 IMAD.IADD R20, R20, 0x1, -R28.reuse ;  /* 0x000000011414d824 */ /* 0x100fe400078e0a1c */
[--C-:B------:R-:W-:Y:S01]  /*8f60*/  @!P3 IMAD.IADD R21, R21, 0x1, -R28.reuse ;  /* 0x000000011515b824 */ /* 0x100fe200078e0a1c */
[C---:B------:R-:W-:Y:S02]  /*8f70*/  ISETP.GT.U32.AND P4, PT, R28.reuse, R22, PT ;  /* 0x000000161c00720c */ /* 0x040fe40003f84070 */
[C---:B------:R-:W-:Y:S02]  /*8f80*/  ISETP.GT.U32.AND P5, PT, R28.reuse, R23, PT ;  /* 0x000000171c00720c */ /* 0x040fe40003fa4070 */
[----:B------:R-:W-:Y:S01]  /*8f90*/  ISETP.GT.U32.AND P3, PT, R28, R26, PT ;  /* 0x0000001a1c00720c */ /* 0x000fe20003f64070 */
[----:B------:R-:W-:Y:S01]  /*8fa0*/  @!P0 IMAD.IADD R24, R24, 0x1, -R28 ;  /* 0x0000000118188824 */ /* 0x000fe200078e0a1c */
[----:B------:R-:W-:-:S07]  /*8fb0*/  ISETP.GT.U32.AND P1, PT, R28, R25, PT ;  /* 0x000000191c00720c */ /* 0x000fce0003f24070 */
[--C-:B------:R-:W-:Y:S01]  /*8fc0*/  @!P4 IMAD.IADD R22, R22, 0x1, -R28.reuse ;  /* 0x000000011616c824 */ /* 0x100fe200078e0a1c */
[C---:B------:R-:W-:Y:S01]  /*8fd0*/  ISETP.GT.U32.AND P4, PT, R28.reuse, R20, PT ;  /* 0x000000141c00720c */ /* 0x040fe20003f84070 */
[--C-:B------:R-:W-:Y:S01]  /*8fe0*/  @!P5 IMAD.IADD R23, R23, 0x1, -R28.reuse ;  /* 0x000000011717d824 */ /* 0x100fe200078e0a1c */
[----:B------:R-:W-:Y:S01]  /*8ff0*/  ISETP.GT.U32.AND P6, PT, R28, R16, PT ;  /* 0x000000101c00720c */ /* 0x000fe20003fc4070 */
[----:B------:R-:W-:Y:S01]  /*9000*/  @!P3 IMAD.IADD R26, R26, 0x1, -R28 ;  /* 0x000000011a1ab824 */ /* 0x000fe200078e0a1c */
[C---:B------:R-:W-:Y:S02]  /*9010*/  ISETP.GT.U32.AND P5, PT, R28.reuse, R21, PT ;  /* 0x000000151c00720c */ /* 0x040fe40003fa4070 */
[C---:B------:R-:W-:Y:S02]  /*9020*/  ISETP.GT.U32.AND P0, PT, R28.reuse, R27, PT ;  /* 0x0000001b1c00720c */ /* 0x040fe40003f04070 */
[----:B------:R-:W-:-:S07]  /*9030*/  ISETP.GT.U32.AND P3, PT, R28, R24, PT ;  /* 0x000000181c00720c */ /* 0x000fce0003f64070 */
[--C-:B------:R-:W-:Y:S01]  /*9040*/  @!P6 IMAD.IADD R16, R16, 0x1, -R28.reuse ;  /* 0x000000011010e824 */ /* 0x100fe200078e0a1c */
[----:B------:R-:W-:Y:S01]  /*9050*/  ISETP.GT.U32.AND P6, PT, R28, R9, PT ;  /* 0x000000091c00720c */ /* 0x000fe20003fc4070 */
[--C-:B------:R-:W-:Y:S01]  /*9060*/  @!P1 IMAD.IADD R25, R25, 0x1, -R28.reuse ;  /* 0x0000000119199824 */ /* 0x100fe200078e0a1c */
[----:B------:R-:W-:Y:S01]  /*9070*/  IABS R4, R6 ;  /* 0x0000000600047213 */ /* 0x000fe20000000000 */
[--C-:B------:R-:W-:Y:S01]  /*9080*/  @!P4 IMAD.IADD R20, R20, 0x1, -R28.reuse ;  /* 0x000000011414c824 */ /* 0x100fe200078e0a1c */
[----:B------:R-:W2:Y:S01]  /*9090*/  LDL.LU R6, [R1+0x3a0] ;  /* 0x0003a00001067983 */ /* 0x000ea20000300800 */
[----:B------:R-:W-:-:S03]  /*90a0*/  @!P5 IMAD.IADD R21, R21, 0x1, -R28 ;  /* 0x000000011515d824 */ /* 0x000fc600078e0a1c */
[----:B0-----:R-:W3:Y:S05]  /*90b0*/  LDL.LU R0, [R1+0x398] ;  /* 0x0003980001007983 */ /* 0x001eea0000300800 */
[--C-:B------:R-:W-:Y:S02]  /*90c0*/  @!P6 IMAD.IADD R9, R9, 0x1, -R28.reuse ;  /* 0x000000010909e824 */ /* 0x100fe400078e0a1c */
[--C-:B------:R-:W-:Y:S01]  /*90d0*/  @!P0 IMAD.IADD R27, R27, 0x1, -R28.reuse ;  /* 0x000000011b1b8824 */ /* 0x100fe200078e0a1c */
[----:B------:R-:W-:Y:S01]  /*90e0*/  ISETP.GT.U32.AND P0, PT, R28, R25, PT ;  /* 0x000000191c00720c */ /* 0x000fe20003f04070 */
[--C-:B------:R-:W-:Y:S01]  /*90f0*/  @!P3 IMAD.IADD R24, R24, 0x1, -R28.reuse ;  /* 0x000000011818b824 */ /* 0x100fe200078e0a1c */
[----:B------:R0:W-:Y:S04]  /*9100*/  STL [R1+0x48], R9 ;  /* 0x0000480901007387 */ /* 0x0001e80000100800 */
[----:B0-----:R-:W4:Y:S04]  /*9110*/  LDL.LU R9, [R1+0x390] ;  /* 0x0003900001097983 */ /* 0x001f280000300800 */
[----:B------:R0:W-:Y:S04]  /*9120*/  STL [R1+0x44], R20 ;  /* 0x0000441401007387 */ /* 0x0001e80000100800 */
[----:B------:R-:W4:Y:S04]  /*9130*/  LDL.LU R13, [R1+0x37c] ;  /* 0x00037c00010d7983 */ /* 0x000f280000300800 */
[----:B------:R1:W-:Y:S04]  /*9140*/  STL [R1+0x40], R21 ;  /* 0x0000401501007387 */ /* 0x0003e80000100800 */
[----:B------:R-:W4:Y:S04]  /*9150*/  LDL.LU R17, [R1+0x384] ;  /* 0x0003840001117983 */ /* 0x000f280000300800 */
[----:B------:R1:W-:Y:S04]  /*9160*/  STL [R1+0x3c], R24 ;  /* 0x00003c1801007387 */ /* 0x0003e80000100800 */
[----:B0-----:R-:W4:Y:S04]  /*9170*/  LDL.LU R20, [R1+0x388] ;  /* 0x0003880001147983 */ /* 0x001f280000300800 */
[----:B-1----:R-:W4:Y:S01]  /*9180*/  LDL.LU R21, [R1+0x380] ;  /* 0x0003800001157983 */ /* 0x002f220000300800 */
[----:B------:R-:W-:-:S05]  /*9190*/  @!P0 IMAD.IADD R25, R25, 0x1, -R28 ;  /* 0x0000000119198824 */ /* 0x000fca00078e0a1c */
[----:B------:R0:W-:Y:S04]  /*91a0*/  STL [R1+0x38], R25 ;  /* 0x0000381901007387 */ /* 0x0001e80000100800 */
[----:B------:R-:W4:Y:S04]  /*91b0*/  LDL.LU R24, [R1+0x364] ;  /* 0x0003640001187983 */ /* 0x000f280000300800 */
[----:B0-----:R-:W4:Y:S01]  /*91c0*/  LDL.LU R25, [R1+0x36c] ;  /* 0x00036c0001197983 */ /* 0x001f220000300800 */
[C---:B------:R-:W-:Y:S02]  /*91d0*/  ISETP.GT.U32.AND P2, PT, R28.reuse, R8, PT ;  /* 0x000000081c00720c */ /* 0x040fe40003f44070 */
[----:B------:R-:W-:-:S11]  /*91e0*/  ISETP.GT.U32.AND P1, PT, R28, R7, PT ;  /* 0x000000071c00720c */ /* 0x000fd60003f24070 */
[--C-:B------:R-:W-:Y:S01]  /*91f0*/  @!P2 IMAD.IADD R8, R8, 0x1, -R28.reuse ;  /* 0x000000010808a824 */ /* 0x100fe200078e0a1c */
[C---:B------:R-:W-:Y:S01]  /*9200*/  ISETP.GT.U32.AND P2, PT, R28.reuse, R14, PT ;  /* 0x0000000e1c00720c */ /* 0x040fe20003f44070 */
[----:B------:R-:W-:Y:S01]  /*9210*/  @!P1 IMAD.IADD R7, R7, 0x1, -R28 ;  /* 0x0000000107079824 */ /* 0x000fe200078e0a1c */
[C---:B------:R-:W-:Y:S02]  /*9220*/  ISETP.GT.U32.AND P4, PT, R28.reuse, R22, PT ;  /* 0x000000161c00720c */ /* 0x040fe40003f84070 */
[C---:B------:R-:W-:Y:S02]  /*9230*/  ISETP.GT.U32.AND P1, PT, R28.reuse, R8, PT ;  /* 0x000000081c00720c */ /* 0x040fe40003f24070 */
[----:B------:R-:W-:-:S07]  /*9240*/  ISETP.GT.U32.AND P5, PT, R28, R23, PT ;  /* 0x000000171c00720c */ /* 0x000fce0003fa4070 */
[--C-:B------:R-:W-:Y:S01]  /*9250*/  @!P2 IMAD.IADD R14, R14, 0x1, -R28.reuse ;  /* 0x000000010e0ea824 */ /* 0x100fe200078e0a1c */
[----:B------:R-:W-:Y:S01]  /*9260*/  ISETP.GT.U32.AND P2, PT, R28, R16, PT ;  /* 0x000000101c00720c */ /* 0x000fe20003f44070 */
[----:B------:R-:W-:-:S03]  /*9270*/  @!P4 IMAD.IADD R22, R22, 0x1, -R28 ;  /* 0x000000011616c824 */ /* 0x000fc600078e0a1c */
[----:B------:R-:W-:Y:S01]  /*9280*/  ISETP.GT.U32.AND P6, PT, R28, R14, PT ;  /* 0x0000000e1c00720c */ /* 0x000fe20003fc4070 */
[----:B------:R-:W-:Y:S01]  /*9290*/  @!P1 IMAD.IADD R8, R8, 0x1, -R28 ;  /* 0x0000000108089824 */ /* 0x000fe200078e0a1c */
[C---:B------:R-:W-:Y:S02]  /*92a0*/  ISETP.GT.U32.AND P3, PT, R28.reuse, R26, PT ;  /* 0x0000001a1c00720c */ /* 0x040fe40003f64070 */
[----:B------:R-:W-:-:S05]  /*92b0*/  ISETP.GT.U32.AND P4, PT, R28, R18, PT ;  /* 0x000000121c00720c */ /* 0x000fca0003f84070 */
[--C-:B------:R-:W-:Y:S01]  /*92c0*/  @!P2 IMAD.IADD R16, R16, 0x1, -R28.reuse ;  /* 0x000000011010a824 */ /* 0x100fe200078e0a1c */
[C---:B------:R-:W-:Y:S01]  /*92d0*/  ISETP.GT.U32.AND P2, PT, R28.reuse, R29, PT ;  /* 0x0000001d1c00720c */ /* 0x040fe20003f44070 */
[--C-:B------:R-:W-:Y:S01]  /*92e0*/  @!P5 IMAD.IADD R23, R23, 0x1, -R28.reuse ;  /* 0x000000011717d824 */ /* 0x100fe200078e0a1c */
[C---:B------:R-:W-:Y:S01]  /*92f0*/  ISETP.GT.U32.AND P0, PT, R28.reuse, R27, PT ;  /* 0x0000001b1c00720c */ /* 0x040fe20003f04070 */
[----:B------:R0:W-:Y:S01]  /*9300*/  STL [R1+0x34], R8 ;  /* 0x0000340801007387 */ /* 0x0001e20000100800 */
[----:B------:R-:W-:Y:S01]  /*9310*/  ISETP.GT.U32.AND P5, PT, R28, R19, PT ;  /* 0x000000131c00720c */ /* 0x000fe20003fa4070 */
[--C-:B------:R-:W-:Y:S01]  /*9320*/  @!P6 IMAD.IADD R14, R14, 0x1, -R28.reuse ;  /* 0x000000010e0ee824 */ /* 0x100fe200078e0a1c */
[----:B------:R-:W-:Y:S01]  /*9330*/  ISETP.GT.U32.AND P1, PT, R28, R7, PT ;  /* 0x000000071c00720c */ /* 0x000fe20003f24070 */
[----:B0-----:R-:W4:Y:S06]  /*9340*/  LDL.LU R8, [R1+0x374] ;  /* 0x0003740001087983 */ /* 0x001f2c0000300800 */
[----:B------:R-:W-:-:S02]  /*9350*/  @!P2 IMAD.IADD R29, R29, 0x1, -R28 ;  /* 0x000000011d1da824 */ /* 0x000fc400078e0a1c */
[--C-:B------:R-:W-:Y:S02]  /*9360*/  @!P3 IMAD.IADD R26, R26, 0x1, -R28.reuse ;  /* 0x000000011a1ab824 */ /* 0x100fe400078e0a1c */
[--C-:B------:R-:W-:Y:S02]  /*9370*/  @!P4 IMAD.IADD R18, R18, 0x1, -R28.reuse ;  /* 0x000000011212c824 */ /* 0x100fe400078e0a1c */
[--C-:B------:R-:W-:Y:S02]  /*9380*/  @!P0 IMAD.IADD R27, R27, 0x1, -R28.reuse ;  /* 0x000000011b1b8824 */ /* 0x100fe400078e0a1c */
[--C-:B------:R-:W-:Y:S01]  /*9390*/  @!P5 IMAD.IADD R19, R19, 0x1, -R28.reuse ;  /* 0x000000011313d824 */ /* 0x100fe200078e0a1c */
[----:B------:R-:W-:Y:S01]  /*93a0*/  STL [R1+0x30], R16 ;  /* 0x0000301001007387 */ /* 0x000fe20000100800 */
[----:B------:R-:W-:Y:S02]  /*93b0*/  @!P1 IMAD.IADD R7, R7, 0x1, -R28 ;  /* 0x0000000107079824 */ /* 0x000fe400078e0a1c */
[----:B------:R-:W-:Y:S01]  /*93c0*/  IMAD.HI.U32 R2, R5, R4, RZ ;  /* 0x0000000405027227 */ /* 0x000fe200078e00ff */
[----:B------:R-:W-:Y:S04]  /*93d0*/  STL [R1+0x2c], R22 ;  /* 0x00002c1601007387 */ /* 0x000fe80000100800 */
[----:B------:R-:W-:Y:S01]  /*93e0*/  STL [R1+0x28], R23 ;  /* 0x0000281701007387 */ /* 0x000fe20000100800 */
[----:B------:R-:W-:-:S03]  /*93f0*/  IMAD.MOV R2, RZ, RZ, -R2 ;  /* 0x000000ffff027224 */ /* 0x000fc600078e0a02 */
[----:B------:R-:W-:Y:S04]  /*9400*/  STL [R1+0x24], R26 ;  /* 0x0000241a01007387 */ /* 0x000fe80000100800 */
[----:B------:R-:W-:Y:S04]  /*9410*/  STL [R1+0x20], R27 ;  /* 0x0000201b01007387 */ /* 0x000fe80000100800 */
[----:B------:R0:W-:Y:S04]  /*9420*/  STL [R1+0x38c], R14 ;  /* 0x00038c0e01007387 */ /* 0x0001e80000100800 */
[----:B------:R1:W-:Y:S01]  /*9430*/  STL [R1+0x1c], R7 ;  /* 0x00001c0701007387 */ /* 0x0003e20000100800 */
[----:B------:R-:W-:-:S03]  /*9440*/  IMAD R4, R28, R2, R4 ;  /* 0x000000021c047224 */ /* 0x000fc600078e0204 */
[----:B0-----:R-:W4:Y:S04]  /*9450*/  LDL R14, [R1+0xef4] ;  /* 0x000ef400010e7983 */ /* 0x001f280000100800 */
[----:B-1----:R-:W4:Y:S04]  /*9460*/  LDL.LU R7, [R1+0x378] ;  /* 0x0003780001077983 */ /* 0x002f280000300800 */
[----:B------:R-:W4:Y:S04]  /*9470*/  LDL.LU R22, [R1+0x370] ;  /* 0x0003700001167983 */ /* 0x000f280000300800 */
[----:B------:R-:W4:Y:S04]  /*9480*/  LDL.LU R23, [R1+0x368] ;  /* 0x0003680001177983 */ /* 0x000f280000300800 */
[----:B------:R-:W4:Y:S04]  /*9490*/  LDL.LU R26, [R1+0x354] ;  /* 0x00035400011a7983 */ /* 0x000f280000300800 */
[----:B------:R-:W-:Y:S04]  /*94a0*/  STL [R1+0x14f8], R4 ;  /* 0x0014f80401007387 */ /* 0x000fe80000100800 */
[----:B------:R-:W4:Y:S01]  /*94b0*/  LDL.LU R27, [R1+0x35c] ;  /* 0x00035c00011b7983 */ /* 0x000f220000300800 */
[----:B--2---:R-:W-:-:S02]  /*94c0*/  ISETP.GT.U32.AND P3, PT, R28, R6, PT ;  /* 0x000000061c00720c */ /* 0x004fc40003f64070 */
[----:B---3--:R-:W-:-:S11]  /*94d0*/  ISETP.GT.U32.AND P0, PT, R28, R0, PT ;  /* 0x000000001c00720c */ /* 0x008fd60003f04070 */
[----:B------:R-:W-:Y:S01]  /*94e0*/  @!P3 IMAD.IADD R6, R6, 0x1, -R28 ;  /* 0x000000010606b824 */ /* 0x000fe200078e0a1c */
[C---:B----4-:R-:W-:Y:S02]  /*94f0*/  ISETP.GT.U32.AND P6, PT, R28.reuse, R13, PT ;  /* 0x0000000d1c00720c */ /* 0x050fe40003fc4070 */
[C---:B------:R-:W-:Y:S02]  /*9500*/  ISETP.GT.U32.AND P2, PT, R28.reuse, R17, PT ;  /* 0x000000111c00720c */ /* 0x040fe40003f44070 */
[C---:B------:R-:W-:Y:S02]  /*9510*/  ISETP.GT.U32.AND P4, PT, R28.reuse, R20, PT ;  /* 0x000000141c00720c */ /* 0x040fe40003f84070 */
[----:B------:R-:W-:-:S07]  /*9520*/  ISETP.GT.U32.AND P5, PT, R28, R21, PT ;  /* 0x000000151c00720c */ /* 0x000fce0003fa4070 */
[--C-:B------:R-:W-:Y:S01]  /*9530*/  @!P6 IMAD.IADD R13, R13, 0x1, -R28.reuse ;  /* 0x000000010d0de824 */ /* 0x100fe200078e0a1c */
[C---:B------:R-:W-:Y:S01]  /*9540*/  ISETP.GT.U32.AND P6, PT, R28.reuse, R29, PT ;  /* 0x0000001d1c00720c */ /* 0x040fe20003fc4070 */
[--C-:B------:R-:W-:Y:S01]  /*9550*/  @!P2 IMAD.IADD R17, R17, 0x1, -R28.reuse ;  /* 0x000000011111a824 */ /* 0x100fe200078e0a1c */
[C---:B------:R-:W-:Y:S02]  /*9560*/  ISETP.GT.U32.AND P1, PT, R28.reuse, R9, PT ;  /* 0x000000091c00720c */ /* 0x040fe40003f24070 */
[----:B------:R-:W-:Y:S01]  /*9570*/  ISETP.GT.U32.AND P2, PT, R28, R18, PT ;  /* 0x000000121c00720c */ /* 0x000fe20003f44070 */
[--C-:B------:R-:W-:Y:S02]  /*9580*/  @!P0 IMAD.IADD R0, R0, 0x1, -R28.reuse ;  /* 0x0000000100008824 */ /* 0x100fe400078e0a1c */
[--C-:B------:R-:W-:Y:S01]  /*9590*/  @!P4 IMAD.IADD R20, R20, 0x1, -R28.reuse ;  /* 0x000000011414c824 */ /* 0x100fe200078e0a1c */
[C---:B------:R-:W-:Y:S02]  /*95a0*/  ISETP.GT.U32.AND P3, PT, R28.reuse, R24, PT ;  /* 0x000000181c00720c */ /* 0x040fe40003f64070 */
[C---:B------:R-:W-:Y:S01]  /*95b0*/  ISETP.GT.U32.AND P4, PT, R28.reuse, R19, PT ;  /* 0x000000131c00720c */ /* 0x040fe20003f84070 */
[----:B------:R-:W-:Y:S01]  /*95c0*/  @!P5 IMAD.IADD R21, R21, 0x1, -R28 ;  /* 0x000000011515d824 */ /* 0x000fe200078e0a1c */
[----:B------:R-:W-:-:S02]  /*95d0*/  ISETP.GT.U32.AND P5, PT, R28, R6, PT ;  /* 0x000000061c00720c */ /* 0x000fc40003fa4070 */
[----:B------:R-:W-:Y:S01]  /*95e0*/  ISETP.GT.U32.AND P0, PT, R28, R25, PT ;  /* 0x000000191c00720c */ /* 0x000fe20003f04070 */
[--C-:B------:R-:W-:Y:S02]  /*95f0*/  @!P6 IMAD.IADD R29, R29, 0x1, -R28.reuse ;  /* 0x000000011d1de824 */ /* 0x100fe400078e0a1c */
[--C-:B------:R-:W-:Y:S02]  /*9600*/  @!P1 IMAD.IADD R9, R9, 0x1, -R28.reuse ;  /* 0x0000000109099824 */ /* 0x100fe400078e0a1c */
[--C-:B------:R-:W-:Y:S01]  /*9610*/  @!P2 IMAD.IADD R18, R18, 0x1, -R28.reuse ;  /* 0x000000011212a824 */ /* 0x100fe200078e0a1c */
[----:B------:R0:W-:Y:S01]  /*9620*/  STL [R1+0x3a4], R29 ;  /* 0x0003a41d01007387 */ /* 0x0001e20000100800 */
[--C-:B------:R-:W-:Y:S01]  /*9630*/  @!P3 IMAD.IADD R24, R24, 0x1, -R28.reuse ;  /* 0x000000011818b824 */ /* 0x100fe200078e0a1c */
[----:B------:R-:W-:Y:S01]  /*9640*/  ISETP.GT.U32.AND P3, PT, R28, R0, PT ;  /* 0x000000001c00720c */ /* 0x000fe20003f64070 */
[--C-:B------:R-:W-:Y:S02]  /*9650*/  @!P4 IMAD.IADD R19, R19, 0x1, -R28.reuse ;  /* 0x000000011313c824 */ /* 0x100fe400078e0a1c */
[----:B------:R-:W-:-:S02]  /*9660*/  @!P5 IMAD.IADD R6, R6, 0x1, -R28 ;  /* 0x000000010606d824 */ /* 0x000fc400078e0a1c */
[--C-:B------:R-:W-:Y:S01]  /*9670*/  @!P0 IMAD.IADD R25, R25, 0x1, -R28.reuse ;  /* 0x0000000119198824 */ /* 0x100fe200078e0a1c */
[----:B------:R-:W-:Y:S01]  /*9680*/  ISETP.GT.U32.AND P0, PT, R28, R9, PT ;  /* 0x000000091c00720c */ /* 0x000fe20003f04070 */
[----:B0-----:R-:W2:Y:S04]  /*9690*/  LDL.LU R29, [R1+0x360] ;  /* 0x00036000011d7983 */ /* 0x001ea80000300800 */
[----:B------:R0:W-:Y:S04]  /*96a0*/  STL [R1+0x394], R18 ;  /* 0x0003941201007387 */ /* 0x0001e80000100800 */
[----:B------:R-:W3:Y:S04]  /*96b0*/  LDL.LU R16, [R1+0x358] ;  /* 0x0003580001107983 */ /* 0x000ee80000300800 */
[----:B------:R1:W-:Y:S04]  /*96c0*/  STL [R1+0x39c], R19 ;  /* 0x00039c1301007387 */ /* 0x0003e80000100800 */
[----:B0-----:R-:W4:Y:S04]  /*96d0*/  LDL.LU R18, [R1+0x33c] ;  /* 0x00033c0001127983 */ /* 0x001f280000300800 */
[----:B------:R0:W-:Y:S04]  /*96e0*/  STL [R1+0x3a0], R6 ;  /* 0x0003a00601007387 */ /* 0x0001e80000100800 */
[----:B-1----:R-:W2:Y:S01]  /*96f0*/  LDL.LU R19, [R1+0x344] ;  /* 0x0003440001137983 */ /* 0x002ea20000300800 */
[----:B------:R-:W-:-:S03]  /*9700*/  @!P3 IMAD.IADD R0, R0, 0x1, -R28 ;  /* 0x000000010000b824 */ /* 0x000fc600078e0a1c */
[----:B0-----:R-:W2:Y:S01]  /*9710*/  LDL.LU R6, [R1+0x34c] ;  /* 0x00034c0001067983 */ /* 0x001ea20000300800 */
[----:B------:R-:W-:-:S03]  /*9720*/  @!P0 IMAD.IADD R9, R9, 0x1, -R28 ;  /* 0x0000000109098824 */ /* 0x000fc600078e0a1c */
[----:B------:R0:W-:Y:S04]  /*9730*/  STL [R1+0x398], R0 ;  /* 0x0003980001007387 */ /* 0x0001e80000100800 */
[----:B0-----:R-:W2:Y:S04]  /*9740*/  LDL.LU R0, [R1+0x350] ;  /* 0x0003500001007983 */ /* 0x001ea80000300800 */
[----:B------:R0:W-:Y:S04]  /*9750*/  STL [R1+0x390], R9 ;  /* 0x0003900901007387 */ /* 0x0001e80000100800 */
[----:B0-----:R-:W2:Y:S01]  /*9760*/  LDL.LU R9, [R1+0x348] ;  /* 0x0003480001097983 */ /* 0x001ea20000300800 */
[----:B------:R-:W-:-:S02]  /*9770*/  ISETP.GT.U32.AND P1, PT, R28, R8, PT ;  /* 0x000000081c00720c */ /* 0x000fc40003f24070 */
[C---:B------:R-:W-:Y:S02]  /*9780*/  ISETP.GT.U32.AND P2, PT, R28.reuse, R17, PT ;  /* 0x000000111c00720c */ /* 0x040fe40003f44070 */
[----:B------:R-:W-:-:S09]  /*9790*/  ISETP.GT.U32.AND P4, PT, R28, R20, PT ;  /* 0x000000141c00720c */ /* 0x000fd20003f84070 */
[----:B------:R-:W-:Y:S01]  /*97a0*/  @!P1 IMAD.IADD R8, R8, 0x1, -R28 ;  /* 0x0000000108089824 */ /* 0x000fe200078e0a1c */
[----:B------:R-:W-:-:S04]  /*97b0*/  ISETP.GT.U32.AND P1, PT, R28, R13, PT ;  /* 0x0000000d1c00720c */ /* 0x000fc80003f24070 */
[C---:B------:R-:W-:Y:S01]  /*97c0*/  ISETP.GT.U32.AND P6, PT, R28.reuse, R8, PT ;  /* 0x000000081c00720c */ /* 0x040fe20003fc4070 */
[----:B------:R-:W-:Y:S01]  /*97d0*/  @!P2 IMAD.IADD R17, R17, 0x1, -R28 ;  /* 0x000000011111a824 */ /* 0x000fe200078e0a1c */
[C---:B------:R-:W-:Y:S02]  /*97e0*/  ISETP.GT.U32.AND P5, PT, R28.reuse, R21, PT ;  /* 0x000000151c00720c */ /* 0x040fe40003fa4070 */
[----:B------:R-:W-:-:S05]  /*97f0*/  ISETP.GT.U32.AND P3, PT, R28, R24, PT ;  /* 0x000000181c00720c */ /* 0x000fca0003f64070 */
[--C-:B------:R-:W-:Y:S01]  /*9800*/  @!P1 IMAD.IADD R13, R13, 0x1, -R28.reuse ;  /* 0x000000010d0d9824 */ /* 0x100fe200078e0a1c */
[----:B------:R-:W-:Y:S01]  /*9810*/  ISETP.GT.U32.AND P1, PT, R28, R7, PT ;  /* 0x000000071c00720c */ /* 0x000fe20003f24070 */
[--C-:B------:R-:W-:Y:S01]  /*9820*/  @!P4 IMAD.IADD R20, R20, 0x1, -R28.reuse ;  /* 0x000000011414c824 */ /* 0x100fe200078e0a1c */
[C---:B------:R-:W-:Y:S02]  /*9830*/  ISETP.GT.U32.AND P2, PT, R28.reuse, R22, PT ;  /* 0x000000161c00720c */ /* 0x040fe40003f44070 */
[----:B------:R-:W-:Y:S02]  /*9840*/  ISETP.GT.U32.AND P4, PT, R28, R23, PT ;  /* 0x000000171c00720c */ /* 0x000fe40003f84070 */
[----:B------:R-:W-:Y:S02]  /*9850*/  IABS R3, R14 ;  /* 0x0000000e00037213 */ /* 0x000fe40000000000 */
[----:B------:R-:W2:Y:S01]  /*9860*/  LDL.LU R14, [R1+0x340] ;  /* 0x00034000010e7983 */ /* 0x000ea20000300800 */
[--C-:B------:R-:W-:Y:S01]  /*9870*/  @!P6 IMAD.IADD R8, R8, 0x1, -R28.reuse ;  /* 0x000000010808e824 */ /* 0x100fe200078e0a1c */
[----:B------:R-:W-:Y:S01]  /*9880*/  ISETP.GT.U32.AND P0, PT, R28, R25, PT ;  /* 0x000000191c00720c */ /* 0x000fe20003f04070 */
[----:B------:R-:W-:-:S02]  /*9890*/  @!P5 IMAD.IADD R21, R21, 0x1, -R28 ;  /* 0x000000011515d824 */ /* 0x000fc400078e0a1c */
[--C-:B------:R-:W-:Y:S01]  /*98a0*/  @!P1 IMAD.IADD R7, R7, 0x1, -R28.reuse ;  /* 0x0000000107079824 */ /* 0x100fe200078e0a1c */
[----:B------:R-:W-:Y:S01]  /*98b0*/  ISETP.GT.U32.AND P5, PT, R28, R26, PT ;  /* 0x0000001a1c00720c */ /* 0x000fe20003fa4070 */
[--C-:B------:R-:W-:Y:S01]  /*98c0*/  @!P3 IMAD.IADD R24, R24, 0x1, -R28.reuse ;  /* 0x000000011818b824 */ /* 0x100fe200078e0a1c */
[----:B------:R-:W-:Y:S01]  /*98d0*/  ISETP.GT.U32.AND P3, PT, R28, R27, PT ;  /* 0x0000001b1c00720c */ /* 0x000fe20003f64070 */
[--C-:B------:R-:W-:Y:S02]  /*98e0*/  @!P2 IMAD.IADD R22, R22, 0x1, -R28.reuse ;  /* 0x000000011616a824 */ /* 0x100fe400078e0a1c */
[----:B------:R-:W-:-:S04]  /*98f0*/  @!P4 IMAD.IADD R23, R23, 0x1, -R28 ;  /* 0x000000011717c824 */ /* 0x000fc800078e0a1c */
[--C-:B------:R-:W-:Y:S01]  /*9900*/  @!P0 IMAD.IADD R25, R25, 0x1, -R28.reuse ;  /* 0x0000000119198824 */ /* 0x100fe200078e0a1c */
[----:B------:R-:W-:Y:S03]  /*9910*/  STL [R1+0x37c], R13 ;  /* 0x00037c0d01007387 */ /* 0x000fe60000100800 */
[--C-:B------:R-:W-:Y:S01]  /*9920*/  @!P5 IMAD.IADD R26, R26, 0x1, -R28.reuse ;  /* 0x000000011a1ad824 */ /* 0x100fe200078e0a1c */
[----:B------:R-:W-:Y:S01]  /*9930*/  STL [R1+0x384], R17 ;  /* 0x0003841101007387 */ /* 0x000fe20000100800 */
[----:B------:R-:W-:-:S03]  /*9940*/  @!P3 IMAD.IADD R27, R27, 0x1, -R28 ;  /* 0x000000011b1bb824 */ /* 0x000fc600078e0a1c */
[----:B------:R-:W-:Y:S04]  /*9950*/  STL [R1+0x388], R20 ;  /* 0x0003881401007387 */ /* 0x000fe80000100800 */
[----:B------:R-:W-:Y:S04]  /*9960*/  STL [R1+0x380], R21 ;  /* 0x0003801501007387 */ /* 0x000fe80000100800 */
[----:B------:R-:W-:Y:S04]  /*9970*/  STL [R1+0x364], R24 ;  /* 0x0003641801007387 */ /* 0x000fe80000100800 */
[----:B------:R0:W-:Y:S04]  /*9980*/  STL [R1+0x374], R8 ;  /* 0x0003740801007387 */ /* 0x0001e80000100800 */
[----:B------:R1:W-:Y:S04]  /*9990*/  STL [R1+0x36c], R25 ;  /* 0x00036c1901007387 */ /* 0x0003e80000100800 */
[----:B0-----:R-:W2:Y:S04]  /*99a0*/  LDL.LU R8, [R1+0x32c] ;  /* 0x00032c0001087983 */ /* 0x001ea80000300800 */
[----:B------:R-:W2:Y:S04]  /*99b0*/  LDL.LU R20, [R1+0x334] ;  /* 0x0003340001147983 */ /* 0x000ea80000300800 */
[----:B------:R-:W2:Y:S04]  /*99c0*/  LDL.LU R21, [R1+0x338] ;  /* 0x0003380001157983 */ /* 0x000ea80000300800 */
[----:B------:R-:W2:Y:S04]  /*99d0*/  LDL.LU R24, [R1+0x330] ;  /* 0x0003300001187983 */ /* 0x000ea80000300800 */
[----:B-1----:R-:W2:Y:S01]  /*99e0*/  LDL.LU R25, [R1+0x314] ;  /* 0x0003140001197983 */ /* 0x002ea20000300800 */
[----:B---3--:R-:W-:-:S02]  /*99f0*/  ISETP.GT.U32.AND P6, PT, R28, R16, PT ;  /* 0x000000101c00720c */ /* 0x008fc40003fc4070 */
[C---:B----4-:R-:W-:Y:S02]  /*9a00*/  ISETP.GT.U32.AND P1, PT, R28.reuse, R18, PT ;  /* 0x000000121c00720c */ /* 0x050fe40003f24070 */
[C---:B--2---:R-:W-:Y:S02]  /*9a10*/  ISETP.GT.U32.AND P2, PT, R28.reuse, R19, PT ;  /* 0x000000131c00720c */ /* 0x044fe40003f44070 */
[----:B------:R-:W-:-:S07]  /*9a20*/  ISETP.GT.U32.AND P4, PT, R28, R6, PT ;  /* 0x000000061c00720c */ /* 0x000fce0003f84070 */
[--C-:B------:R-:W-:Y:S01]  /*9a30*/  @!P6 IMAD.IADD R16, R16, 0x1, -R28.reuse ;  /* 0x000000011010e824 */ /* 0x100fe200078e0a1c */
[----:B------:R-:W-:Y:S01]  /*9a40*/  ISETP.GT.U32.AND P0, PT, R28, R29, PT ;  /* 0x0000001d1c00720c */ /* 0x000fe20003f04070 */
[--C-:B------:R-:W-:Y:S01]  /*9a50*/  @!P1 IMAD.IADD R18, R18, 0x1, -R28.reuse ;  /* 0x0000000112129824 */ /* 0x100fe200078e0a1c */
[C---:B------:R-:W-:Y:S02]  /*9a60*/  ISETP.GT.U32.AND P6, PT, R28.reuse, R7, PT ;  /* 0x000000071c00720c */ /* 0x040fe40003fc4070 */
[C---:B------:R-:W-:Y:S01]  /*9a70*/  ISETP.GT.U32.AND P1, PT, R28.reuse, R22, PT ;  /* 0x000000161c00720c */ /* 0x040fe20003f24070 */
[--C-:B------:R-:W-:Y:S01]  /*9a80*/  @!P2 IMAD.IADD R19, R19, 0x1, -R28.reuse ;  /* 0x000000011313a824 */ /* 0x100fe200078e0a1c */
[C---:B------:R-:W-:Y:S02]  /*9a90*/  ISETP.GT.U32.AND P2, PT, R28.reuse, R23, PT ;  /* 0x000000171c00720c */ /* 0x040fe40003f44070 */
[----:B------:R-:W-:Y:S01]  /*9aa0*/  ISETP.GT.U32.AND P5, PT, R28, R0, PT ;  /* 0x000000001c00720c */ /* 0x000fe20003fa4070 */
[----:B------:R-:W-:Y:S01]  /*9ab0*/  @!P4 IMAD.IADD R6, R6, 0x1, -R28 ;  /* 0x000000010606c824 */ /* 0x000fe200078e0a1c */
[----:B------:R-:W-:-:S03]  /*9ac0*/  ISETP.GT.U32.AND P4, PT, R28, R26, PT ;  /* 0x0000001a1c00720c */ /* 0x000fc60003f84070 */
[--C-:B------:R-:W-:Y:S02]  /*9ad0*/  @!P0 IMAD.IADD R29, R29, 0x1, -R28.reuse ;  /* 0x000000011d1d8824 */ /* 0x100fe400078e0a1c */
[--C-:B------:R-:W-:Y:S01]  /*9ae0*/  @!P6 IMAD.IADD R7, R7, 0x1, -R28.reuse ;  /* 0x000000010707e824 */ /* 0x100fe200078e0a1c */
[----:B------:R-:W-:Y:S01]  /*9af0*/  ISETP.GT.U32.AND P3, PT, R28, R9, PT ;  /* 0x000000091c00720c */ /* 0x000fe20003f64070 */
[----:B------:R-:W-:-:S04]  /*9b00*/  @!P1 IMAD.IADD R22, R22, 0x1, -R28 ;  /* 0x0000000116169824 */ /* 0x000fc800078e0a1c */
[--C-:B------:R-:W-:Y:S01]  /*9b10*/  @!P5 IMAD.IADD R0, R0, 0x1, -R28.reuse ;  /* 0x000000010000d824 */ /* 0x100fe200078e0a1c */
[----:B------:R-:W-:Y:S01]  /*9b20*/  ISETP.GT.U32.AND P5, PT, R28, R27, PT ;  /* 0x0000001b1c00720c */ /* 0x000fe20003fa4070 */
[----:B------:R0:W-:Y:S01]  /*9b30*/  STL [R1+0x378], R7 ;  /* 0x0003780701007387 */ /* 0x0001e20000100800 */
[--C-:B------:R-:W-:Y:S02]  /*9b40*/  @!P2 IMAD.IADD R23, R23, 0x1, -R28.reuse ;  /* 0x000000011717a824 */ /* 0x100fe400078e0a1c */
[----:B------:R-:W-:-:S03]  /*9b50*/  @!P4 IMAD.IADD R26, R26, 0x1, -R28 ;  /* 0x000000011a1ac824 */ /* 0x000fc600078e0a1c */
[--C-:B------:R-:W-:Y:S01]  /*9b60*/  @!P3 IMAD.IADD R9, R9, 0x1, -R28.reuse ;  /* 0x000000010909b824 */ /* 0x100fe200078e0a1c */
[----:B------:R-:W-:Y:S01]  /*9b70*/  ISETP.GT.U32.AND P3, PT, R28, R29, PT ;  /* 0x0000001d1c00720c */ /* 0x000fe20003f64070 */
[----:B0-----:R-:W2:Y:S04]  /*9b80*/  LDL.LU R7, [R1+0x31c] ;  /* 0x00031c0001077983 */ /* 0x001ea80000300800 */
[----:B------:R0:W-:Y:S04]  /*9b90*/  STL [R1+0x370], R22 ;  /* 0x0003701601007387 */ /* 0x0001e80000100800 */
[----:B------:R-:W3:Y:S04]  /*9ba0*/  LDL.LU R13, [R1+0x324] ;  /* 0x00032400010d7983 */ /* 0x000ee80000300800 */
[----:B------:R1:W-:Y:S04]  /*9bb0*/  STL [R1+0x368], R23 ;  /* 0x0003681701007387 */ /* 0x0003e80000100800 */
[----:B------:R-:W4:Y:S04]  /*9bc0*/  LDL.LU R17, [R1+0x328] ;  /* 0x0003280001117983 */ /* 0x000f280000300800 */
[----:B------:R-:W-:Y:S04]  /*9bd0*/  STL [R1+0x354], R26 ;  /* 0x0003541a01007387 */ /* 0x000fe80000100800 */
[----:B0-----:R-:W2:Y:S01]  /*9be0*/  LDL.LU R22, [R1+0x320] ;  /* 0x0003200001167983 */ /* 0x001ea20000300800 */
[----:B------:R-:W-:-:S02]  /*9bf0*/  @!P5 IMAD.IADD R27, R27, 0x1, -R28 ;  /* 0x000000011b1bd824 */ /* 0x000fc400078e0a1c */
[----:B------:R-:W-:Y:S01]  /*9c00*/  @!P3 IMAD.IADD R29, R29, 0x1, -R28 ;  /* 0x000000011d1db824 */ /* 0x000fe200078e0a1c */
[----:B-1----:R-:W2:Y:S04]  /*9c10*/  LDL.LU R23, [R1+0x318] ;  /* 0x0003180001177983 */ /* 0x002ea80000300800 */
[----:B------:R-:W-:Y:S04]  /*9c20*/  STL [R1+0x35c], R27 ;  /* 0x00035c1b01007387 */ /* 0x000fe80000100800 */
[----:B------:R0:W-:Y:S04]  /*9c30*/  STL [R1+0x360], R29 ;  /* 0x0003601d01007387 */ /* 0x0001e80000100800 */
[----:B0-----:R-:W2:Y:S04]  /*9c40*/  LDL.LU R29, [R1+0x304] ;  /* 0x00030400011d7983 */ /* 0x001ea80000300800 */
[----:B------:R-:W2:Y:S04]  /*9c50*/  LDL.LU R26, [R1+0x30c] ;  /* 0x00030c00011a7983 */ /* 0x000ea80000300800 */
[----:B------:R-:W2:Y:S01]  /*9c60*/  LDL.LU R27, [R1+0x310] ;  /* 0x00031000011b7983 */ /* 0x000ea20000300800 */
[----:B------:R-:W-:-:S02]  /*9c70*/  ISETP.GT.U32.AND P0, PT, R28, R14, PT ;  /* 0x0000000e1c00720c */ /* 0x000fc40003f04070 */
[----:B------:R-:W-:-:S11]  /*9c80*/  ISETP.GT.U32.AND P1, PT, R28, R18, PT ;  /* 0x000000121c00720c */ /* 0x000fd60003f24070 */
[--C-:B------:R-:W-:Y:S01]  /*9c90*/  @!P0 IMAD.IADD R14, R14, 0x1, -R28.reuse ;  /* 0x000000010e0e8824 */ /* 0x100fe200078e0a1c */
[C---:B------:R-:W-:Y:S02]  /*9ca0*/  ISETP.GT.U32.AND P0, PT, R28.reuse, R16, PT ;  /* 0x000000101c00720c */ /* 0x040fe40003f04070 */
[C---:B------:R-:W-:Y:S02]  /*9cb0*/  ISETP.GT.U32.AND P2, PT, R28.reuse, R19, PT ;  /* 0x000000131c00720c */ /* 0x040fe40003f44070 */
[C---:B------:R-:W-:Y:S02]  /*9cc0*/  ISETP.GT.U32.AND P6, PT, R28.reuse, R14, PT ;  /* 0x0000000e1c00720c */ /* 0x040fe40003fc4070 */
[----:B------:R-:W-:Y:S01]  /*9cd0*/  ISETP.GT.U32.AND P4, PT, R28, R6, PT ;  /* 0x000000061c00720c */ /* 0x000fe20003f84070 */
[----:B------:R-:W-:Y:S01]  /*9ce0*/  @!P1 IMAD.IADD R18, R18, 0x1, -R28 ;  /* 0x0000000112129824 */ /* 0x000fe200078e0a1c */
[----:B------:R-:W-:-:S05]  /*9cf0*/  ISETP.GT.U32.AND P1, PT, R28, R20, PT ;  /* 0x000000141c00720c */ /* 0x000fca0003f24070 */
[--C-:B------:R-:W-:Y:S01]  /*9d00*/  @!P0 IMAD.IADD R16, R16, 0x1, -R28.reuse ;  /* 0x0000000110108824 */ /* 0x100fe200078e0a1c */
[C---:B------:R-:W-:Y:S02]  /*9d10*/  ISETP.GT.U32.AND P0, PT, R28.reuse, R8, PT ;  /* 0x000000081c00720c */ /* 0x040fe40003f04070 */
[----:B------:R-:W-:Y:S01]  /*9d20*/  ISETP.GT.U32.AND P5, PT, R28, R0, PT ;  /* 0x000000001c00720c */ /* 0x000fe20003fa4070 */
[--C-:B------:R-:W-:Y:S01]  /*9d30*/  @!P6 IMAD.IADD R14, R14, 0x1, -R28.reuse ;  /* 0x000000010e0ee824 */ /* 0x100fe200078e0a1c */
[C---:B------:R-:W-:Y:S01]  /*9d40*/  ISETP.GT.U32.AND P3, PT, R28.reuse, R9, PT ;  /* 0x000000091c00720c */ /* 0x040fe20003f64070 */
[--C-:B------:R-:W-:Y:S01]  /*9d50*/  @!P2 IMAD.IADD R19, R19, 0x1, -R28.reuse ;  /* 0x000000011313a824 */ /* 0x100fe200078e0a1c */
[----:B------:R-:W-:Y:S01]  /*9d60*/  ISETP.GT.U32.AND P2, PT, R28, R21, PT ;  /* 0x000000151c00720c */ /* 0x000fe20003f44070 */
[--C-:B------:R-:W-:Y:S01]  /*9d70*/  @!P4 IMAD.IADD R6, R6, 0x1, -R28.reuse ;  /* 0x000000010606c824 */ /* 0x100fe200078e0a1c */
[----:B------:R-:W-:Y:S01]  /*9d80*/  ISETP.GT.U32.AND P4, PT, R28, R24, PT ;  /* 0x000000181c00720c */ /* 0x000fe20003f84070 */
[----:B------:R-:W-:-:S04]  /*9d90*/  @!P1 IMAD.IADD R20, R20, 0x1, -R28 ;  /* 0x0000000114149824 */ /* 0x000fc800078e0a1c */
[--C-:B------:R-:W-:Y:S02]  /*9da0*/  @!P0 IMAD.IADD R8, R8, 0x1, -R28.reuse ;  /* 0x0000000108088824 */ /* 0x100fe400078e0a1c */
[--C-:B------:R-:W-:Y:S01]  /*9db0*/  @!P5 IMAD.IADD R0, R0, 0x1, -R28.reuse ;  /* 0x000000010000d824 */ /* 0x100fe200078e0a1c */
[----:B------:R-:W-:Y:S01]  /*9dc0*/  ISETP.GT.U32.AND P5, PT, R28, R25, PT ;  /* 0x000000191c00720c */ /* 0x000fe20003fa4070 */
[--C-:B------:R-:W-:Y:S01]  /*9dd0*/  @!P3 IMAD.IADD R9, R9, 0x1, -R28.reuse ;  /* 0x000000010909b824 */ /* 0x100fe200078e0a1c */
[----:B------:R-:W-:Y:S01]  /*9de0*/  STL [R1+0x358], R16 ;  /* 0x0003581001007387 */ /* 0x000fe20000100800 */
[--C-:B------:R-:W-:Y:S02]  /*9df0*/  @!P2 IMAD.IADD R21, R21, 0x1, -R28.reuse ;  /* 0x000000011515a824 */ /* 0x100fe400078e0a1c */
[--C-:B------:R-:W-:Y:S01]  /*9e00*/  @!P4 IMAD.IADD R24, R24, 0x1, -R28.reuse ;  /* 0x000000011818c824 */ /* 0x100fe200078e0a1c */
[----:B------:R-:W-:Y:S04]  /*9e10*/  STL [R1+0x33c], R18 ;  /* 0x00033c1201007387 */ /* 0x000fe80000100800 */
[----:B------:R-:W-:Y:S04]  /*9e20*/  STL [R1+0x344], R19 ;  /* 0x0003441301007387 */ /* 0x000fe80000100800 */
[----:B------:R-:W-:Y:S04]  /*9e30*/  STL [R1+0x34c], R6 ;  /* 0x00034c0601007387 */ /* 0x000fe80000100800 */
[----:B------:R-:W-:Y:S04]  /*9e40*/  STL [R1+0x350], R0 ;  /* 0x0003500001007387 */ /* 0x000fe80000100800 */
[----:B------:R0:W-:Y:S01]  /*9e50*/  STL [R1+0x340], R14 ;  /* 0x0003400e01007387 */ /* 0x0001e20000100800 */
[----:B------:R-:W-:-:S03]  /*9e60*/  @!P5 IMAD.IADD R25, R25, 0x1, -R28 ;  /* 0x000000011919d824 */ /* 0x000fc600078e0a1c */
        /* <DEDUP_REMOVED lines=8> */
[----:B--2---:R-:W-:-:S09]  /*9ef0*/  ISETP.GT.U32.AND P1, PT, R28, R22, PT ;  /* 0x000000161c00720c */ /* 0x004fd20003f24070 */
[--C-:B------:R-:W-:Y:S01]  /*9f00*/  @!P6 IMAD.IADD R13, R13, 0x1, -R28.reuse ;  /* 0x000000010d0de824 */ /* 0x100fe200078e0a1c */
[C---:B------:R-:W-:Y:S02]  /*9f10*/  ISETP.GT.U32.AND P3, PT, R28.reuse, R7, PT ;  /* 0x000000071c00720c */ /* 0x040fe40003f64070 */
[C---:B------:R-:W-:Y:S01]  /*9f20*/  ISETP.GT.U32.AND P6, PT, R28.reuse, R8, PT ;  /* 0x000000081c00720c */ /* 0x040fe20003fc4070 */
[--C-:B------:R-:W-:Y:S01]  /*9f30*/  @!P0 IMAD.IADD R17, R17, 0x1, -R28.reuse ;  /* 0x0000000111118824 */ /* 0x100fe200078e0a1c */
[C---:B------:R-:W-:Y:S02]  /*9f40*/  ISETP.GT.U32.AND P2, PT, R28.reuse, R23, PT ;  /* 0x000000171c00720c */ /* 0x040fe40003f44070 */
[----:B------:R-:W-:Y:S01]  /*9f50*/  ISETP.GT.U32.AND P0, PT, R28, R20, PT ;  /* 0x000000141c00720c */ /* 0x000fe20003f04070 */
[----:B------:R-:W-:Y:S01]  /*9f60*/  @!P1 IMAD.IADD R22, R22, 0x1, -R28 ;  /* 0x0000000116169824 */ /* 0x000fe200078e0a1c */
[C---:B------:R-:W-:Y:S02]  /*9f70*/  ISETP.GT.U32.AND P1, PT, R28.reuse, R21, PT ;  /* 0x000000151c00720c */ /* 0x040fe40003f24070 */
[----:B------:R-:W-:-:S03]  /*9f80*/  ISETP.GT.U32.AND P4, PT, R28, R29, PT ;  /* 0x0000001d1c00720c */ /* 0x000fc60003f84070 */
[--C-:B------:R-:W-:Y:S01]  /*9f90*/  @!P3 IMAD.IADD R7, R7, 0x1, -R28.reuse ;  /* 0x000000010707b824 */ /* 0x100fe200078e0a1c */
[----:B------:R-:W-:Y:S01]  /*9fa0*/  ISETP.GT.U32.AND P5, PT, R28, R26, PT ;  /* 0x0000001a1c00720c */ /* 0x000fe20003fa4070 */
[--C-:B------:R-:W-:Y:S01]  /*9fb0*/  @!P6 IMAD.IADD R8, R8, 0x1, -R28.reuse ;  /* 0x000000010808e824 */ /* 0x100fe200078e0a1c */
[C---:B------:R-:W-:Y:S01]  /*9fc0*/  ISETP.GT.U32.AND P3, PT, R28.reuse, R27, PT ;  /* 0x0000001b1c00720c */ /* 0x040fe20003f64070 */
[--C-:B------:R-:W-:Y:S01]  /*9fd0*/  @!P2 IMAD.IADD R23, R23, 0x1, -R28.reuse ;  /* 0x000000011717a824 */ /* 0x100fe200078e0a1c */
[----:B------:R-:W-:Y:S01]  /*9fe0*/  ISETP.GT.U32.AND P2, PT, R28, R24, PT ;  /* 0x000000181c00720c */ /* 0x000fe20003f44070 */
[----:B------:R-:W-:-:S04]  /*9ff0*/  @!P0 IMAD.IADD R20, R20, 0x1, -R28 ;  /* 0x0000000114148824 */ /* 0x000fc800078e0a1c */
[--C-:B------:R-:W-:Y:S01]  /*a000*/  @!P4 IMAD.IADD R29, R29, 0x1, -R28.reuse ;  /* 0x000000011d1dc824 */ /* 0x100fe200078e0a1c */
[----:B------:R-:W-:Y:S01]  /*a010*/  ISETP.GT.U32.AND P4, PT, R28, R25, PT ;  /* 0x000000191c00720c */ /* 0x000fe20003f84070 */
[----:B------:R0:W-:Y:S01]  /*a020*/  STL [R1+0x32c], R8 ;  /* 0x00032c0801007387 */ /* 0x0001e20000100800 */
[--C-:B------:R-:W-:Y:S02]  /*a030*/  @!P1 IMAD.IADD R21, R21, 0x1, -R28.reuse ;  /* 0x0000000115159824 */ /* 0x100fe400078e0a1c */
[--C-:B------:R-:W-:Y:S01]  /*a040*/  @!P5 IMAD.IADD R26, R26, 0x1, -R28.reuse ;  /* 0x000000011a1ad824 */ /* 0x100fe200078e0a1c */
[----:B------:R-:W-:Y:S01]  /*a050*/  ISETP.GT.U32.AND P5, PT, R28, R7, PT ;  /* 0x000000071c00720c */ /* 0x000fe20003fa4070 */
[----:B0-----:R-:W2:Y:S04]  /*a060*/  LDL.LU R8, [R1+0x2f8] ;  /* 0x0002f80001087983 */ /* 0x001ea80000300800 */
[----:B------:R-:W3:Y:S04]  /*a070*/  LDL.LU R16, [R1+0x2f0] ;  /* 0x0002f00001107983 */ /* 0x000ee80000300800 */
[----:B------:R0:W-:Y:S04]  /*a080*/  STL [R1+0x334], R20 ;  /* 0x0003341401007387 */ /* 0x0001e80000100800 */
[----:B------:R-:W4:Y:S01]  /*a090*/  LDL.LU R6, [R1+0x2dc] ;  /* 0x0002dc0001067983 */ /* 0x000f220000300800 */
[----:B------:R-:W-:-:S03]  /*a0a0*/  @!P3 IMAD.IADD R27, R27, 0x1, -R28 ;  /* 0x000000011b1bb824 */ /* 0x000fc600078e0a1c */
[----:B------:R1:W-:Y:S01]  /*a0b0*/  STL [R1+0x338], R21 ;  /* 0x0003381501007387 */ /* 0x0003e20000100800 */
[----:B------:R-:W-:-:S03]  /*a0c0*/  ISETP.GT.U32.AND P3, PT, R28, R13, PT ;  /* 0x0000000d1c00720c */ /* 0x000fc60003f64070 */
[----:B0-----:R-:W2:Y:S01]  /*a0d0*/  LDL.LU R20, [R1+0x2e4] ;  /* 0x0002e40001147983 */ /* 0x001ea20000300800 */
[C---:B------:R-:W-:Y:S01]  /*a0e0*/  ISETP.GT.U32.AND P0, PT, R28.reuse, R17, PT ;  /* 0x000000111c00720c */ /* 0x040fe20003f04070 */
[--C-:B------:R-:W-:Y:S01]  /*a0f0*/  @!P4 IMAD.IADD R25, R25, 0x1, -R28.reuse ;  /* 0x000000011919c824 */ /* 0x100fe200078e0a1c */
[----:B------:R-:W-:Y:S01]  /*a100*/  ISETP.GT.U32.AND P1, PT, R28, R22, PT ;  /* 0x000000161c00720c */ /* 0x000fe20003f24070 */
[----:B-1----:R-:W2:Y:S01]  /*a110*/  LDL.LU R21, [R1+0x2e8] ;  /* 0x0002e80001157983 */ /* 0x002ea20000300800 */
[--C-:B------:R-:W-:Y:S01]  /*a120*/  @!P2 IMAD.IADD R24, R24, 0x1, -R28.reuse ;  /* 0x000000011818a824 */ /* 0x100fe200078e0a1c */
[C---:B------:R-:W-:Y:S02]  /*a130*/  ISETP.GT.U32.AND P4, PT, R28.reuse, R29, PT ;  /* 0x0000001d1c00720c */ /* 0x040fe40003f84070 */
[----:B------:R-:W-:Y:S01]  /*a140*/  ISETP.GT.U32.AND P2, PT, R28, R23, PT ;  /* 0x000000171c00720c */ /* 0x000fe20003f44070 */
[--C-:B------:R-:W-:Y:S01]  /*a150*/  @!P5 IMAD.IADD R7, R7, 0x1, -R28.reuse ;  /* 0x000000010707d824 */ /* 0x100fe200078e0a1c */
[----:B------:R0:W-:Y:S01]  /*a160*/  STL [R1+0x330], R24 ;  /* 0x0003301801007387 */ /* 0x0001e20000100800 */
[----:B------:R-:W-:-:S03]  /*a170*/  @!P3 IMAD.IADD R13, R13, 0x1, -R28 ;  /* 0x000000010d0db824 */ /* 0x000fc600078e0a1c */
[--C-:B------:R-:W-:Y:S02]  /*a180*/  @!P0 IMAD.IADD R17, R17, 0x1, -R28.reuse ;  /* 0x0000000111118824 */ /* 0x100fe400078e0a1c */
[--C-:B------:R-:W-:Y:S01]  /*a190*/  @!P1 IMAD.IADD R22, R22, 0x1, -R28.reuse ;  /* 0x0000000116169824 */ /* 0x100fe200078e0a1c */
[----:B0-----:R-:W2:Y:S02]  /*a1a0*/  LDL.LU R24, [R1+0x2e0] ;  /* 0x0002e00001187983 */ /* 0x001ea40000300800 */
[--C-:B------:R-:W-:Y:S02]  /*a1b0*/  @!P4 IMAD.IADD R29, R29, 0x1, -R28.reuse ;  /* 0x000000011d1dc824 */ /* 0x100fe400078e0a1c */
[----:B------:R0:W-:Y:S01]  /*a1c0*/  STL [R1+0x314], R25 ;  /* 0x0003141901007387 */ /* 0x0001e20000100800 */
[----:B------:R-:W-:-:S03]  /*a1d0*/  @!P2 IMAD.IADD R23, R23, 0x1, -R28 ;  /* 0x000000011717a824 */ /* 0x000fc600078e0a1c */
[----:B0-----:R-:W2:Y:S04]  /*a1e0*/  LDL.LU R25, [R1+0x2c4] ;  /* 0x0002c40001197983 */ /* 0x001ea80000300800 */
[----:B------:R0:W-:Y:S04]  /*a1f0*/  STL [R1+0x31c], R7 ;  /* 0x00031c0701007387 */ /* 0x0001e80000100800 */
[----:B0-----:R-:W2:Y:S04]  /*a200*/  LDL.LU R7, [R1+0x2cc] ;  /* 0x0002cc0001077983 */ /* 0x001ea80000300800 */
[----:B------:R-:W-:Y:S04]  /*a210*/  STL [R1+0x324], R13 ;  /* 0x0003240d01007387 */ /* 0x000fe80000100800 */
[----:B------:R-:W-:Y:S04]  /*a220*/  STL [R1+0x328], R17 ;  /* 0x0003281101007387 */ /* 0x000fe80000100800 */
[----:B------:R-:W-:Y:S04]  /*a230*/  STL [R1+0x320], R22 ;  /* 0x0003201601007387 */ /* 0x000fe80000100800 */
[----:B------:R0:W-:Y:S04]  /*a240*/  STL [R1+0x304], R29 ;  /* 0x0003041d01007387 */ /* 0x0001e80000100800 */
[----:B------:R-:W-:Y:S04]  /*a250*/  STL [R1+0x318], R23 ;  /* 0x0003181701007387 */ /* 0x000fe80000100800 */
[----:B0-----:R-:W2:Y:S01]  /*a260*/  LDL R29, [R1+0xef0] ;  /* 0x000ef000011d7983 */ /* 0x001ea20000100800 */
[----:B------:R-:W-:-:S02]  /*a270*/  ISETP.GT.U32.AND P6, PT, R28, R27, PT ;  /* 0x0000001b1c00720c */ /* 0x000fc40003fc4070 */
[C---:B------:R-:W-:Y:S02]  /*a280*/  ISETP.GT.U32.AND P3, PT, R28.reuse, R14, PT ;  /* 0x0000000e1c00720c */ /* 0x040fe40003f64070 */
[C---:B------:R-:W-:Y:S02]  /*a290*/  ISETP.GT.U32.AND P0, PT, R28.reuse, R18, PT ;  /* 0x000000121c00720c */ /* 0x040fe40003f04070 */
[C---:B------:R-:W-:Y:S02]  /*a2a0*/  ISETP.GT.U32.AND P1, PT, R28.reuse, R19, PT ;  /* 0x000000131c00720c */ /* 0x040fe40003f24070 */
[----:B------:R-:W-:-:S05]  /*a2b0*/  ISETP.GT.U32.AND P2, PT, R28, R0, PT ;  /* 0x000000001c00720c */ /* 0x000fca0003f44070 */
[--C-:B------:R-:W-:Y:S02]  /*a2c0*/  @!P6 IMAD.IADD R27, R27, 0x1, -R28.reuse ;  /* 0x000000011b1be824 */ /* 0x100fe400078e0a1c */
[--C-:B------:R-:W-:Y:S01]  /*a2d0*/  @!P3 IMAD.IADD R14, R14, 0x1, -R28.reuse ;  /* 0x000000010e0eb824 */ /* 0x100fe200078e0a1c */
[----:B------:R-:W-:Y:S01]  /*a2e0*/  ISETP.GT.U32.AND P5, PT, R28, R26, PT ;  /* 0x0000001a1c00720c */ /* 0x000fe20003fa4070 */
[--C-:B------:R-:W-:Y:S02]  /*a2f0*/  @!P0 IMAD.IADD R18, R18, 0x1, -R28.reuse ;  /* 0x0000000112128824 */ /* 0x100fe400078e0a1c */
[--C-:B------:R-:W-:Y:S02]  /*a300*/  @!P1 IMAD.IADD R19, R19, 0x1, -R28.reuse ;  /* 0x0000000113139824 */ /* 0x100fe400078e0a1c */
[----:B------:R-:W-:Y:S02]  /*a310*/  @!P2 IMAD.IADD R0, R0, 0x1, -R28 ;  /* 0x000000010000a824 */ /* 0x000fe400078e0a1c */
[----:B------:R-:W-:-:S06]  /*a320*/  IMAD.HI.U32 R2, R5, R3, RZ ;  /* 0x0000000305027227 */ /* 0x000fcc00078e00ff */
[----:B------:R-:W-:Y:S02]  /*a330*/  @!P5 IMAD.IADD R26, R26, 0x1, -R28 ;  /* 0x000000011a1ad824 */ /* 0x000fe400078e0a1c */
[----:B------:R-:W-:-:S03]  /*a340*/  IMAD.MOV R2, RZ, RZ, -R2 ;  /* 0x000000ffff027224 */ /* 0x000fc600078e0a02 */
[----:B------:R0:W-:Y:S01]  /*a350*/  STL [R1+0x30c], R26 ;  /* 0x00030c1a01007387 */ /* 0x0001e20000100800 */
[----:B------:R-:W-:-:S03]  /*a360*/  IMAD R3, R28, R2, R3 ;  /* 0x000000021c037224 */ /* 0x000fc600078e0203 */
[----:B0-----:R-:W2:Y:S04]  /*a370*/  LDL.LU R26, [R1+0x2d4] ;  /* 0x0002d400011a7983 */ /* 0x001ea80000300800 */
[----:B------:R-:W2:Y:S04]  /*a380*/  LDL.LU R22, [R1+0x2d8] ;  /* 0x0002d80001167983 */ /* 0x000ea80000300800 */
[----:B------:R0:W-:Y:S04]  /*a390*/  STL [R1+0x310], R27 ;  /* 0x0003101b01007387 */ /* 0x0001e80000100800 */
[----:B------:R-:W2:Y:S04]  /*a3a0*/  LDL.LU R23, [R1+0x2d0] ;  /* 0x0002d00001177983 */ /* 0x000ea80000300800 */
[----:B0-----:R-:W2:Y:S01]  /*a3b0*/  LDL.LU R27, [R1+0x2c8] ;  /* 0x0002c800011b7983 */ /* 0x001ea20000300800 */
[----:B---3--:R-:W-:-:S02]  /*a3c0*/  ISETP.GT.U32.AND P6, PT, R28, R16, PT ;  /* 0x000000101c00720c */ /* 0x008fc40003fc4070 */
[C---:B----4-:R-:W-:Y:S02]  /*a3d0*/  ISETP.GT.U32.AND P3, PT, R28.reuse, R6, PT ;  /* 0x000000061c00720c */ /* 0x050fe40003f64070 */
[C---:B--2---:R-:W-:Y:S02]  /*a3e0*/  ISETP.GT.U32.AND P0, PT, R28.reuse, R20, PT ;  /* 0x000000141c00720c */ /* 0x044fe40003f04070 */
[----:B------:R-:W-:-:S07]  /*a3f0*/  ISETP.GT.U32.AND P1, PT, R28, R21, PT ;  /* 0x000000151c00720c */ /* 0x000fce0003f24070 */
[--C-:B------:R-:W-:Y:S01]  /*a400*/  @!P6 IMAD.IADD R16, R16, 0x1, -R28.reuse ;  /* 0x000000011010e824 */ /* 0x100fe200078e0a1c */
[----:B------:R-:W-:Y:S01]  /*a410*/  ISETP.GT.U32.AND P6, PT, R28, R14, PT ;  /* 0x0000000e1c00720c */ /* 0x000fe20003fc4070 */
[--C-:B------:R-:W-:Y:S01]  /*a420*/  @!P3 IMAD.IADD R6, R6, 0x1, -R28.reuse ;  /* 0x000000010606b824 */ /* 0x100fe200078e0a1c */
[----:B------:R-:W-:Y:S01]  /*a430*/  ISETP.GT.U32.AND P3, PT, R28, R18, PT ;  /* 0x000000121c00720c */ /* 0x000fe20003f64070 */
[--C-:B------:R-:W-:Y:S01]  /*a440*/  @!P0 IMAD.IADD R20, R20, 0x1, -R28.reuse ;  /* 0x0000000114148824 */ /* 0x100fe200078e0a1c */
[C---:B------:R-:W-:Y:S01]  /*a450*/  ISETP.GT.U32.AND P0, PT, R28.reuse, R19, PT ;  /* 0x000000131c00720c */ /* 0x040fe20003f04070 */
[----:B------:R-:W-:Y:S01]  /*a460*/  @!P1 IMAD.IADD R21, R21, 0x1, -R28 ;  /* 0x0000000115159824 */ /* 0x000fe200078e0a1c */
[----:B------:R-:W-:-:S07]  /*a470*/  ISETP.GT.U32.AND P1, PT, R28, R0, PT ;  /* 0x000000001c00720c */ /* 0x000fce0003f24070 */
[--C-:B------:R-:W-:Y:S02]  /*a480*/  @!P6 IMAD.IADD R14, R14, 0x1, -R28.reuse ;  /* 0x000000010e0ee824 */ /* 0x100fe400078e0a1c */
[--C-:B------:R-:W-:Y:S02]  /*a490*/  @!P3 IMAD.IADD R18, R18, 0x1, -R28.reuse ;  /* 0x000000011212b824 */ /* 0x100fe400078e0a1c */
[--C-:B------:R-:W-:Y:S02]  /*a4a0*/  @!P0 IMAD.IADD R19, R19, 0x1, -R28.reuse ;  /* 0x0000000113138824 */ /* 0x100fe400078e0a1c */
[----:B------:R-:W-:Y:S01]  /*a4b0*/  @!P1 IMAD.IADD R0, R0, 0x1, -R28 ;  /* 0x0000000100009824 */ /* 0x000fe200078e0a1c */
[----:B------:R-:W-:Y:S02]  /*a4c0*/  IABS R2, R29 ;  /* 0x0000001d00027213 */ /* 0x000fe40000000000 */
[----:B------:R-:W2:Y:S04]  /*a4d0*/  LDL.LU R29, [R1+0x2b4] ;  /* 0x0002b400011d7983 */ /* 0x000ea80000300800 */
[----:B------:R0:W-:Y:S04]  /*a4e0*/  STL [R1+0x308], R14 ;  /* 0x0003080e01007387 */ /* 0x0001e80000100800 */
[----:B0-----:R-:W3:Y:S04]  /*a4f0*/  LDL.LU R14, [R1+0x2bc] ;  /* 0x0002bc00010e7983 */ /* 0x001ee80000300800 */
[----:B------:R0:W-:Y:S04]  /*a500*/  STL [R1+0x2ec], R18 ;  /* 0x0002ec1201007387 */ /* 0x0001e80000100800 */
[----:B------:R-:W4:Y:S04]  /*a510*/  LDL.LU R12, [R1+0x2c0] ;  /* 0x0002c000010c7983 */ /* 0x000f280000300800 */
[----:B------:R1:W-:Y:S04]  /*a520*/  STL [R1+0x2f4], R19 ;  /* 0x0002f41301007387 */ /* 0x0003e80000100800 */
[----:B------:R-:W2:Y:S04]  /*a530*/  LDL.LU R17, [R1+0x2b8] ;  /* 0x0002b80001117983 */ /* 0x000ea80000300800 */
[----:B------:R1:W-:Y:S04]  /*a540*/  STL [R1+0x2fc], R0 ;  /* 0x0002fc0001007387 */ /* 0x0003e80000100800 */
[----:B0-----:R-:W3:Y:S04]  /*a550*/  LDL.LU R18, [R1+0x29c] ;  /* 0x00029c0001127983 */ /* 0x001ee80000300800 */
[----:B-1----:R-:W3:Y:S01]  /*a560*/  LDL.LU R19, [R1+0x2a4] ;  /* 0x0002a40001137983 */ /* 0x002ee20000300800 */
[----:B------:R-:W-:-:S02]  /*a570*/  ISETP.GT.U32.AND P5, PT, R28, R8, PT ;  /* 0x000000081c00720c */ /* 0x000fc40003fa4070 */
[C---:B------:R-:W-:Y:S02]  /*a580*/  ISETP.GT.U32.AND P4, PT, R28.reuse, R9, PT ;  /* 0x000000091c00720c */ /* 0x040fe40003f84070 */
[----:B------:R-:W-:-:S09]  /*a590*/  ISETP.GT.U32.AND P2, PT, R28, R24, PT ;  /* 0x000000181c00720c */ /* 0x000fd20003f44070 */
[--C-:B------:R-:W-:Y:S01]  /*a5a0*/  @!P5 IMAD.IADD R8, R8, 0x1, -R28.reuse ;  /* 0x000000010808d824 */ /* 0x100fe200078e0a1c */
[C---:B------:R-:W-:Y:S01]  /*a5b0*/  ISETP.GT.U32.AND P5, PT, R28.reuse, R7, PT ;  /* 0x000000071c00720c */ /* 0x040fe20003fa4070 */
[--C-:B------:R-:W-:Y:S01]  /*a5c0*/  @!P4 IMAD.IADD R9, R9, 0x1, -R28.reuse ;  /* 0x000000010909c824 */ /* 0x100fe200078e0a1c */
[----:B------:R-:W-:Y:S01]  /*a5d0*/  ISETP.GT.U32.AND P4, PT, R28, R25, PT ;  /* 0x000000191c00720c */ /* 0x000fe20003f84070 */
[----:B------:R-:W-:-:S03]  /*a5e0*/  @!P2 IMAD.IADD R24, R24, 0x1, -R28 ;  /* 0x000000011818a824 */ /* 0x000fc600078e0a1c */
[C---:B------:R-:W-:Y:S02]  /*a5f0*/  ISETP.GT.U32.AND P2, PT, R28.reuse, R9, PT ;  /* 0x000000091c00720c */ /* 0x040fe40003f44070 */
[----:B------:R-:W-:-:S05]  /*a600*/  ISETP.GT.U32.AND P3, PT, R28, R6, PT ;  /* 0x000000061c00720c */ /* 0x000fca0003f64070 */
[--C-:B------:R-:W-:Y:S01]  /*a610*/  @!P5 IMAD.IADD R7, R7, 0x1, -R28.reuse ;  /* 0x000000010707d824 */ /* 0x100fe200078e0a1c */
[C---:B------:R-:W-:Y:S01]  /*a620*/  ISETP.GT.U32.AND P5, PT, R28.reuse, R16, PT ;  /* 0x000000101c00720c */ /* 0x040fe20003fa4070 */
[--C-:B------:R-:W-:Y:S01]  /*a630*/  @!P4 IMAD.IADD R25, R25, 0x1, -R28.reuse ;  /* 0x000000011919c824 */ /* 0x100fe200078e0a1c */
[C---:B------:R-:W-:Y:S02]  /*a640*/  ISETP.GT.U32.AND P4, PT, R28.reuse, R8, PT ;  /* 0x000000081c00720c */ /* 0x040fe40003f84070 */
[C---:B------:R-:W-:Y:S01]  /*a650*/  ISETP.GT.U32.AND P0, PT, R28.reuse, R20, PT ;  /* 0x000000141c00720c */ /* 0x040fe20003f04070 */
[--C-:B------:R-:W-:Y:S01]  /*a660*/  @!P2 IMAD.IADD R9, R9, 0x1, -R28.reuse ;  /* 0x000000010909a824 */ /* 0x100fe200078e0a1c */
[----:B------:R-:W-:Y:S01]  /*a670*/  ISETP.GT.U32.AND P6, PT, R28, R7, PT ;  /* 0x000000071c00720c */ /* 0x000fe20003fc4070 */
[----:B------:R-:W-:Y:S01]  /*a680*/  @!P3 IMAD.IADD R6, R6, 0x1, -R28 ;  /* 0x000000010606b824 */ /* 0x000fe200078e0a1c */
[C---:B------:R-:W-:Y:S02]  /*a690*/  ISETP.GT.U32.AND P1, PT, R28.reuse, R21, PT ;  /* 0x000000151c00720c */ /* 0x040fe40003f24070 */
[----:B------:R-:W-:-:S03]  /*a6a0*/  ISETP.GT.U32.AND P3, PT, R28, R22, PT ;  /* 0x000000161c00720c */ /* 0x000fc60003f64070 */
[--C-:B------:R-:W-:Y:S01]  /*a6b0*/  @!P5 IMAD.IADD R16, R16, 0x1, -R28.reuse ;  /* 0x000000011010d824 */ /* 0x100fe200078e0a1c */
[----:B------:R-:W-:Y:S01]  /*a6c0*/  ISETP.GT.U32.AND P5, PT, R28, R26, PT ;  /* 0x0000001a1c00720c */ /* 0x000fe20003fa4070 */
[--C-:B------:R-:W-:Y:S01]  /*a6d0*/  @!P4 IMAD.IADD R8, R8, 0x1, -R28.reuse ;  /* 0x000000010808c824 */ /* 0x100fe200078e0a1c */
[----:B------:R0:W-:Y:S01]  /*a6e0*/  STL [R1+0x300], R9 ;  /* 0x0003000901007387 */ /* 0x0001e20000100800 */
[--C-:B------:R-:W-:Y:S01]  /*a6f0*/  @!P0 IMAD.IADD R20, R20, 0x1, -R28.reuse ;  /* 0x0000000114148824 */ /* 0x100fe200078e0a1c */
[C---:B------:R-:W-:Y:S02]  /*a700*/  ISETP.GT.U32.AND P0, PT, R28.reuse, R23, PT ;  /* 0x000000171c00720c */ /* 0x040fe40003f04070 */
[----:B------:R-:W3:Y:S04]  /*a710*/  LDL.LU R0, [R1+0x2ac] ;  /* 0x0002ac0001007983 */ /* 0x000ee80000300800 */
[----:B0-----:R-:W3:Y:S04]  /*a720*/  LDL.LU R9, [R1+0x2b0] ;  /* 0x0002b00001097983 */ /* 0x001ee80000300800 */
[----:B------:R0:W-:Y:S01]  /*a730*/  STL [R1+0x2f8], R8 ;  /* 0x0002f80801007387 */ /* 0x0001e20000100800 */
[--C-:B------:R-:W-:Y:S01]  /*a740*/  @!P6 IMAD.IADD R7, R7, 0x1, -R28.reuse ;  /* 0x000000010707e824 */ /* 0x100fe200078e0a1c */
[----:B------:R-:W-:Y:S01]  /*a750*/  ISETP.GT.U32.AND P2, PT, R28, R24, PT ;  /* 0x000000181c00720c */ /* 0x000fe20003f44070 */
[--C-:B------:R-:W-:Y:S01]  /*a760*/  @!P1 IMAD.IADD R21, R21, 0x1, -R28.reuse ;  /* 0x0000000115159824 */ /* 0x100fe200078e0a1c */
[----:B0-----:R-:W3:Y:S01]  /*a770*/  LDL.LU R8, [R1+0x2a8] ;  /* 0x0002a80001087983 */ /* 0x001ee20000300800 */
[--C-:B------:R-:W-:Y:S01]  /*a780*/  @!P5 IMAD.IADD R26, R26, 0x1, -R28.reuse ;  /* 0x000000011a1ad824 */ /* 0x100fe200078e0a1c */
[----:B------:R-:W-:Y:S01]  /*a790*/  ISETP.GT.U32.AND P1, PT, R28, R27, PT ;  /* 0x0000001b1c00720c */ /* 0x000fe20003f24070 */
[--C-:B------:R-:W-:Y:S01]  /*a7a0*/  @!P3 IMAD.IADD R22, R22, 0x1, -R28.reuse ;  /* 0x000000011616b824 */ /* 0x100fe200078e0a1c */
[----:B------:R-:W-:Y:S01]  /*a7b0*/  ISETP.GT.U32.AND P4, PT, R28, R25, PT ;  /* 0x000000191c00720c */ /* 0x000fe20003f84070 */
[--C-:B------:R-:W-:Y:S01]  /*a7c0*/  @!P0 IMAD.IADD R23, R23, 0x1, -R28.reuse ;  /* 0x0000000117178824 */ /* 0x100fe200078e0a1c */
[----:B------:R-:W-:Y:S05]  /*a7d0*/  STL [R1+0x2f0], R16 ;  /* 0x0002f01001007387 */ /* 0x000fea0000100800 */
[--C-:B------:R-:W-:Y:S01]  /*a7e0*/  @!P2 IMAD.IADD R24, R24, 0x1, -R28.reuse ;  /* 0x000000011818a824 */ /* 0x100fe200078e0a1c */
[----:B------:R-:W-:Y:S03]  /*a7f0*/  STL [R1+0x2dc], R6 ;  /* 0x0002dc0601007387 */ /* 0x000fe60000100800 */
[--C-:B------:R-:W-:Y:S01]  /*a800*/  @!P1 IMAD.IADD R27, R27, 0x1, -R28.reuse ;  /* 0x000000011b1b9824 */ /* 0x100fe200078e0a1c */
[----:B------:R-:W-:Y:S01]  /*a810*/  STL [R1+0x2e4], R20 ;  /* 0x0002e41401007387 */ /* 0x000fe20000100800 */
[----:B------:R-:W-:-:S03]  /*a820*/  @!P4 IMAD.IADD R25, R25, 0x1, -R28 ;  /* 0x000000011919c824 */ /* 0x000fc600078e0a1c */
[----:B------:R-:W-:Y:S04]  /*a830*/  STL [R1+0x2e8], R21 ;  /* 0x0002e81501007387 */ /* 0x000fe80000100800 */
[----:B------:R-:W-:Y:S04]  /*a840*/  STL [R1+0x2e0], R24 ;  /* 0x0002e01801007387 */ /* 0x000fe80000100800 */
[----:B------:R0:W-:Y:S04]  /*a850*/  STL [R1+0x2cc], R7 ;  /* 0x0002cc0701007387 */ /* 0x0001e80000100800 */
[----:B------:R1:W-:Y:S04]  /*a860*/  STL [R1+0x2c4], R25 ;  /* 0x0002c41901007387 */ /* 0x0003e80000100800 */
[----:B0-----:R-:W3:Y:S04]  /*a870*/  LDL.LU R7, [R1+0x2a0] ;  /* 0x0002a00001077983 */ /* 0x001ee80000300800 */
[----:B------:R-:W3:Y:S04]  /*a880*/  LDL.LU R20, [R1+0x28c] ;  /* 0x00028c0001147983 */ /* 0x000ee80000300800 */
[----:B------:R-:W3:Y:S04]  /*a890*/  LDL.LU R21, [R1+0x294] ;  /* 0x0002940001157983 */ /* 0x000ee80000300800 */
[----:B------:R-:W3:Y:S04]  /*a8a0*/  LDL.LU R24, [R1+0x298] ;  /* 0x0002980001187983 */ /* 0x000ee80000300800 */
[----:B-1----:R-:W3:Y:S01]  /*a8b0*/  LDL.LU R25, [R1+0x290] ;  /* 0x0002900001197983 */ /* 0x002ee20000300800 */
[----:B----4-:R-:W-:-:S02]  /*a8c0*/  ISETP.GT.U32.AND P6, PT, R28, R12, PT ;  /* 0x0000000c1c00720c */ /* 0x010fc40003fc4070 */
[C---:B--2---:R-:W-:Y:S02]  /*a8d0*/  ISETP.GT.U32.AND P5, PT, R28.reuse, R17, PT ;  /* 0x000000111c00720c */ /* 0x044fe40003fa4070 */
[C---:B---3--:R-:W-:Y:S02]  /*a8e0*/  ISETP.GT.U32.AND P3, PT, R28.reuse, R18, PT ;  /* 0x000000121c00720c */ /* 0x048fe40003f64070 */
[----:B------:R-:W-:-:S07]  /*a8f0*/  ISETP.GT.U32.AND P0, PT, R28, R19, PT ;  /* 0x000000131c00720c */ /* 0x000fce0003f04070 */
[--C-:B------:R-:W-:Y:S01]  /*a900*/  @!P6 IMAD.IADD R12, R12, 0x1, -R28.reuse ;  /* 0x000000010c0ce824 */ /* 0x100fe200078e0a1c */
[C---:B------:R-:W-:Y:S01]  /*a910*/  ISETP.GT.U32.AND P6, PT, R28.reuse, R26, PT ;  /* 0x0000001a1c00720c */ /* 0x040fe20003fc4070 */
[--C-:B------:R-:W-:Y:S01]  /*a920*/  @!P5 IMAD.IADD R17, R17, 0x1, -R28.reuse ;  /* 0x000000011111d824 */ /* 0x100fe200078e0a1c */
[----:B------:R-:W-:Y:S01]  /*a930*/  ISETP.GT.U32.AND P5, PT, R28, R22, PT ;  /* 0x000000161c00720c */ /* 0x000fe20003fa4070 */
[--C-:B------:R-:W-:Y:S01]  /*a940*/  @!P3 IMAD.IADD R18, R18, 0x1, -R28.reuse ;  /* 0x000000011212b824 */ /* 0x100fe200078e0a1c */
[C---:B------:R-:W-:Y:S01]  /*a950*/  ISETP.GT.U32.AND P3, PT, R28.reuse, R23, PT ;  /* 0x000000171c00720c */ /* 0x040fe20003f64070 */
[----:B------:R-:W-:Y:S01]  /*a960*/  @!P0 IMAD.IADD R19, R19, 0x1, -R28 ;  /* 0x0000000113138824 */ /* 0x000fe200078e0a1c */
[----:B------:R-:W-:-:S07]  /*a970*/  ISETP.GT.U32.AND P0, PT, R28, R27, PT ;  /* 0x0000001b1c00720c */ /* 0x000fce0003f04070 */
[--C-:B------:R-:W-:Y:S02]  /*a980*/  @!P6 IMAD.IADD R26, R26, 0x1, -R28.reuse ;  /* 0x000000011a1ae824 */ /* 0x100fe400078e0a1c */
[----:B------:R-:W-:-:S03]  /*a990*/  @!P5 IMAD.IADD R22, R22, 0x1, -R28 ;  /* 0x000000011616d824 */ /* 0x000fc600078e0a1c */
[----:B------:R0:W-:Y:S01]  /*a9a0*/  STL [R1+0x2d4], R26 ;  /* 0x0002d41a01007387 */ /* 0x0001e20000100800 */
[--C-:B------:R-:W-:Y:S02]  /*a9b0*/  @!P3 IMAD.IADD R23, R23, 0x1, -R28.reuse ;  /* 0x000000011717b824 */ /* 0x100fe400078e0a1c */
[----:B------:R-:W-:Y:S01]  /*a9c0*/  @!P0 IMAD.IADD R27, R27, 0x1, -R28 ;  /* 0x000000011b1b8824 */ /* 0x000fe200078e0a1c */
[----:B0-----:R-:W2:Y:S04]  /*a9d0*/  LDL.LU R26, [R1+0x274] ;  /* 0x00027400011a7983 */ /* 0x001ea80000300800 */
[----:B------:R0:W-:Y:S04]  /*a9e0*/  STL [R1+0x2d8], R22 ;  /* 0x0002d81601007387 */ /* 0x0001e80000100800 */
[----:B------:R-:W3:Y:S04]  /*a9f0*/  LDL.LU R13, [R1+0x27c] ;  /* 0x00027c00010d7983 */ /* 0x000ee80000300800 */
[----:B------:R1:W-:Y:S04]  /*aa00*/  STL [R1+0x2d0], R23 ;  /* 0x0002d01701007387 */ /* 0x0003e80000100800 */
[----:B------:R-:W4:Y:S04]  /*aa10*/  LDL.LU R16, [R1+0x284] ;  /* 0x0002840001107983 */ /* 0x000f280000300800 */
[----:B------:R1:W-:Y:S04]  /*aa20*/  STL [R1+0x2c8], R27 ;  /* 0x0002c81b01007387 */ /* 0x0003e80000100800 */
[----:B0-----:R-:W2:Y:S04]  /*aa30*/  LDL.LU R22, [R1+0x288] ;  /* 0x0002880001167983 */ /* 0x001ea80000300800 */
[----:B-1----:R-:W2:Y:S01]  /*aa40*/  LDL.LU R23, [R1+0x280] ;  /* 0x0002800001177983 */ /* 0x002ea20000300800 */
        /* <DEDUP_REMOVED lines=16> */
[C---:B------:R-:W-:Y:S01]  /*ab50*/  ISETP.GT.U32.AND P6, PT, R28.reuse, R8, PT ;  /* 0x000000081c00720c */ /* 0x040fe20003fc4070 */
[----:B------:R-:W-:Y:S01]  /*ab60*/  @!P5 IMAD.IADD R17, R17, 0x1, -R28 ;  /* 0x000000011111d824 */ /* 0x000fe200078e0a1c */
[----:B------:R-:W-:-:S05]  /*ab70*/  ISETP.GT.U32.AND P0, PT, R28, R19, PT ;  /* 0x000000131c00720c */ /* 0x000fca0003f04070 */
[--C-:B------:R-:W-:Y:S02]  /*ab80*/  @!P4 IMAD.IADD R12, R12, 0x1, -R28.reuse ;  /* 0x000000010c0cc824 */ /* 0x100fe400078e0a1c */
[----:B------:R-:W-:Y:S01]  /*ab90*/  @!P2 IMAD.IADD R14, R14, 0x1, -R28 ;  /* 0x000000010e0ea824 */ /* 0x000fe200078e0a1c */
[----:B------:R0:W-:Y:S01]  /*aba0*/  STL [R1+0x2b4], R29 ;  /* 0x0002b41d01007387 */ /* 0x0001e20000100800 */
[----:B------:R-:W-:-:S03]  /*abb0*/  ISETP.GT.U32.AND P4, PT, R28, R7, PT ;  /* 0x000000071c00720c */ /* 0x000fc60003f84070 */
[----:B------:R-:W2:Y:S01]  /*abc0*/  LDL.LU R27, [R1+0x278] ;  /* 0x00027800011b7983 */ /* 0x000ea20000300800 */
[----:B------:R-:W-:Y:S01]  /*abd0*/  @!P3 IMAD.IADD R18, R18, 0x1, -R28 ;  /* 0x000000011212b824 */ /* 0x000fe200078e0a1c */
[C---:B------:R-:W-:Y:S02]  /*abe0*/  ISETP.GT.U32.AND P5, PT, R28.reuse, R20, PT ;  /* 0x000000141c00720c */ /* 0x040fe40003fa4070 */
[----:B0-----:R-:W2:Y:S01]  /*abf0*/  LDL.LU R29, [R1+0x264] ;  /* 0x00026400011d7983 */ /* 0x001ea20000300800 */
[----:B------:R-:W-:-:S03]  /*ac00*/  ISETP.GT.U32.AND P3, PT, R28, R21, PT ;  /* 0x000000151c00720c */ /* 0x000fc60003f64070 */
[----:B------:R0:W-:Y:S01]  /*ac10*/  STL [R1+0x2bc], R14 ;  /* 0x0002bc0e01007387 */ /* 0x0001e20000100800 */
[--C-:B------:R-:W-:Y:S01]  /*ac20*/  @!P6 IMAD.IADD R8, R8, 0x1, -R28.reuse ;  /* 0x000000010808e824 */ /* 0x100fe200078e0a1c */
[C---:B------:R-:W-:Y:S01]  /*ac30*/  ISETP.GT.U32.AND P1, PT, R28.reuse, R0, PT ;  /* 0x000000001c00720c */ /* 0x040fe20003f24070 */
[--C-:B------:R-:W-:Y:S01]  /*ac40*/  @!P4 IMAD.IADD R7, R7, 0x1, -R28.reuse ;  /* 0x000000010707c824 */ /* 0x100fe200078e0a1c */
[----:B0-----:R-:W2:Y:S01]  /*ac50*/  LDL.LU R14, [R1+0x26c] ;  /* 0x00026c00010e7983 */ /* 0x001ea20000300800 */
[--C-:B------:R-:W-:Y:S01]  /*ac60*/  @!P0 IMAD.IADD R19, R19, 0x1, -R28.reuse ;  /* 0x0000000113138824 */ /* 0x100fe200078e0a1c */
[----:B------:R-:W-:Y:S01]  /*ac70*/  ISETP.GT.U32.AND P2, PT, R28, R9, PT ;  /* 0x000000091c00720c */ /* 0x000fe20003f44070 */
[--C-:B------:R-:W-:Y:S01]  /*ac80*/  @!P5 IMAD.IADD R20, R20, 0x1, -R28.reuse ;  /* 0x000000011414d824 */ /* 0x100fe200078e0a1c */
[----:B------:R-:W-:Y:S02]  /*ac90*/  ISETP.GT.U32.AND P0, PT, R28, R24, PT ;  /* 0x000000181c00720c */ /* 0x000fe40003f04070 */
[--C-:B------:R-:W-:Y:S01]  /*aca0*/  @!P3 IMAD.IADD R21, R21, 0x1, -R28.reuse ;  /* 0x000000011515b824 */ /* 0x100fe200078e0a1c */
[----:B------:R-:W-:Y:S04]  /*acb0*/  STL [R1+0x2c0], R12 ;  /* 0x0002c00c01007387 */ /* 0x000fe80000100800 */
[--C-:B------:R-:W-:Y:S01]  /*acc0*/  @!P1 IMAD.IADD R0, R0, 0x1, -R28.reuse ;  /* 0x0000000100009824 */ /* 0x100fe200078e0a1c */
[----:B------:R-:W-:Y:S03]  /*acd0*/  STL [R1+0x2b8], R17 ;  /* 0x0002b81101007387 */ /* 0x000fe60000100800 */
[----:B------:R-:W-:-:S02]  /*ace0*/  @!P2 IMAD.IADD R9, R9, 0x1, -R28 ;  /* 0x000000010909a824 */ /* 0x000fc400078e0a1c */
[----:B------:R-:W-:Y:S01]  /*acf0*/  @!P0 IMAD.IADD R24, R24, 0x1, -R28 ;  /* 0x0000000118188824 */ /* 0x000fe200078e0a1c */
[----:B------:R-:W-:Y:S04]  /*ad00*/  STL [R1+0x29c], R18 ;  /* 0x00029c1201007387 */ /* 0x000fe80000100800 */
[----:B------:R-:W-:Y:S04]  /*ad10*/  STL [R1+0x2a4], R19 ;  /* 0x0002a41301007387 */ /* 0x000fe80000100800 */
[----:B------:R-:W-:Y:S04]  /*ad20*/  STL [R1+0x2ac], R0 ;  /* 0x0002ac0001007387 */ /* 0x000fe80000100800 */
[----:B------:R0:W-:Y:S04]  /*ad30*/  STL [R1+0x2b0], R9 ;  /* 0x0002b00901007387 */ /* 0x0001e80000100800 */
[----:B0-----:R-:W2:Y:S04]  /*ad40*/  LDL R9, [R1+0xeec] ;  /* 0x000eec0001097983 */ /* 0x001ea80000100800 */
[----:B------:R-:W2:Y:S04]  /*ad50*/  LDL.LU R0, [R1+0x270] ;  /* 0x0002700001007983 */ /* 0x000ea80000300800 */
[----:B------:R-:W2:Y:S04]  /*ad60*/  LDL.LU R17, [R1+0x268] ;  /* 0x0002680001117983 */ /* 0x000ea80000300800 */
[----:B------:R0:W-:Y:S04]  /*ad70*/  STL [R1+0x2a8], R8 ;  /* 0x0002a80801007387 */ /* 0x0001e80000100800 */
[----:B------:R-:W2:Y:S04]  /*ad80*/  LDL.LU R18, [R1+0x24c] ;  /* 0x00024c0001127983 */ /* 0x000ea80000300800 */
        /* <DEDUP_REMOVED lines=45> */
[----:B------:R-:W-:-:S05]  /*b060*/  ISETP.GT.U32.AND P3, PT, R28, R23, PT ;  /* 0x000000171c00720c */ /* 0x000fca0003f64070 */
[--C-:B------:R-:W-:Y:S02]  /*b070*/  @!P2 IMAD.IADD R13, R13, 0x1, -R28.reuse ;  /* 0x000000010d0da824 */ /* 0x100fe400078e0a1c */
[--C-:B------:R-:W-:Y:S01]  /*b080*/  @!P1 IMAD.IADD R26, R26, 0x1, -R28.reuse ;  /* 0x000000011a1a9824 */ /* 0x100fe200078e0a1c */
[----:B------:R0:W-:Y:S01]  /*b090*/  STL [R1+0x290], R25 ;  /* 0x0002901901007387 */ /* 0x0001e20000100800 */
[----:B------:R-:W-:-:S03]  /*b0a0*/  @!P5 IMAD.IADD R22, R22, 0x1, -R28 ;  /* 0x000000011616d824 */ /* 0x000fc600078e0a1c */
[----:B------:R-:W2:Y:S01]  /*b0b0*/  LDL.LU R24, [R1+0x248] ;  /* 0x0002480001187983 */ /* 0x000ea20000300800 */
[----:B------:R-:W-:-:S03]  /*b0c0*/  ISETP.GT.U32.AND P2, PT, R28, R0, PT ;  /* 0x000000001c00720c */ /* 0x000fc60003f44070 */
[----:B0-----:R-:W2:Y:S01]  /*b0d0*/  LDL.LU R25, [R1+0x240] ;  /* 0x0002400001197983 */ /* 0x001ea20000300800 */
[----:B------:R-:W-:-:S03]  /*b0e0*/  ISETP.GT.U32.AND P4, PT, R28, R17, PT ;  /* 0x000000111c00720c */ /* 0x000fc60003f84070 */
[----:B------:R0:W-:Y:S01]  /*b0f0*/  STL [R1+0x274], R26 ;  /* 0x0002741a01007387 */ /* 0x0001e20000100800 */
[--C-:B------:R-:W-:Y:S01]  /*b100*/  @!P6 IMAD.IADD R14, R14, 0x1, -R28.reuse ;  /* 0x000000010e0ee824 */ /* 0x100fe200078e0a1c */
[----:B------:R-:W-:Y:S02]  /*b110*/  ISETP.GT.U32.AND P5, PT, R28, R18, PT ;  /* 0x000000121c00720c */ /* 0x000fe40003fa4070 */
[----:B0-----:R-:W2:Y:S02]  /*b120*/  LDL.LU R26, [R1+0x224] ;  /* 0x00022400011a7983 */ /* 0x001ea40000300800 */
[--C-:B------:R-:W-:Y:S01]  /*b130*/  @!P2 IMAD.IADD R0, R0, 0x1, -R28.reuse ;  /* 0x000000010000a824 */ /* 0x100fe200078e0a1c */
[C---:B------:R-:W-:Y:S01]  /*b140*/  ISETP.GT.U32.AND P0, PT, R28.reuse, R27, PT ;  /* 0x0000001b1c00720c */ /* 0x040fe20003f04070 */
[--C-:B------:R-:W-:Y:S01]  /*b150*/  @!P3 IMAD.IADD R23, R23, 0x1, -R28.reuse ;  /* 0x000000011717b824 */ /* 0x100fe200078e0a1c */
[C---:B------:R-:W-:Y:S01]  /*b160*/  ISETP.GT.U32.AND P3, PT, R28.reuse, R19, PT ;  /* 0x000000131c00720c */ /* 0x040fe20003f64070 */
[----:B------:R-:W-:Y:S01]  /*b170*/  @!P4 IMAD.IADD R17, R17, 0x1, -R28 ;  /* 0x000000011111c824 */ /* 0x000fe200078e0a1c */
[----:B------:R-:W-:-:S04]  /*b180*/  ISETP.GT.U32.AND P1, PT, R28, R29, PT ;  /* 0x0000001d1c00720c */ /* 0x000fc80003f24070 */
[--C-:B------:R-:W-:Y:S01]  /*b190*/  @!P5 IMAD.IADD R18, R18, 0x1, -R28.reuse ;  /* 0x000000011212d824 */ /* 0x100fe200078e0a1c */
[----:B------:R-:W-:Y:S04]  /*b1a0*/  STL [R1+0x27c], R13 ;  /* 0x00027c0d01007387 */ /* 0x000fe80000100800 */
[--C-:B------:R-:W-:Y:S02]  /*b1b0*/  @!P0 IMAD.IADD R27, R27, 0x1, -R28.reuse ;  /* 0x000000011b1b8824 */ /* 0x100fe400078e0a1c */
        /* <DEDUP_REMOVED lines=35> */
[----:B------:R-:W-:Y:S04]  /*b3f0*/  STL [R1+0x254], R19 ;  /* 0x0002541301007387 */ /* 0x000fe80000100800 */
        /* <DEDUP_REMOVED lines=9> */
[----:B------:R-:W-:Y:S01]  /*b490*/  @!P3 IMAD.IADD R24, R24, 0x1, -R28 ;  /* 0x000000011818b824 */ /* 0x000fe200078e0a1c */
[C---:B------:R-:W-:Y:S02]  /*b4a0*/  ISETP.GT.U32.AND P3, PT, R28.reuse, R8, PT ;  /* 0x000000081c00720c */ /* 0x040fe40003f64070 */
[----:B------:R-:W-:-:S07]  /*b4b0*/  ISETP.GT.U32.AND P2, PT, R28, R12, PT ;  /* 0x0000000c1c00720c */ /* 0x000fce0003f44070 */
[--C-:B------:R-:W-:Y:S01]  /*b4c0*/  @!P0 IMAD.IADD R25, R25, 0x1, -R28.reuse ;  /* 0x0000000119198824 */ /* 0x100fe200078e0a1c */
[----:B------:R-:W-:Y:S01]  /*b4d0*/  ISETP.GT.U32.AND P0, PT, R28, R7, PT ;  /* 0x000000071c00720c */ /* 0x000fe20003f04070 */
[--C-:B------:R-:W-:Y:S01]  /*b4e0*/  @!P1 IMAD.IADD R26, R26, 0x1, -R28.reuse ;  /* 0x000000011a1a9824 */ /* 0x100fe200078e0a1c */
[----:B------:R-:W-:Y:S01]  /*b4f0*/  ISETP.GT.U32.AND P1, PT, R28, R11, PT ;  /* 0x0000000b1c00720c */ /* 0x000fe20003f24070 */
[--C-:B------:R-:W-:Y:S01]  /*b500*/  @!P3 IMAD.IADD R8, R8, 0x1, -R28.reuse ;  /* 0x000000010808b824 */ /* 0x100fe200078e0a1c */
[C---:B------:R-:W-:Y:S02]  /*b510*/  ISETP.GT.U32.AND P4, PT, R28.reuse, R20, PT ;  /* 0x000000141c00720c */ /* 0x040fe40003f84070 */
[----:B------:R-:W-:Y:S01]  /*b520*/  ISETP.GT.U32.AND P6, PT, R28, R26, PT ;  /* 0x0000001a1c00720c */ /* 0x000fe20003fc4070 */
[--C-:B------:R-:W-:Y:S01]  /*b530*/  @!P2 IMAD.IADD R12, R12, 0x1, -R28.reuse ;  /* 0x000000010c0ca824 */ /* 0x100fe200078e0a1c */
[----:B------:R0:W-:Y:S05]  /*b540*/  STL [R1+0x25c], R8 ;  /* 0x00025c0801007387 */ /* 0x0001ea0000100800 */
[----:B------:R-:W-:-:S02]  /*b550*/  @!P0 IMAD.IADD R7, R7, 0x1, -R28 ;  /* 0x0000000107078824 */ /* 0x000fc400078e0a1c */
[----:B------:R-:W-:Y:S01]  /*b560*/  @!P1 IMAD.IADD R11, R11, 0x1, -R28 ;  /* 0x000000010b0b9824 */ /* 0x000fe200078e0a1c */
[----:B0-----:R-:W2:Y:S04]  /*b570*/  LDL.LU R8, [R1+0x204] ;  /* 0x0002040001087983 */ /* 0x001ea80000300800 */
[----:B------:R-:W2:Y:S01]  /*b580*/  LDL.LU R19, [R1+0x20c] ;  /* 0x00020c0001137983 */ /* 0x000ea20000300800 */
[----:B------:R-:W-:-:S03]  /*b590*/  ISETP.GT.U32.AND P1, PT, R28, R14, PT ;  /* 0x0000000e1c00720c */ /* 0x000fc60003f24070 */
[----:B------:R0:W-:Y:S01]  /*b5a0*/  STL [R1+0x260], R7 ;  /* 0x0002600701007387 */ /* 0x0001e20000100800 */
[----:B------:R-:W-:Y:S01]  /*b5b0*/  ISETP.GT.U32.AND P2, PT, R28, R22, PT ;  /* 0x000000161c00720c */ /* 0x000fe20003f44070 */
[--C-:B------:R-:W-:Y:S02]  /*b5c0*/  @!P6 IMAD.IADD R26, R26, 0x1, -R28.reuse ;  /* 0x000000011a1ae824 */ /* 0x100fe400078e0a1c */
[----:B0-----:R-:W2:Y:S01]  /*b5d0*/  LDL.LU R7, [R1+0x210] ;  /* 0x0002100001077983 */ /* 0x001ea20000300800 */
[----:B------:R-:W-:Y:S01]  /*b5e0*/  @!P4 IMAD.IADD R20, R20, 0x1, -R28 ;  /* 0x000000011414c824 */ /* 0x000fe200078e0a1c */
[----:B------:R-:W-:-:S04]  /*b5f0*/  ISETP.GT.U32.AND P4, PT, R28, R23, PT ;  /* 0x000000171c00720c */ /* 0x000fc80003f84070 */
[--C-:B------:R-:W-:Y:S01]  /*b600*/  @!P1 IMAD.IADD R14, R14, 0x1, -R28.reuse ;  /* 0x000000010e0e9824 */ /* 0x100fe200078e0a1c */
[C---:B------:R-:W-:Y:S02]  /*b610*/  ISETP.GT.U32.AND P5, PT, R28.reuse, R21, PT ;  /* 0x000000151c00720c */ /* 0x040fe40003fa4070 */
[----:B------:R-:W-:Y:S01]  /*b620*/  ISETP.GT.U32.AND P3, PT, R28, R24, PT ;  /* 0x000000181c00720c */ /* 0x000fe20003f64070 */
[--C-:B------:R-:W-:Y:S01]  /*b630*/  @!P2 IMAD.IADD R22, R22, 0x1, -R28.reuse ;  /* 0x000000011616a824 */ /* 0x100fe200078e0a1c */
[----:B------:R-:W-:Y:S01]  /*b640*/  ISETP.GT.U32.AND P0, PT, R28, R25, PT ;  /* 0x000000191c00720c */ /* 0x000fe20003f04070 */
[----:B------:R-:W-:Y:S03]  /*b650*/  STL [R1+0x258], R11 ;  /* 0x0002580b01007387 */ /* 0x000fe60000100800 */
[----:B------:R-:W-:-:S05]  /*b660*/  @!P4 IMAD.IADD R23, R23, 0x1, -R28 ;  /* 0x000000011717c824 */ /* 0x000fca00078e0a1c */
[--C-:B------:R-:W-:Y:S02]  /*b670*/  @!P5 IMAD.IADD R21, R21, 0x1, -R28.reuse ;  /* 0x000000011515d824 */ /* 0x100fe400078e0a1c */
[--C-:B------:R-:W-:Y:S01]  /*b680*/  @!P3 IMAD.IADD R24, R24, 0x1, -R28.reuse ;  /* 0x000000011818b824 */ /* 0x100fe200078e0a1c */
[----:B------:R-:W-:Y:S01]  /*b690*/  STL [R1+0x250], R12 ;  /* 0x0002500c01007387 */ /* 0x000fe20000100800 */
[--C-:B------:R-:W-:Y:S01]  /*b6a0*/  @!P0 IMAD.IADD R25, R25, 0x1, -R28.reuse ;  /* 0x0000000119198824 */ /* 0x100fe200078e0a1c */
[----:B------:R-:W-:Y:S02]  /*b6b0*/  ISETP.GT.U32.AND P5, PT, R28, R27, PT ;  /* 0x0000001b1c00720c */ /* 0x000fe40003fa4070 */
[----:B------:R-:W-:Y:S04]  /*b6c0*/  STL [R1+0x23c], R20 ;  /* 0x00023c1401007387 */ /* 0x000fe80000100800 */
[----:B------:R-:W-:Y:S04]  /*b6d0*/  STL [R1+0x244], R21 ;  /* 0x0002441501007387 */ /* 0x000fe80000100800 */
[----:B------:R0:W-:Y:S04]  /*b6e0*/  STL [R1+0x248], R24 ;  /* 0x0002481801007387 */ /* 0x0001e80000100800 */
[----:B0-----:R-:W2:Y:S04]  /*b6f0*/  LDL.LU R24, [R1+0x208] ;  /* 0x0002080001187983 */ /* 0x001ea80000300800 */
[----:B------:R0:W-:Y:S04]  /*b700*/  STL [R1+0x240], R25 ;  /* 0x0002401901007387 */ /* 0x0001e80000100800 */
[----:B------:R-:W2:Y:S04]  /*b710*/  LDL.LU R20, [R1+0x200] ;  /* 0x0002000001147983 */ /* 0x000ea80000300800 */
[----:B------:R-:W2:Y:S04]  /*b720*/  LDL.LU R21, [R1+0x1ec] ;  /* 0x0001ec0001157983 */ /* 0x000ea80000300800 */
[----:B------:R1:W-:Y:S04]  /*b730*/  STL [R1+0x224], R26 ;  /* 0x0002241a01007387 */ /* 0x0003e80000100800 */
[----:B0-----:R-:W2:Y:S01]  /*b740*/  LDL.LU R25, [R1+0x1f4] ;  /* 0x0001f40001197983 */ /* 0x001ea20000300800 */
[----:B------:R-:W-:-:S03]  /*b750*/  @!P5 IMAD.IADD R27, R27, 0x1, -R28 ;  /* 0x000000011b1bd824 */ /* 0x000fc600078e0a1c */
[----:B-1----:R-:W2:Y:S01]  /*b760*/  LDL.LU R26, [R1+0x1f8] ;  /* 0x0001f800011a7983 */ /* 0x002ea20000300800 */
[C---:B---3--:R-:W-:Y:S02]  /*b770*/  ISETP.GT.U32.AND P6, PT, R28.reuse, R13, PT ;  /* 0x0000000d1c00720c */ /* 0x048fe40003fc4070 */
[C---:B----4-:R-:W-:Y:S02]  /*b780*/  ISETP.GT.U32.AND P1, PT, R28.reuse, R16, PT ;  /* 0x000000101c00720c */ /* 0x050fe40003f24070 */
[----:B--2---:R-:W-:-:S09]  /*b790*/  ISETP.GT.U32.AND P2, PT, R28, R17, PT ;  /* 0x000000111c00720c */ /* 0x004fd20003f44070 */
[--C-:B------:R-:W-:Y:S01]  /*b7a0*/  @!P6 IMAD.IADD R13, R13, 0x1, -R28.reuse ;  /* 0x000000010d0de824 */ /* 0x100fe200078e0a1c */
[----:B------:R-:W-:Y:S01]  /*b7b0*/  ISETP.GT.U32.AND P6, PT, R28, R14, PT ;  /* 0x0000000e1c00720c */ /* 0x000fe20003fc4070 */
[--C-:B------:R-:W-:Y:S01]  /*b7c0*/  @!P1 IMAD.IADD R16, R16, 0x1, -R28.reuse ;  /* 0x0000000110109824 */ /* 0x100fe200078e0a1c */
[C---:B------:R-:W-:Y:S01]  /*b7d0*/  ISETP.GT.U32.AND P1, PT, R28.reuse, R22, PT ;  /* 0x000000161c00720c */ /* 0x040fe20003f24070 */
[----:B------:R-:W-:Y:S01]  /*b7e0*/  @!P2 IMAD.IADD R17, R17, 0x1, -R28 ;  /* 0x000000011111a824 */ /* 0x000fe200078e0a1c */
[C---:B------:R-:W-:Y:S02]  /*b7f0*/  ISETP.GT.U32.AND P2, PT, R28.reuse, R23, PT ;  /* 0x000000171c00720c */ /* 0x040fe40003f44070 */
[----:B------:R-:W-:-:S07]  /*b800*/  ISETP.GT.U32.AND P4, PT, R28, R18, PT ;  /* 0x000000121c00720c */ /* 0x000fce0003f84070 */
[--C-:B------:R-:W-:Y:S02]  /*b810*/  @!P6 IMAD.IADD R14, R14, 0x1, -R28.reuse ;  /* 0x000000010e0ee824 */ /* 0x100fe400078e0a1c */
[----:B------:R-:W-:-:S03]  /*b820*/  @!P1 IMAD.IADD R22, R22, 0x1, -R28 ;  /* 0x0000000116169824 */ /* 0x000fc600078e0a1c */
[----:B------:R0:W-:Y:S01]  /*b830*/  STL [R1+0x22c], R14 ;  /* 0x00022c0e01007387 */ /* 0x0001e20000100800 */
[----:B------:R-:W-:-:S03]  /*b840*/  @!P2 IMAD.IADD R23, R23, 0x1, -R28 ;  /* 0x000000011717a824 */ /* 0x000fc600078e0a1c */
[----:B0-----:R-:W2:Y:S04]  /*b850*/  LDL.LU R14, [R1+0x1f0] ;  /* 0x0001f000010e7983 */ /* 0x001ea80000300800 */
[----:B------:R-:W3:Y:S01]  /*b860*/  LDL.LU R10, [R1+0x1d0] ;  /* 0x0001d000010a7983 */ /* 0x000ee20000300800 */
[----:B------:R-:W-:-:S03]  /*b870*/  @!P4 IMAD.IADD R18, R18, 0x1, -R28 ;  /* 0x000000011212c824 */ /* 0x000fc600078e0a1c */
[----:B------:R0:W-:Y:S01]  /*b880*/  STL [R1+0x234], R22 ;  /* 0x0002341601007387 */ /* 0x0001e20000100800 */
[----:B------:R-:W-:-:S03]  /*b890*/  ISETP.GT.U32.AND P4, PT, R28, R27, PT ;  /* 0x0000001b1c00720c */ /* 0x000fc60003f84070 */
[----:B------:R-:W4:Y:S04]  /*b8a0*/  LDL.LU R12, [R1+0x1d8] ;  /* 0x0001d800010c7983 */ /* 0x000f280000300800 */
[----:B------:R1:W-:Y:S04]  /*b8b0*/  STL [R1+0x238], R23 ;  /* 0x0002381701007387 */ /* 0x0003e80000100800 */
[----:B0-----:R-:W2:Y:S04]  /*b8c0*/  LDL.LU R22, [R1+0x1e0] ;  /* 0x0001e00001167983 */ /* 0x001ea80000300800 */
[----:B-1----:R-:W2:Y:S01]  /*b8d0*/  LDL.LU R23, [R1+0x1e4] ;  /* 0x0001e40001177983 */ /* 0x002ea20000300800 */
[----:B------:R-:W-:-:S05]  /*b8e0*/  @!P4 IMAD.IADD R27, R27, 0x1, -R28 ;  /* 0x000000011b1bc824 */ /* 0x000fca00078e0a1c */
[----:B------:R0:W-:Y:S04]  /*b8f0*/  STL [R1+0x230], R27 ;  /* 0x0002301b01007387 */ /* 0x0001e80000100800 */
[----:B0-----:R-:W2:Y:S01]  /*b900*/  LDL.LU R27, [R1+0x1dc] ;  /* 0x0001dc00011b7983 */ /* 0x001ea20000300800 */
[C---:B------:R-:W-:Y:S02]  /*b910*/  ISETP.GT.U32.AND P0, PT, R28.reuse, R0, PT ;  /* 0x000000001c00720c */ /* 0x040fe40003f04070 */
        /* <DEDUP_REMOVED lines=17> */
[--C-:B------:R-:W-:Y:S02]  /*ba30*/  @!P1 IMAD.IADD R16, R16, 0x1, -R28.reuse ;  /* 0x0000000110109824 */ /* 0x100fe400078e0a1c */
[----:B------:R-:W-:-:S04]  /*ba40*/  @!P2 IMAD.IADD R17, R17, 0x1, -R28 ;  /* 0x000000011111a824 */ /* 0x000fc800078e0a1c */
[--C-:B------:R-:W-:Y:S01]  /*ba50*/  @!P0 IMAD.IADD R13, R13, 0x1, -R28.reuse ;  /* 0x000000010d0d8824 */ /* 0x100fe200078e0a1c */
[----:B------:R-:W-:Y:S01]  /*ba60*/  ISETP.GT.U32.AND P0, PT, R28, R24, PT ;  /* 0x000000181c00720c */ /* 0x000fe20003f04070 */
[--C-:B------:R-:W-:Y:S01]  /*ba70*/  @!P3 IMAD.IADD R0, R0, 0x1, -R28.reuse ;  /* 0x000000010000b824 */ /* 0x100fe200078e0a1c */
[----:B------:R0:W-:Y:S01]  /*ba80*/  STL [R1+0x228], R29 ;  /* 0x0002281d01007387 */ /* 0x0001e20000100800 */
[C---:B------:R-:W-:Y:S02]  /*ba90*/  ISETP.GT.U32.AND P1, PT, R28.reuse, R20, PT ;  /* 0x000000141c00720c */ /* 0x040fe40003f24070 */
[C---:B------:R-:W-:Y:S01]  /*baa0*/  ISETP.GT.U32.AND P2, PT, R28.reuse, R21, PT ;  /* 0x000000151c00720c */ /* 0x040fe20003f44070 */
[----:B0-----:R-:W2:Y:S04]  /*bab0*/  LDL.LU R29, [R1+0x1d4] ;  /* 0x0001d400011d7983 */ /* 0x001ea80000300800 */
[----:B------:R0:W-:Y:S01]  /*bac0*/  STL [R1+0x214], R0 ;  /* 0x0002140001007387 */ /* 0x0001e20000100800 */
[--C-:B------:R-:W-:Y:S01]  /*bad0*/  @!P6 IMAD.IADD R7, R7, 0x1, -R28.reuse ;  /* 0x000000010707e824 */ /* 0x100fe200078e0a1c */
[----:B------:R-:W-:Y:S01]  /*bae0*/  ISETP.GT.U32.AND P5, PT, R28, R8, PT ;  /* 0x000000081c00720c */ /* 0x000fe20003fa4070 */
[--C-:B------:R-:W-:Y:S01]  /*baf0*/  @!P4 IMAD.IADD R18, R18, 0x1, -R28.reuse ;  /* 0x000000011212c824 */ /* 0x100fe200078e0a1c */
[----:B0-----:R-:W2:Y:S01]  /*bb00*/  LDL.LU R0, [R1+0x1c0] ;  /* 0x0001c00001007983 */ /* 0x001ea20000300800 */
[--C-:B------:R-:W-:Y:S01]  /*bb10*/  @!P0 IMAD.IADD R24, R24, 0x1, -R28.reuse ;  /* 0x0000000118188824 */ /* 0x100fe200078e0a1c */
[----:B------:R-:W-:Y:S01]  /*bb20*/  ISETP.GT.U32.AND P4, PT, R28, R25, PT ;  /* 0x000000191c00720c */ /* 0x000fe20003f84070 */
[--C-:B------:R-:W-:Y:S01]  /*bb30*/  @!P1 IMAD.IADD R20, R20, 0x1, -R28.reuse ;  /* 0x0000000114149824 */ /* 0x100fe200078e0a1c */
[----:B------:R-:W-:Y:S01]  /*bb40*/  ISETP.GT.U32.AND P3, PT, R28, R19, PT ;  /* 0x000000131c00720c */ /* 0x000fe20003f64070 */
[----:B------:R-:W-:-:S06]  /*bb50*/  @!P2 IMAD.IADD R21, R21, 0x1, -R28 ;  /* 0x000000011515a824 */ /* 0x000fcc00078e0a1c */
[--C-:B------:R-:W-:Y:S01]  /*bb60*/  @!P5 IMAD.IADD R8, R8, 0x1, -R28.reuse ;  /* 0x000000010808d824 */ /* 0x100fe200078e0a1c */
[----:B------:R-:W-:Y:S04]  /*bb70*/  STL [R1+0x21c], R13 ;  /* 0x00021c0d01007387 */ /* 0x000fe80000100800 */
[----:B------:R-:W-:Y:S01]  /*bb80*/  STL [R1+0x220], R16 ;  /* 0x0002201001007387 */ /* 0x000fe20000100800 */
[----:B------:R-:W-:-:S03]  /*bb90*/  @!P4 IMAD.IADD R25, R25, 0x1, -R28 ;  /* 0x000000011919c824 */ /* 0x000fc600078e0a1c */
[----:B------:R-:W-:Y:S01]  /*bba0*/  STL [R1+0x218], R17 ;  /* 0x0002181101007387 */ /* 0x000fe20000100800 */
[--C-:B------:R-:W-:Y:S01]  /*bbb0*/  @!P3 IMAD.IADD R19, R19, 0x1, -R28.reuse ;  /* 0x000000011313b824 */ /* 0x100fe200078e0a1c */
[----:B------:R-:W-:Y:S02]  /*bbc0*/  ISETP.GT.U32.AND P5, PT, R28, R26, PT ;  /* 0x0000001a1c00720c */ /* 0x000fe40003fa4070 */
[----:B------:R0:W-:Y:S04]  /*bbd0*/  STL [R1+0x204], R8 ;  /* 0x0002040801007387 */ /* 0x0001e80000100800 */
[----:B------:R-:W-:Y:S04]  /*bbe0*/  STL [R1+0x1fc], R18 ;  /* 0x0001fc1201007387 */ /* 0x000fe80000100800 */
[----:B0-----:R-:W2:Y:S04]  /*bbf0*/  LDL R8, [R1+0xee8] ;  /* 0x000ee80001087983 */ /* 0x001ea80000100800 */
[----:B------:R0:W-:Y:S04]  /*bc00*/  STL [R1+0x210], R7 ;  /* 0x0002100701007387 */ /* 0x0001e80000100800 */
[----:B------:R-:W-:Y:S04]  /*bc10*/  STL [R1+0x20c], R19 ;  /* 0x00020c1301007387 */ /* 0x000fe80000100800 */
[----:B0-----:R-:W2:Y:S04]  /*bc20*/  LDL.LU R7, [R1+0x1c8] ;  /* 0x0001c80001077983 */ /* 0x001ea80000300800 */
[----:B------:R-:W2:Y:S04]  /*bc30*/  LDL.LU R13, [R1+0x1cc] ;  /* 0x0001cc00010d7983 */ /* 0x000ea80000300800 */
[----:B------:R-:W2:Y:S01]  /*bc40*/  LDL.LU R16, [R1+0x1c4] ;  /* 0x0001c40001107983 */ /* 0x000ea20000300800 */
[----:B------:R-:W-:-:S03]  /*bc50*/  @!P5 IMAD.IADD R26, R26, 0x1, -R28 ;  /* 0x000000011a1ad824 */ /* 0x000fc600078e0a1c */
[----:B------:R-:W2:Y:S04]  /*bc60*/  LDL.LU R17, [R1+0x1a8] ;  /* 0x0001a80001117983 */ /* 0x000ea80000300800 */
[----:B------:R-:W2:Y:S01]  /*bc70*/  LDL.LU R18, [R1+0x1b0] ;  /* 0x0001b00001127983 */ /* 0x000ea20000300800 */
[C---:B---3--:R-:W-:Y:S02]  /*bc80*/  ISETP.GT.U32.AND P6, PT, R28.reuse, R10, PT ;  /* 0x0000000a1c00720c */ /* 0x048fe40003fc4070 */
        /* <DEDUP_REMOVED lines=10> */
[C---:B------:R-:W-:Y:S02]  /*bd30*/  ISETP.GT.U32.AND P2, PT, R28.reuse, R25, PT ;  /* 0x000000191c00720c */ /* 0x040fe40003f44070 */
[----:B------:R-:W-:-:S05]  /*bd40*/  ISETP.GT.U32.AND P4, PT, R28, R27, PT ;  /* 0x0000001b1c00720c */ /* 0x000fca0003f84070 */
[--C-:B------:R-:W-:Y:S02]  /*bd50*/  @!P6 IMAD.IADD R24, R24, 0x1, -R28.reuse ;  /* 0x000000011818e824 */ /* 0x100fe400078e0a1c */
[--C-:B------:R-:W-:Y:S02]  /*bd60*/  @!P0 IMAD.IADD R20, R20, 0x1, -R28.reuse ;  /* 0x0000000114148824 */ /* 0x100fe400078e0a1c */
[--C-:B------:R-:W-:Y:S01]  /*bd70*/  @!P1 IMAD.IADD R21, R21, 0x1, -R28.reuse ;  /* 0x0000000115159824 */ /* 0x100fe200078e0a1c */
[----:B------:R0:W-:Y:S01]  /*bd80*/  STL [R1+0x208], R24 ;  /* 0x0002081801007387 */ /* 0x0001e20000100800 */
[----:B------:R-:W-:-:S03]  /*bd90*/  @!P2 IMAD.IADD R25, R25, 0x1, -R28 ;  /* 0x000000011919a824 */ /* 0x000fc600078e0a1c */
[----:B0-----:R-:W2:Y:S01]  /*bda0*/  LDL.LU R24, [R1+0x1b8] ;  /* 0x0001b80001187983 */ /* 0x001ea20000300800 */
[----:B------:R-:W-:-:S03]  /*bdb0*/  @!P4 IMAD.IADD R27, R27, 0x1, -R28 ;  /* 0x000000011b1bc824 */ /* 0x000fc600078e0a1c */
[----:B------:R0:W-:Y:S01]  /*bdc0*/  STL [R1+0x200], R20 ;  /* 0x0002001401007387 */ /* 0x0001e20000100800 */
[----:B------:R-:W-:-:S03]  /*bdd0*/  ISETP.GT.U32.AND P4, PT, R28, R26, PT ;  /* 0x0000001a1c00720c */ /* 0x000fc60003f84070 */
[----:B------:R-:W3:Y:S04]  /*bde0*/  LDL.LU R11, [R1+0x1bc] ;  /* 0x0001bc00010b7983 */ /* 0x000ee80000300800 */
[----:B------:R1:W-:Y:S04]  /*bdf0*/  STL [R1+0x1ec], R21 ;  /* 0x0001ec1501007387 */ /* 0x0003e80000100800 */
[----:B------:R-:W4:Y:S04]  /*be00*/  LDL.LU R19, [R1+0x1b4] ;  /* 0x0001b40001137983 */ /* 0x000f280000300800 */
[----:B------:R1:W-:Y:S04]  /*be10*/  STL [R1+0x1f4], R25 ;  /* 0x0001f41901007387 */ /* 0x0003e80000100800 */
[----:B0-----:R-:W2:Y:S04]  /*be20*/  LDL.LU R20, [R1+0x1ac] ;  /* 0x0001ac0001147983 */ /* 0x001ea80000300800 */
[----:B-1----:R-:W2:Y:S01]  /*be30*/  LDL.LU R21, [R1+0x198] ;  /* 0x0001980001157983 */ /* 0x002ea20000300800 */
[----:B------:R-:W-:-:S05]  /*be40*/  @!P4 IMAD.IADD R26, R26, 0x1, -R28 ;  /* 0x000000011a1ac824 */ /* 0x000fca00078e0a1c */
[----:B------:R0:W-:Y:S04]  /*be50*/  STL [R1+0x1f8], R26 ;  /* 0x0001f81a01007387 */ /* 0x0001e80000100800 */
[----:B------:R-:W2:Y:S01]  /*be60*/  LDL.LU R25, [R1+0x1a0] ;  /* 0x0001a00001197983 */ /* 0x000ea20000300800 */
[C---:B------:R-:W-:Y:S02]  /*be70*/  ISETP.GT.U32.AND P3, PT, R28.reuse, R14, PT ;  /* 0x0000000e1c00720c */ /* 0x040fe40003f64070 */
[C---:B------:R-:W-:Y:S02]  /*be80*/  ISETP.GT.U32.AND P5, PT, R28.reuse, R29, PT ;  /* 0x0000001d1c00720c */ /* 0x040fe40003fa4070 */
[----:B------:R-:W-:Y:S01]  /*be90*/  ISETP.GT.U32.AND P0, PT, R28, R12, PT ;  /* 0x0000000c1c00720c */ /* 0x000fe20003f04070 */
[----:B0-----:R-:W2:Y:S08]  /*bea0*/  LDL.LU R26, [R1+0x1a4] ;  /* 0x0001a400011a7983 */ /* 0x001eb00000300800 */
[--C-:B------:R-:W-:Y:S01]  /*beb0*/  @!P3 IMAD.IADD R14, R14, 0x1, -R28.reuse ;  /* 0x000000010e0eb824 */ /* 0x100fe200078e0a1c */
[C---:B------:R-:W-:Y:S01]  /*bec0*/  ISETP.GT.U32.AND P3, PT, R28.reuse, R0, PT ;  /* 0x000000001c00720c */ /* 0x040fe20003f64070 */
[----:B------:R-:W-:Y:S01]  /*bed0*/  @!P5 IMAD.IADD R29, R29, 0x1, -R28 ;  /* 0x000000011d1dd824 */ /* 0x000fe200078e0a1c */
[----:B------:R-:W-:-:S02]  /*bee0*/  ISETP.GT.U32.AND P1, PT, R28, R22, PT ;  /* 0x000000161c00720c */ /* 0x000fc40003f24070 */
[----:B------:R-:W-:-:S09]  /*bef0*/  ISETP.GT.U32.AND P5, PT, R28, R14, PT ;  /* 0x0000000e1c00720c */ /* 0x000fd20003fa4070 */
[--C-:B------:R-:W-:Y:S01]  /*bf00*/  @!P3 IMAD.IADD R0, R0, 0x1, -R28.reuse ;  /* 0x000000010000b824 */ /* 0x100fe200078e0a1c */
[----:B------:R-:W-:Y:S01]  /*bf10*/  ISETP.GT.U32.AND P3, PT, R28, R10, PT ;  /* 0x0000000a1c00720c */ /* 0x000fe20003f64070 */
[--C-:B------:R-:W-:Y:S01]  /*bf20*/  @!P0 IMAD.IADD R12, R12, 0x1, -R28.reuse ;  /* 0x000000010c0c8824 */ /* 0x100fe200078e0a1c */
[C---:B------:R-:W-:Y:S02]  /*bf30*/  ISETP.GT.U32.AND P2, PT, R28.reuse, R23, PT ;  /* 0x000000171c00720c */ /* 0x040fe40003f44070 */
[----:B------:R-:W-:Y:S01]  /*bf40*/  ISETP.GT.U32.AND P6, PT, R28, R0, PT ;  /* 0x000000001c00720c */ /* 0x000fe20003fc4070 */
[--C-:B------:R-:W-:Y:S02]  /*bf50*/  @!P5 IMAD.IADD R14, R14, 0x1, -R28.reuse ;  /* 0x000000010e0ed824 */ /* 0x100fe400078e0a1c */
[----:B------:R-:W-:-:S06]  /*bf60*/  @!P1 IMAD.IADD R22, R22, 0x1, -R28 ;  /* 0x0000000116169824 */ /* 0x000fcc00078e0a1c */
[--C-:B------:R-:W-:Y:S01]  /*bf70*/  @!P3 IMAD.IADD R10, R10, 0x1, -R28.reuse ;  /* 0x000000010a0ab824 */ /* 0x100fe200078e0a1c */
[----:B------:R0:W-:Y:S01]  /*bf80*/  STL [R1+0x1f0], R14 ;  /* 0x0001f00e01007387 */ /* 0x0001e20000100800 */
[--C-:B------:R-:W-:Y:S02]  /*bf90*/  @!P2 IMAD.IADD R23, R23, 0x1, -R28.reuse ;  /* 0x000000011717a824 */ /* 0x100fe400078e0a1c */
[----:B------:R-:W-:Y:S01]  /*bfa0*/  @!P6 IMAD.IADD R0, R0, 0x1, -R28 ;  /* 0x000000010000e824 */ /* 0x000fe200078e0a1c */
[----:B0-----:R-:W2:Y:S01]  /*bfb0*/  LDL.LU R14, [R1+0x19c] ;  /* 0x00019c00010e7983 */ /* 0x001ea20000300800 */
[C---:B------:R-:W-:Y:S02]  /*bfc0*/  ISETP.GT.U32.AND P3, PT, R28.reuse, R7, PT ;  /* 0x000000071c00720c */ /* 0x040fe40003f64070 */
[C---:B------:R-:W-:Y:S02]  /*bfd0*/  ISETP.GT.U32.AND P0, PT, R28.reuse, R13, PT ;  /* 0x0000000d1c00720c */ /* 0x040fe40003f04070 */
[----:B------:R-:W-:-:S02]  /*bfe0*/  ISETP.GT.U32.AND P1, PT, R28, R16, PT ;  /* 0x000000101c00720c */ /* 0x000fc40003f24070 */
[C---:B------:R-:W-:Y:S02]  /*bff0*/  ISETP.GT.U32.AND P4, PT, R28.reuse, R27, PT ;  /* 0x0000001b1c00720c */ /* 0x040fe40003f84070 */
[----:B------:R-:W-:-:S05]  /*c000*/  ISETP.GT.U32.AND P2, PT, R28, R17, PT ;  /* 0x000000111c00720c */ /* 0x000fca0003f44070 */
[--C-:B------:R-:W-:Y:S01]  /*c010*/  @!P3 IMAD.IADD R7, R7, 0x1, -R28.reuse ;  /* 0x000000010707b824 */ /* 0x100fe200078e0a1c */
[----:B------:R-:W-:Y:S01]  /*c020*/  ISETP.GT.U32.AND P5, PT, R28, R29, PT ;  /* 0x0000001d1c00720c */ /* 0x000fe20003fa4070 */
[--C-:B------:R-:W-:Y:S02]  /*c030*/  @!P0 IMAD.IADD R13, R13, 0x1, -R28.reuse ;  /* 0x000000010d0d8824 */ /* 0x100fe400078e0a1c */
[--C-:B------:R-:W-:Y:S01]  /*c040*/  @!P1 IMAD.IADD R16, R16, 0x1, -R28.reuse ;  /* 0x0000000110109824 */ /* 0x100fe200078e0a1c */
[----:B------:R-:W-:Y:S01]  /*c050*/  STL [R1+0x1d0], R10 ;  /* 0x0001d00a01007387 */ /* 0x000fe20000100800 */
[--C-:B------:R-:W-:Y:S02]  /*c060*/  @!P4 IMAD.IADD R27, R27, 0x1, -R28.reuse ;  /* 0x000000011b1bc824 */ /* 0x100fe400078e0a1c */
[--C-:B------:R-:W-:Y:S01]  /*c070*/  @!P2 IMAD.IADD R17, R17, 0x1, -R28.reuse ;  /* 0x000000011111a824 */ /* 0x100fe200078e0a1c */
[----:B------:R-:W-:Y:S01]  /*c080*/  ISETP.GT.U32.AND P4, PT, R28, R18, PT ;  /* 0x000000121c00720c */ /* 0x000fe20003f84070 */
[----:B------:R-:W-:Y:S04]  /*c090*/  STL [R1+0x1d8], R12 ;  /* 0x0001d80c01007387 */ /* 0x000fe80000100800 */
[--C-:B------:R-:W-:Y:S01]  /*c0a0*/  @!P5 IMAD.IADD R29, R29, 0x1, -R28.reuse ;  /* 0x000000011d1dd824 */ /* 0x100fe200078e0a1c */
[----:B------:R-:W-:Y:S04]  /*c0b0*/  STL [R1+0x1e0], R22 ;  /* 0x0001e01601007387 */ /* 0x000fe80000100800 */
[----:B------:R-:W-:Y:S04]  /*c0c0*/  STL [R1+0x1e4], R23 ;  /* 0x0001e41701007387 */ /* 0x000fe80000100800 */
[----:B------:R0:W-:Y:S01]  /*c0d0*/  STL [R1+0x1dc], R27 ;  /* 0x0001dc1b01007387 */ /* 0x0001e20000100800 */
[----:B------:R-:W-:-:S03]  /*c0e0*/  @!P4 IMAD.IADD R18, R18, 0x1, -R28 ;  /* 0x000000011212c824 */ /* 0x000fc600078e0a1c */
[----:B0-----:R-:W2:Y:S04]  /*c0f0*/  LDL.LU R27, [R1+0x170] ;  /* 0x00017000011b7983 */ /* 0x001ea80000300800 */
[----:B------:R0:W-:Y:S04]  /*c100*/  STL [R1+0x1d4], R29 ;  /* 0x0001d41d01007387 */ /* 0x0001e80000100800 */
[----:B------:R-:W2:Y:S04]  /*c110*/  LDL.LU R22, [R1+0x180] ;  /* 0x0001800001167983 */ /* 0x000ea80000300800 */
[----:B------:R-:W2:Y:S04]  /*c120*/  LDL.LU R23, [R1+0x188] ;  /* 0x0001880001177983 */ /* 0x000ea80000300800 */
[----:B------:R1:W-:Y:S04]  /*c130*/  STL [R1+0x1c0], R0 ;  /* 0x0001c00001007387 */ /* 0x0003e80000100800 */
[----:B0-----:R-:W2:Y:S04]  /*c140*/  LDL.LU R29, [R1+0x18c] ;  /* 0x00018c00011d7983 */ /* 0x001ea80000300800 */
[----:B-1----:R-:W2:Y:S01]  /*c150*/  LDL.LU R0, [R1+0x184] ;  /* 0x0001840001007983 */ /* 0x002ea20000300800 */
[----:B---3--:R-:W-:-:S02]  /*c160*/  ISETP.GT.U32.AND P6, PT, R28, R11, PT ;  /* 0x0000000b1c00720c */ /* 0x008fc40003fc4070 */
[C---:B----4-:R-:W-:Y:S02]  /*c170*/  ISETP.GT.U32.AND P3, PT, R28.reuse, R19, PT ;  /* 0x000000131c00720c */ /* 0x050fe40003f64070 */
[C---:B--2---:R-:W-:Y:S02]  /*c180*/  ISETP.GT.U32.AND P0, PT, R28.reuse, R20, PT ;  /* 0x000000141c00720c */ /* 0x044fe40003f04070 */
        /* <DEDUP_REMOVED lines=11> */
[----:B------:R-:W-:-:S03]  /*c240*/  @!P3 IMAD.IADD R13, R13, 0x1, -R28 ;  /* 0x000000010d0db824 */ /* 0x000fc600078e0a1c */
[----:B------:R0:W-:Y:S01]  /*c250*/  STL [R1+0x1c8], R7 ;  /* 0x0001c80701007387 */ /* 0x0001e20000100800 */
[--C-:B------:R-:W-:Y:S02]  /*c260*/  @!P0 IMAD.IADD R16, R16, 0x1, -R28.reuse ;  /* 0x0000000110108824 */ /* 0x100fe400078e0a1c */
[--C-:B------:R-:W-:Y:S02]  /*c270*/  @!P1 IMAD.IADD R17, R17, 0x1, -R28.reuse ;  /* 0x0000000111119824 */ /* 0x100fe400078e0a1c */
[----:B------:R-:W-:Y:S01]  /*c280*/  @!P2 IMAD.IADD R25, R25, 0x1, -R28 ;  /* 0x000000011919a824 */ /* 0x000fe200078e0a1c */
[----:B0-----:R-:W2:Y:S01]  /*c290*/  LDL.LU R7, [R1+0x174] ;  /* 0x0001740001077983 */ /* 0x001ea20000300800 */
[----:B------:R-:W-:-:S03]  /*c2a0*/  ISETP.GT.U32.AND P2, PT, R28, R18, PT ;  /* 0x000000121c00720c */ /* 0x000fc60003f44070 */
[----:B------:R0:W-:Y:S04]  /*c2b0*/  STL [R1+0x1cc], R13 ;  /* 0x0001cc0d01007387 */ /* 0x0001e80000100800 */
        /* <DEDUP_REMOVED lines=14> */
[----:B------:R-:W-:Y:S01]  /*c3a0*/  ISETP.GT.U32.AND P5, PT, R28, R14, PT ;  /* 0x0000000e1c00720c */ /* 0x000fe20003fa4070 */
[----:B------:R-:W-:Y:S01]  /*c3b0*/  @!P4 IMAD.IADD R26, R26, 0x1, -R28 ;  /* 0x000000011a1ac824 */ /* 0x000fe200078e0a1c */
[----:B------:R-:W-:-:S02]  /*c3c0*/  ISETP.GT.U32.AND P0, PT, R28, R20, PT ;  /* 0x000000141c00720c */ /* 0x000fc40003f04070 */
[----:B------:R-:W-:-:S09]  /*c3d0*/  ISETP.GT.U32.AND P4, PT, R28, R24, PT ;  /* 0x000000181c00720c */ /* 0x000fd20003f84070 */
[--C-:B------:R-:W-:Y:S01]  /*c3e0*/  @!P5 IMAD.IADD R14, R14, 0x1, -R28.reuse ;  /* 0x000000010e0ed824 */ /* 0x100fe200078e0a1c */
[C---:B------:R-:W-:Y:S01]  /*c3f0*/  ISETP.GT.U32.AND P5, PT, R28.reuse, R11, PT ;  /* 0x0000000b1c00720c */ /* 0x040fe20003fa4070 */
[--C-:B------:R-:W-:Y:S01]  /*c400*/  @!P3 IMAD.IADD R19, R19, 0x1, -R28.reuse ;  /* 0x000000011313b824 */ /* 0x100fe200078e0a1c */
[C---:B------:R-:W-:Y:S02]  /*c410*/  ISETP.GT.U32.AND P1, PT, R28.reuse, R21, PT ;  /* 0x000000151c00720c */ /* 0x040fe40003f24070 */
[----:B------:R-:W-:Y:S01]  /*c420*/  ISETP.GT.U32.AND P6, PT, R28, R14, PT ;  /* 0x0000000e1c00720c */ /* 0x000fe20003fc4070 */
[--C-:B------:R-:W-:Y:S02]  /*c430*/  @!P4 IMAD.IADD R24, R24, 0x1, -R28.reuse ;  /* 0x000000011818c824 */ /* 0x100fe400078e0a1c */
[----:B------:R-:W-:-:S06]  /*c440*/  @!P0 IMAD.IADD R20, R20, 0x1, -R28 ;  /* 0x0000000114148824 */ /* 0x000fcc00078e0a1c */
[----:B------:R-:W-:Y:S01]  /*c450*/  @!P5 IMAD.IADD R11, R11, 0x1, -R28 ;  /* 0x000000010b0bd824 */ /* 0x000fe200078e0a1c */
[C---:B------:R-:W-:Y:S01]  /*c460*/  ISETP.GT.U32.AND P5, PT, R28.reuse, R27, PT ;  /* 0x0000001b1c00720c */ /* 0x040fe20003fa4070 */
[----:B------:R0:W-:Y:S01]  /*c470*/  STL [R1+0x1b8], R24 ;  /* 0x0001b81801007387 */ /* 0x0001e20000100800 */
[----:B------:R-:W-:-:S03]  /*c480*/  ISETP.GT.U32.AND P3, PT, R28, R22, PT ;  /* 0x000000161c00720c */ /* 0x000fc60003f64070 */
[----:B0-----:R-:W2:Y:S01]  /*c490*/  LDL.LU R24, [R1+0x154] ;  /* 0x0001540001187983 */ /* 0x001ea20000300800 */
[----:B------:R-:W-:Y:S01]  /*c4a0*/  ISETP.GT.U32.AND P0, PT, R28, R23, PT ;  /* 0x000000171c00720c */ /* 0x000fe20003f04070 */
[--C-:B------:R-:W-:Y:S01]  /*c4b0*/  @!P6 IMAD.IADD R14, R14, 0x1, -R28.reuse ;  /* 0x000000010e0ee824 */ /* 0x100fe200078e0a1c */
[----:B------:R-:W-:Y:S01]  /*c4c0*/  ISETP.GT.U32.AND P2, PT, R28, R25, PT ;  /* 0x000000191c00720c */ /* 0x000fe20003f44070 */
[----:B------:R-:W-:-:S04]  /*c4d0*/  @!P1 IMAD.IADD R21, R21, 0x1, -R28 ;  /* 0x0000000115159824 */ /* 0x000fc800078e0a1c */
[--C-:B------:R-:W-:Y:S01]  /*c4e0*/  @!P5 IMAD.IADD R27, R27, 0x1, -R28.reuse ;  /* 0x000000011b1bd824 */ /* 0x100fe200078e0a1c */
[C---:B------:R-:W-:Y:S02]  /*c4f0*/  ISETP.GT.U32.AND P4, PT, R28.reuse, R26, PT ;  /* 0x0000001a1c00720c */ /* 0x040fe40003f84070 */
[----:B------:R-:W-:Y:S01]  /*c500*/  ISETP.GT.U32.AND P1, PT, R28, R29, PT ;  /* 0x0000001d1c00720c */ /* 0x000fe20003f24070 */
[--C-:B------:R-:W-:Y:S02]  /*c510*/  @!P3 IMAD.IADD R22, R22, 0x1, -R28.reuse ;  /* 0x000000011616b824 */ /* 0x100fe400078e0a1c */
[--C-:B------:R-:W-:Y:S01]  /*c520*/  @!P0 IMAD.IADD R23, R23, 0x1, -R28.reuse ;  /* 0x0000000117178824 */ /* 0x100fe200078e0a1c */
[----:B------:R-:W-:Y:S01]  /*c530*/  STL [R1+0x1bc], R11 ;  /* 0x0001bc0b01007387 */ /* 0x000fe20000100800 */
[--C-:B------:R-:W-:Y:S01]  /*c540*/  @!P2 IMAD.IADD R25, R25, 0x1, -R28.reuse ;  /* 0x000000011919a824 */ /* 0x100fe200078e0a1c */
[----:B------:R-:W-:Y:S02]  /*c550*/  ISETP.GT.U32.AND P2, PT, R28, R0, PT ;  /* 0x000000001c00720c */ /* 0x000fe40003f44070 */
[----:B------:R-:W-:Y:S03]  /*c560*/  STL [R1+0x1b4], R19 ;  /* 0x0001b41301007387 */ /* 0x000fe60000100800 */
[----:B------:R-:W-:-:S02]  /*c570*/  @!P4 IMAD.IADD R26, R26, 0x1, -R28 ;  /* 0x000000011a1ac824 */ /* 0x000fc400078e0a1c */
[--C-:B------:R-:W-:Y:S01]  /*c580*/  @!P1 IMAD.IADD R29, R29, 0x1, -R28.reuse ;  /* 0x000000011d1d9824 */ /* 0x100fe200078e0a1c */
[----:B------:R-:W-:Y:S04]  /*c590*/  STL [R1+0x1ac], R20 ;  /* 0x0001ac1401007387 */ /* 0x000fe80000100800 */
[----:B------:R-:W-:Y:S04]  /*c5a0*/  STL [R1+0x198], R21 ;  /* 0x0001981501007387 */ /* 0x000fe80000100800 */
[----:B------:R-:W-:Y:S04]  /*c5b0*/  STL [R1+0x1a0], R25 ;  /* 0x0001a01901007387 */ /* 0x000fe80000100800 */
[----:B------:R0:W-:Y:S04]  /*c5c0*/  STL [R1+0x19c], R14 ;  /* 0x00019c0e01007387 */ /* 0x0001e80000100800 */
[----:B------:R1:W-:Y:S04]  /*c5d0*/  STL [R1+0x1a4], R26 ;  /* 0x0001a41a01007387 */ /* 0x0003e80000100800 */
[----:B0-----:R-:W2:Y:S04]  /*c5e0*/  LDL R14, [R1+0xee4] ;  /* 0x000ee400010e7983 */ /* 0x001ea80000100800 */
[----:B------:R-:W2:Y:S04]  /*c5f0*/  LDL.LU R19, [R1+0x158] ;  /* 0x0001580001137983 */ /* 0x000ea80000300800 */
[----:B------:R-:W2:Y:S01]  /*c600*/  LDL.LU R20, [R1+0x150] ;  /* 0x0001500001147983 */ /* 0x000ea20000300800 */
[----:B------:R-:W-:-:S03]  /*c610*/  @!P2 IMAD.IADD R0, R0, 0x1, -R28 ;  /* 0x000000010000a824 */ /* 0x000fc600078e0a1c */
[----:B------:R-:W2:Y:S04]  /*c620*/  LDL.LU R21, [R1+0x13c] ;  /* 0x00013c0001157983 */ /* 0x000ea80000300800 */
[----:B------:R-:W2:Y:S04]  /*c630*/  LDL.LU R25, [R1+0x128] ;  /* 0x0001280001197983 */ /* 0x000ea80000300800 */
[----:B-1----:R-:W2:Y:S01]  /*c640*/  LDL.LU R26, [R1+0x130] ;  /* 0x00013000011a7983 */ /* 0x002ea20000300800 */
[C---:B---3--:R-:W-:Y:S02]  /*c650*/  ISETP.GT.U32.AND P6, PT, R28.reuse, R4, PT ;  /* 0x000000041c00720c */ /* 0x048fe40003fc4070 */
[----:B----4-:R-:W-:-:S02]  /*c660*/  ISETP.GT.U32.AND P5, PT, R28, R12, PT ;  /* 0x0000000c1c00720c */ /* 0x010fc40003fa4070 */
[C---:B--2---:R-:W-:Y:S02]  /*c670*/  ISETP.GT.U32.AND P3, PT, R28.reuse, R13, PT ;  /* 0x0000000d1c00720c */ /* 0x044fe40003f64070 */
[----:B------:R-:W-:-:S07]  /*c680*/  ISETP.GT.U32.AND P0, PT, R28, R16, PT ;  /* 0x000000101c00720c */ /* 0x000fce0003f04070 */
[--C-:B------:R-:W-:Y:S01]  /*c690*/  @!P6 IMAD.IADD R4, R4, 0x1, -R28.reuse ;  /* 0x000000010404e824 */ /* 0x100fe200078e0a1c */
[----:B------:R-:W-:Y:S01]  /*c6a0*/  ISETP.GT.U32.AND P6, PT, R28, R27, PT ;  /* 0x0000001b1c00720c */ /* 0x000fe20003fc4070 */
[--C-:B------:R-:W-:Y:S01]  /*c6b0*/  @!P5 IMAD.IADD R12, R12, 0x1, -R28.reuse ;  /* 0x000000010c0cd824 */ /* 0x100fe200078e0a1c */
[C---:B------:R-:W-:Y:S01]  /*c6c0*/  ISETP.GT.U32.AND P5, PT, R28.reuse, R22, PT ;  /* 0x000000161c00720c */ /* 0x040fe20003fa4070 */
[--C-:B------:R-:W-:Y:S01]  /*c6d0*/  @!P3 IMAD.IADD R13, R13, 0x1, -R28.reuse ;  /* 0x000000010d0db824 */ /* 0x100fe200078e0a1c */
[C---:B------:R-:W-:Y:S02]  /*c6e0*/  ISETP.GT.U32.AND P3, PT, R28.reuse, R23, PT ;  /* 0x000000171c00720c */ /* 0x040fe40003f64070 */
[----:B------:R-:W-:Y:S01]  /*c6f0*/  ISETP.GT.U32.AND P1, PT, R28, R17, PT ;  /* 0x000000111c00720c */ /* 0x000fe20003f24070 */
[----:B------:R-:W-:Y:S01]  /*c700*/  @!P0 IMAD.IADD R16, R16, 0x1, -R28 ;  /* 0x0000000110108824 */ /* 0x000fe200078e0a1c */
[----:B------:R-:W-:-:S05]  /*c710*/  ISETP.GT.U32.AND P0, PT, R28, R29, PT ;  /* 0x0000001d1c00720c */ /* 0x000fca0003f04070 */
[--C-:B------:R-:W-:Y:S02]  /*c720*/  @!P6 IMAD.IADD R27, R27, 0x1, -R28.reuse ;  /* 0x000000011b1be824 */ /* 0x100fe400078e0a1c */
[----:B------:R-:W-:-:S03]  /*c730*/  @!P5 IMAD.IADD R22, R22, 0x1, -R28 ;  /* 0x000000011616d824 */ /* 0x000fc600078e0a1c */
[----:B------:R0:W-:Y:S01]  /*c740*/  STL [R1+0x170], R27 ;  /* 0x0001701b01007387 */ /* 0x0001e20000100800 */
[--C-:B------:R-:W-:Y:S02]  /*c750*/  @!P3 IMAD.IADD R23, R23, 0x1, -R28.reuse ;  /* 0x000000011717b824 */ /* 0x100fe400078e0a1c */
[--C-:B------:R-:W-:Y:S01]  /*c760*/  @!P1 IMAD.IADD R17, R17, 0x1, -R28.reuse ;  /* 0x0000000111119824 */ /* 0x100fe200078e0a1c */
[----:B------:R-:W-:Y:S01]  /*c770*/  ISETP.GT.U32.AND P1, PT, R28, R0, PT ;  /* 0x000000001c00720c */ /* 0x000fe20003f24070 */
[--C-:B------:R-:W-:Y:S01]  /*c780*/  @!P0 IMAD.IADD R29, R29, 0x1, -R28.reuse ;  /* 0x000000011d1d8824 */ /* 0x100fe200078e0a1c */
        /* <DEDUP_REMOVED lines=10> */
[----:B------:R-:W2:Y:S04]  /*c830*/  LDL.LU R29, [R1+0x11c] ;  /* 0x00011c00011d7983 */ /* 0x000ea80000300800 */
[----:B0-----:R-:W2:Y:S01]  /*c840*/  LDL.LU R0, [R1+0x114] ;  /* 0x0001140001007983 */ /* 0x001ea20000300800 */
[C---:B------:R-:W-:Y:S02]  /*c850*/  ISETP.GT.U32.AND P4, PT, R28.reuse, R7, PT ;  /* 0x000000071c00720c */ /* 0x040fe40003f84070 */
[----:B------:R-:W-:-:S11]  /*c860*/  ISETP.GT.U32.AND P2, PT, R28, R18, PT ;  /* 0x000000121c00720c */ /* 0x000fd60003f44070 */
        /* <DEDUP_REMOVED lines=14> */
[C---:B------:R-:W-:Y:S02]  /*c950*/  ISETP.GT.U32.AND P4, PT, R28.reuse, R19, PT ;  /* 0x000000131c00720c */ /* 0x040fe40003f84070 */
[C---:B------:R-:W-:Y:S01]  /*c960*/  ISETP.GT.U32.AND P5, PT, R28.reuse, R20, PT ;  /* 0x000000141c00720c */ /* 0x040fe20003fa4070 */
[----:B------:R0:W-:Y:S01]  /*c970*/  STL [R1+0x174], R7 ;  /* 0x0001740701007387 */ /* 0x0001e20000100800 */
[----:B------:R-:W-:Y:S01]  /*c980*/  ISETP.GT.U32.AND P6, PT, R28, R21, PT ;  /* 0x000000151c00720c */ /* 0x000fe20003fc4070 */
[--C-:B------:R-:W-:Y:S01]  /*c990*/  @!P3 IMAD.IADD R24, R24, 0x1, -R28.reuse ;  /* 0x000000011818b824 */ /* 0x100fe200078e0a1c */
[----:B------:R-:W-:Y:S02]  /*c9a0*/  ISETP.GT.U32.AND P1, PT, R28, R17, PT ;  /* 0x000000111c00720c */ /* 0x000fe40003f24070 */
[----:B0-----:R-:W-:Y:S02]  /*c9b0*/  IABS R7, R14 ;  /* 0x0000000e00077213 */ /* 0x001fe40000000000 */
[----:B------:R-:W2:Y:S01]  /*c9c0*/  LDL.LU R14, [R1+0xfc] ;  /* 0x0000fc00010e7983 */ /* 0x000ea20000300800 */
[--C-:B------:R-:W-:Y:S01]  /*c9d0*/  @!P0 IMAD.IADD R16, R16, 0x1, -R28.reuse ;  /* 0x0000000110108824 */ /* 0x100fe200078e0a1c */
[----:B------:R-:W-:Y:S01]  /*c9e0*/  ISETP.GT.U32.AND P0, PT, R28, R25, PT ;  /* 0x000000191c00720c */ /* 0x000fe20003f04070 */
[----:B------:R-:W-:-:S02]  /*c9f0*/  @!P4 IMAD.IADD R19, R19, 0x1, -R28 ;  /* 0x000000011313c824 */ /* 0x000fc400078e0a1c */
[--C-:B------:R-:W-:Y:S01]  /*ca00*/  @!P5 IMAD.IADD R20, R20, 0x1, -R28.reuse ;  /* 0x000000011414d824 */ /* 0x100fe200078e0a1c */
[C---:B------:R-:W-:Y:S01]  /*ca10*/  ISETP.GT.U32.AND P2, PT, R28.reuse, R18, PT ;  /* 0x000000121c00720c */ /* 0x040fe20003f44070 */
[--C-:B------:R-:W-:Y:S02]  /*ca20*/  @!P6 IMAD.IADD R21, R21, 0x1, -R28.reuse ;  /* 0x000000011515e824 */ /* 0x100fe400078e0a1c */
[--C-:B------:R-:W-:Y:S01]  /*ca30*/  @!P1 IMAD.IADD R17, R17, 0x1, -R28.reuse ;  /* 0x0000000111119824 */ /* 0x100fe200078e0a1c */
[----:B------:R-:W-:Y:S01]  /*ca40*/  ISETP.GT.U32.AND P1, PT, R28, R26, PT ;  /* 0x0000001a1c00720c */ /* 0x000fe20003f24070 */
[----:B------:R-:W-:Y:S04]  /*ca50*/  STL [R1+0x15c], R4 ;  /* 0x00015c0401007387 */ /* 0x000fe80000100800 */
[--C-:B------:R-:W-:Y:S01]  /*ca60*/  @!P0 IMAD.IADD R25, R25, 0x1, -R28.reuse ;  /* 0x0000000119198824 */ /* 0x100fe200078e0a1c */
[----:B------:R-:W-:Y:S03]  /*ca70*/  STL [R1+0x168], R12 ;  /* 0x0001680c01007387 */ /* 0x000fe60000100800 */
[--C-:B------:R-:W-:Y:S01]  /*ca80*/  @!P2 IMAD.IADD R18, R18, 0x1, -R28.reuse ;  /* 0x000000011212a824 */ /* 0x100fe200078e0a1c */
[----:B------:R-:W-:Y:S04]  /*ca90*/  STL [R1+0x16c], R13 ;  /* 0x00016c0d01007387 */ /* 0x000fe80000100800 */
[----:B------:R-:W-:Y:S04]  /*caa0*/  STL [R1+0x160], R16 ;  /* 0x0001601001007387 */ /* 0x000fe80000100800 */
[----:B------:R-:W-:Y:S04]  /*cab0*/  STL [R1+0x138], R17 ;  /* 0x0001381101007387 */ /* 0x000fe80000100800 */
[----:B------:R0:W-:Y:S04]  /*cac0*/  STL [R1+0x154], R24 ;  /* 0x0001541801007387 */ /* 0x0001e80000100800 */
[----:B------:R1:W-:Y:S01]  /*cad0*/  STL [R1+0x140], R18 ;  /* 0x0001401201007387 */ /* 0x0003e20000100800 */
[----:B------:R-:W-:-:S03]  /*cae0*/  @!P1 IMAD.IADD R26, R26, 0x1, -R28 ;  /* 0x000000011a1a9824 */ /* 0x000fc600078e0a1c */
[----:B0-----:R-:W2:Y:S04]  /*caf0*/  LDL.LU R24, [R1+0xe4] ;  /* 0x0000e40001187983 */ /* 0x001ea80000300800 */
[----:B------:R-:W2:Y:S04]  /*cb00*/  LDL.LU R12, [R1+0xf0] ;  /* 0x0000f000010c7983 */ /* 0x000ea80000300800 */
        /* <DEDUP_REMOVED lines=13> */
[C---:B------:R-:W-:Y:S02]  /*cbe0*/  ISETP.GT.U32.AND P0, PT, R28.reuse, R29, PT ;  /* 0x0000001d1c00720c */ /* 0x040fe40003f04070 */
[C---:B------:R-:W-:Y:S01]  /*cbf0*/  ISETP.GT.U32.AND P5, PT, R28.reuse, R21, PT ;  /* 0x000000151c00720c */ /* 0x040fe20003fa4070 */
[----:B------:R-:W-:Y:S01]  /*cc00*/  @!P6 IMAD.IADD R23, R23, 0x1, -R28 ;  /* 0x000000011717e824 */ /* 0x000fe200078e0a1c */
[C---:B------:R-:W-:Y:S02]  /*cc10*/  ISETP.GT.U32.AND P6, PT, R28.reuse, R25, PT ;  /* 0x000000191c00720c */ /* 0x040fe40003fc4070 */
[----:B------:R-:W-:-:S03]  /*cc20*/  ISETP.GT.U32.AND P2, PT, R28, R27, PT ;  /* 0x0000001b1c00720c */ /* 0x000fc60003f44070 */
[--C-:B------:R-:W-:Y:S01]  /*cc30*/  @!P3 IMAD.IADD R19, R19, 0x1, -R28.reuse ;  /* 0x000000011313b824 */ /* 0x100fe200078e0a1c */
[----:B------:R-:W-:Y:S01]  /*cc40*/  ISETP.GT.U32.AND P1, PT, R28, R0, PT ;  /* 0x000000001c00720c */ /* 0x000fe20003f24070 */
[--C-:B------:R-:W-:Y:S02]  /*cc50*/  @!P4 IMAD.IADD R20, R20, 0x1, -R28.reuse ;  /* 0x000000011414c824 */ /* 0x100fe400078e0a1c */
[--C-:B------:R-:W-:Y:S01]  /*cc60*/  @!P0 IMAD.IADD R29, R29, 0x1, -R28.reuse ;  /* 0x000000011d1d8824 */ /* 0x100fe200078e0a1c */
[----:B------:R-:W-:Y:S01]  /*cc70*/  ISETP.GT.U32.AND P0, PT, R28, R26, PT ;  /* 0x0000001a1c00720c */ /* 0x000fe20003f04070 */
[--C-:B------:R-:W-:Y:S01]  /*cc80*/  @!P5 IMAD.IADD R21, R21, 0x1, -R28.reuse ;  /* 0x000000011515d824 */ /* 0x100fe200078e0a1c */
[----:B------:R0:W-:Y:S01]  /*cc90*/  STL [R1+0x158], R19 ;  /* 0x0001581301007387 */ /* 0x0001e20000100800 */
[----:B------:R-:W-:-:S03]  /*cca0*/  @!P6 IMAD.IADD R25, R25, 0x1, -R28 ;  /* 0x000000011919e824 */ /* 0x000fc600078e0a1c */
[----:B------:R1:W-:Y:S01]  /*ccb0*/  STL [R1+0x150], R20 ;  /* 0x0001501401007387 */ /* 0x0003e20000100800 */
[----:B------:R-:W-:-:S03]  /*ccc0*/  @!P2 IMAD.IADD R27, R27, 0x1, -R28 ;  /* 0x000000011b1ba824 */ /* 0x000fc600078e0a1c */
[----:B------:R-:W2:Y:S04]  /*ccd0*/  LDL.LU R4, [R1+0xdc] ;  /* 0x0000dc0001047983 */ /* 0x000ea80000300800 */
[----:B------:R3:W-:Y:S04]  /*cce0*/  STL [R1+0x13c], R21 ;  /* 0x00013c1501007387 */ /* 0x0007e80000100800 */
[----:B0-----:R-:W4:Y:S01]  /*ccf0*/  LDL.LU R19, [R1+0xe0] ;  /* 0x0000e00001137983 */ /* 0x001f220000300800 */
[----:B------:R-:W-:-:S03]  /*cd00*/  @!P1 IMAD.IADD R0, R0, 0x1, -R28 ;  /* 0x0000000100009824 */ /* 0x000fc600078e0a1c */
[----:B------:R0:W-:Y:S01]  /*cd10*/  STL [R1+0x128], R25 ;  /* 0x0001281901007387 */ /* 0x0001e20000100800 */
[----:B------:R-:W-:-:S03]  /*cd20*/  ISETP.GT.U32.AND P1, PT, R28, R27, PT ;  /* 0x0000001b1c00720c */ /* 0x000fc60003f24070 */
[----:B-1----:R-:W4:Y:S01]  /*cd30*/  LDL.LU R20, [R1+0xd8] ;  /* 0x0000d80001147983 */ /* 0x002f220000300800 */
[----:B------:R-:W-:-:S03]  /*cd40*/  @!P0 IMAD.IADD R26, R26, 0x1, -R28 ;  /* 0x000000011a1a8824 */ /* 0x000fc600078e0a1c */
[----:B---3--:R-:W3:Y:S04]  /*cd50*/  LDL.LU R21, [R1+0xd0] ;  /* 0x0000d00001157983 */ /* 0x008ee80000300800 */
[----:B------:R-:W-:Y:S04]  /*cd60*/  STL [R1+0x130], R26 ;  /* 0x0001301a01007387 */ /* 0x000fe80000100800 */
[----:B0-----:R-:W3:Y:S01]  /*cd70*/  LDL.LU R25, [R1+0xb0] ;  /* 0x0000b00001197983 */ /* 0x001ee20000300800 */
[----:B------:R-:W-:-:S05]  /*cd80*/  @!P1 IMAD.IADD R27, R27, 0x1, -R28 ;  /* 0x000000011b1b9824 */ /* 0x000fca00078e0a1c */
[----:B------:R0:W-:Y:S04]  /*cd90*/  STL [R1+0x134], R27 ;  /* 0x0001341b01007387 */ /* 0x0001e80000100800 */
[----:B0-----:R-:W3:Y:S04]  /*cda0*/  LDL.LU R27, [R1+0xb8] ;  /* 0x0000b800011b7983 */ /* 0x001ee80000300800 */
[----:B------:R-:W3:Y:S01]  /*cdb0*/  LDL.LU R26, [R1+0xbc] ;  /* 0x0000bc00011a7983 */ /* 0x000ee20000300800 */
[C---:B------:R-:W-:Y:S02]  /*cdc0*/  ISETP.GT.U32.AND P2, PT, R28.reuse, R14, PT ;  /* 0x0000000e1c00720c */ /* 0x040fe40003f44070 */
[----:B------:R-:W-:-:S02]  /*cdd0*/  ISETP.GT.U32.AND P3, PT, R28, R11, PT ;  /* 0x0000000b1c00720c */ /* 0x000fc40003f64070 */
[----:B------:R-:W-:-:S09]  /*cde0*/  ISETP.GT.U32.AND P4, PT, R28, R22, PT ;  /* 0x000000161c00720c */ /* 0x000fd20003f84070 */
[--C-:B------:R-:W-:Y:S01]  /*cdf0*/  @!P2 IMAD.IADD R14, R14, 0x1, -R28.reuse ;  /* 0x000000010e0ea824 */ /* 0x100fe200078e0a1c */
[C---:B------:R-:W-:Y:S01]  /*ce00*/  ISETP.GT.U32.AND P2, PT, R28.reuse, R10, PT ;  /* 0x0000000a1c00720c */ /* 0x040fe20003f44070 */
[--C-:B------:R-:W-:Y:S01]  /*ce10*/  @!P3 IMAD.IADD R11, R11, 0x1, -R28.reuse ;  /* 0x000000010b0bb824 */ /* 0x100fe200078e0a1c */
[C---:B------:R-:W-:Y:S02]  /*ce20*/  ISETP.GT.U32.AND P5, PT, R28.reuse, R23, PT ;  /* 0x000000171c00720c */ /* 0x040fe40003fa4070 */
[----:B------:R-:W-:Y:S01]  /*ce30*/  ISETP.GT.U32.AND P1, PT, R28, R14, PT ;  /* 0x0000000e1c00720c */ /* 0x000fe20003f24070 */
[----:B------:R-:W-:-:S08]  /*ce40*/  @!P4 IMAD.IADD R22, R22, 0x1, -R28 ;  /* 0x000000011616c824 */ /* 0x000fd000078e0a1c */
[--C-:B------:R-:W-:Y:S01]  /*ce50*/  @!P2 IMAD.IADD R10, R10, 0x1, -R28.reuse ;  /* 0x000000010a0aa824 */ /* 0x100fe200078e0a1c */
[C---:B------:R-:W-:Y:S02]  /*ce60*/  ISETP.GT.U32.AND P2, PT, R28.reuse, R24, PT ;  /* 0x000000181c00720c */ /* 0x040fe40003f44070 */
[C---:B------:R-:W-:Y:S02]  /*ce70*/  ISETP.GT.U32.AND P3, PT, R28.reuse, R12, PT ;  /* 0x0000000c1c00720c */ /* 0x040fe40003f64070 */
[----:B------:R-:W-:Y:S01]  /*ce80*/  ISETP.GT.U32.AND P4, PT, R28, R13, PT ;  /* 0x0000000d1c00720c */ /* 0x000fe20003f84070 */
[--C-:B------:R-:W-:Y:S01]  /*ce90*/  @!P1 IMAD.IADD R14, R14, 0x1, -R28.reuse ;  /* 0x000000010e0e9824 */ /* 0x100fe200078e0a1c */
[C---:B------:R-:W-:Y:S01]  /*cea0*/  ISETP.GT.U32.AND P0, PT, R28.reuse, R29, PT ;  /* 0x0000001d1c00720c */ /* 0x040fe20003f04070 */
[----:B------:R-:W-:Y:S01]  /*ceb0*/  @!P5 IMAD.IADD R23, R23, 0x1, -R28 ;  /* 0x000000011717d824 */ /* 0x000fe200078e0a1c */
[----:B------:R-:W-:-:S05]  /*cec0*/  ISETP.GT.U32.AND P5, PT, R28, R16, PT ;  /* 0x000000101c00720c */ /* 0x000fca0003fa4070 */
[--C-:B------:R-:W-:Y:S01]  /*ced0*/  @!P2 IMAD.IADD R24, R24, 0x1, -R28.reuse ;  /* 0x000000011818a824 */ /* 0x100fe200078e0a1c */
[----:B------:R-:W-:Y:S01]  /*cee0*/  ISETP.GT.U32.AND P6, PT, R28, R0, PT ;  /* 0x000000001c00720c */ /* 0x000fe20003fc4070 */
[--C-:B------:R-:W-:Y:S02]  /*cef0*/  @!P3 IMAD.IADD R12, R12, 0x1, -R28.reuse ;  /* 0x000000010c0cb824 */ /* 0x100fe400078e0a1c */
[--C-:B------:R-:W-:Y:S02]  /*cf00*/  @!P4 IMAD.IADD R13, R13, 0x1, -R28.reuse ;  /* 0x000000010d0dc824 */ /* 0x100fe400078e0a1c */
[--C-:B------:R-:W-:Y:S01]  /*cf10*/  @!P0 IMAD.IADD R29, R29, 0x1, -R28.reuse ;  /* 0x000000011d1d8824 */ /* 0x100fe200078e0a1c */
[----:B------:R-:W-:Y:S01]  /*cf20*/  ISETP.GT.U32.AND P0, PT, R28, R17, PT ;  /* 0x000000111c00720c */ /* 0x000fe20003f04070 */
[--C-:B------:R-:W-:Y:S01]  /*cf30*/  @!P5 IMAD.IADD R16, R16, 0x1, -R28.reuse ;  /* 0x000000011010d824 */ /* 0x100fe200078e0a1c */
[----:B------:R-:W-:Y:S05]  /*cf40*/  STL [R1+0x12c], R10 ;  /* 0x00012c0a01007387 */ /* 0x000fea0000100800 */
[--C-:B------:R-:W-:Y:S01]  /*cf50*/  @!P6 IMAD.IADD R0, R0, 0x1, -R28.reuse ;  /* 0x000000010000e824 */ /* 0x100fe200078e0a1c */
[----:B------:R-:W-:Y:S01]  /*cf60*/  ISETP.GT.U32.AND P6, PT, R28, R18, PT ;  /* 0x000000121c00720c */ /* 0x000fe20003fc4070 */
[----:B------:R-:W-:Y:S04]  /*cf70*/  STL [R1+0xf8], R11 ;  /* 0x0000f80b01007387 */ /* 0x000fe80000100800 */
[----:B------:R-:W-:Y:S04]  /*cf80*/  STL [R1+0x110], R22 ;  /* 0x0001101601007387 */ /* 0x000fe80000100800 */
[----:B------:R-:W-:Y:S04]  /*cf90*/  STL [R1+0x118], R23 ;  /* 0x0001181701007387 */ /* 0x000fe80000100800 */
[----:B------:R0:W-:Y:S01]  /*cfa0*/  STL [R1+0x11c], R29 ;  /* 0x00011c1d01007387 */ /* 0x0001e20000100800 */
[----:B------:R-:W-:-:S03]  /*cfb0*/  @!P0 IMAD.IADD R17, R17, 0x1, -R28 ;  /* 0x0000000111118824 */ /* 0x000fc600078e0a1c */
[----:B0-----:R-:W3:Y:S04]  /*cfc0*/  LDL.LU R29, [R1+0xb4] ;  /* 0x0000b400011d7983 */ /* 0x001ee80000300800 */
[----:B------:R-:W-:Y:S04]  /*cfd0*/  STL [R1+0x114], R0 ;  /* 0x0001140001007387 */ /* 0x000fe80000100800 */
[----:B------:R-:W3:Y:S04]  /*cfe0*/  LDL.LU R22, [R1+0x98] ;  /* 0x0000980001167983 */ /* 0x000ee80000300800 */
[----:B------:R0:W-:Y:S01]  /*cff0*/  STL [R1+0xfc], R14 ;  /* 0x0000fc0e01007387 */ /* 0x0001e20000100800 */
[----:B------:R-:W-:-:S03]  /*d000*/  @!P6 IMAD.IADD R18, R18, 0x1, -R28 ;  /* 0x000000011212e824 */ /* 0x000fc600078e0a1c */
[----:B0-----:R-:W3:Y:S04]  /*d010*/  LDL.LU R14, [R1+0xa0] ;  /* 0x0000a000010e7983 */ /* 0x001ee80000300800 */
[----:B------:R-:W3:Y:S04]  /*d020*/  LDL.LU R0, [R1+0xa8] ;  /* 0x0000a80001007983 */ /* 0x000ee80000300800 */
[----:B------:R-:W3:Y:S01]  /*d030*/  LDL.LU R23, [R1+0xac] ;  /* 0x0000ac0001177983 */ /* 0x000ee20000300800 */
[C---:B--2---:R-:W-:Y:S02]  /*d040*/  ISETP.GT.U32.AND P1, PT, R28.reuse, R4, PT ;  /* 0x000000041c00720c */ /* 0x044fe40003f24070 */
[----:B----4-:R-:W-:-:S02]  /*d050*/  ISETP.GT.U32.AND P2, PT, R28, R19, PT ;  /* 0x000000131c00720c */ /* 0x010fc40003f44070 */
[C---:B------:R-:W-:Y:S02]  /*d060*/  ISETP.GT.U32.AND P3, PT, R28.reuse, R20, PT ;  /* 0x000000141c00720c */ /* 0x040fe40003f64070 */
[----:B---3--:R-:W-:-:S07]  /*d070*/  ISETP.GT.U32.AND P4, PT, R28, R21, PT ;  /* 0x000000151c00720c */ /* 0x008fce0003f84070 */
[--C-:B------:R-:W-:Y:S01]  /*d080*/  @!P1 IMAD.IADD R4, R4, 0x1, -R28.reuse ;  /* 0x0000000104049824 */ /* 0x100fe200078e0a1c */
[C---:B------:R-:W-:Y:S01]  /*d090*/  ISETP.GT.U32.AND P1, PT, R28.reuse, R24, PT ;  /* 0x000000181c00720c */ /* 0x040fe20003f24070 */
[--C-:B------:R-:W-:Y:S01]  /*d0a0*/  @!P2 IMAD.IADD R19, R19, 0x1, -R28.reuse ;  /* 0x000000011313a824 */ /* 0x100fe200078e0a1c */
[C---:B------:R-:W-:Y:S02]  /*d0b0*/  ISETP.GT.U32.AND P2, PT, R28.reuse, R12, PT ;  /* 0x0000000c1c00720c */ /* 0x040fe40003f44070 */
[----:B------:R-:W-:Y:S01]  /*d0c0*/  ISETP.GT.U32.AND P5, PT, R28, R25, PT ;  /* 0x000000191c00720c */ /* 0x000fe20003fa4070 */
[--C-:B------:R-:W-:Y:S01]  /*d0d0*/  @!P3 IMAD.IADD R20, R20, 0x1, -R28.reuse ;  /* 0x000000011414b824 */ /* 0x100fe200078e0a1c */
[C---:B------:R-:W-:Y:S01]  /*d0e0*/  ISETP.GT.U32.AND P3, PT, R28.reuse, R13, PT ;  /* 0x0000000d1c00720c */ /* 0x040fe20003f64070 */
[----:B------:R-:W-:Y:S01]  /*d0f0*/  @!P4 IMAD.IADD R21, R21, 0x1, -R28 ;  /* 0x000000011515c824 */ /* 0x000fe200078e0a1c */
[----:B------:R-:W-:-:S05]  /*d100*/  ISETP.GT.U32.AND P4, PT, R28, R16, PT ;  /* 0x000000101c00720c */ /* 0x000fca0003f84070 */
[--C-:B------:R-:W-:Y:S02]  /*d110*/  @!P1 IMAD.IADD R24, R24, 0x1, -R28.reuse ;  /* 0x0000000118189824 */ /* 0x100fe400078e0a1c */
[--C-:B------:R-:W-:Y:S02]  /*d120*/  @!P2 IMAD.IADD R12, R12, 0x1, -R28.reuse ;  /* 0x000000010c0ca824 */ /* 0x100fe400078e0a1c */
[--C-:B------:R-:W-:Y:S01]  /*d130*/  @!P5 IMAD.IADD R25, R25, 0x1, -R28.reuse ;  /* 0x000000011919d824 */ /* 0x100fe200078e0a1c */
[C---:B------:R-:W-:Y:S01]  /*d140*/  ISETP.GT.U32.AND P0, PT, R28.reuse, R27, PT ;  /* 0x0000001b1c00720c */ /* 0x040fe20003f04070 */
[--C-:B------:R-:W-:Y:S01]  /*d150*/  @!P3 IMAD.IADD R13, R13, 0x1, -R28.reuse ;  /* 0x000000010d0db824 */ /* 0x100fe200078e0a1c */
[C---:B------:R-:W-:Y:S01]  /*d160*/  ISETP.GT.U32.AND P5, PT, R28.reuse, R17, PT ;  /* 0x000000111c00720c */ /* 0x040fe20003fa4070 */
[----:B------:R0:W-:Y:S01]  /*d170*/  STL [R1+0xe4], R24 ;  /* 0x0000e41801007387 */ /* 0x0001e20000100800 */
[----:B------:R-:W-:Y:S01]  /*d180*/  ISETP.GT.U32.AND P6, PT, R28, R26, PT ;  /* 0x0000001a1c00720c */ /* 0x000fe20003fc4070 */
[----:B------:R-:W-:-:S02]  /*d190*/  @!P4 IMAD.IADD R16, R16, 0x1, -R28 ;  /* 0x000000011010c824 */ /* 0x000fc400078e0a1c */
[----:B0-----:R-:W2:Y:S04]  /*d1a0*/  LDL.LU R24, [R1+0xa4] ;  /* 0x0000a40001187983 */ /* 0x001ea80000300800 */
[----:B------:R-:W3:Y:S04]  /*d1b0*/  LDL.LU R10, [R1+0x9c] ;  /* 0x00009c00010a7983 */ /* 0x000ee80000300800 */
[----:B------:R0:W-:Y:S01]  /*d1c0*/  STL [R1+0xf0], R12 ;  /* 0x0000f00c01007387 */ /* 0x0001e20000100800 */
[----:B------:R-:W-:-:S03]  /*d1d0*/  @!P0 IMAD.IADD R27, R27, 0x1, -R28 ;  /* 0x000000011b1b8824 */ /* 0x000fc600078e0a1c */
[----:B------:R1:W-:Y:S01]  /*d1e0*/  STL [R1+0xf4], R13 ;  /* 0x0000f40d01007387 */ /* 0x0003e20000100800 */
[----:B------:R-:W-:-:S03]  /*d1f0*/  ISETP.GT.U32.AND P0, PT, R28, R18, PT ;  /* 0x000000121c00720c */ /* 0x000fc60003f04070 */
[----:B------:R-:W4:Y:S04]  /*d200*/  LDL.LU R11, [R1+0x88] ;  /* 0x00008800010b7983 */ /* 0x000f280000300800 */
[----:B0-----:R-:W4:Y:S01]  /*d210*/  LDL.LU R12, [R1+0x90] ;  /* 0x00009000010c7983 */ /* 0x001f220000300800 */
[----:B------:R-:W-:-:S03]  /*d220*/  ISETP.GT.U32.AND P1, PT, R28, R4, PT ;  /* 0x000000041c00720c */ /* 0x000fc60003f24070 */
[----:B------:R0:W-:Y:S01]  /*d230*/  STL [R1+0xe8], R16 ;  /* 0x0000e81001007387 */ /* 0x0001e20000100800 */
[C---:B------:R-:W-:Y:S01]  /*d240*/  ISETP.GT.U32.AND P2, PT, R28.reuse, R19, PT ;  /* 0x000000131c00720c */ /* 0x040fe20003f44070 */
[--C-:B------:R-:W-:Y:S02]  /*d250*/  @!P5 IMAD.IADD R17, R17, 0x1, -R28.reuse ;  /* 0x000000011111d824 */ /* 0x100fe400078e0a1c */
[----:B-1----:R-:W4:Y:S01]  /*d260*/  LDL.LU R13, [R1+0x94] ;  /* 0x00009400010d7983 */ /* 0x002f220000300800 */
[----:B------:R-:W-:Y:S01]  /*d270*/  ISETP.GT.U32.AND P3, PT, R28, R20, PT ;  /* 0x000000141c00720c */ /* 0x000fe20003f64070 */
[----:B------:R-:W-:Y:S01]  /*d280*/  @!P6 IMAD.IADD R26, R26, 0x1, -R28 ;  /* 0x000000011a1ae824 */ /* 0x000fe200078e0a1c */
[C---:B------:R-:W-:Y:S02]  /*d290*/  ISETP.GT.U32.AND P4, PT, R28.reuse, R21, PT ;  /* 0x000000151c00720c */ /* 0x040fe40003f84070 */
[C---:B------:R-:W-:Y:S01]  /*d2a0*/  ISETP.GT.U32.AND P6, PT, R28.reuse, R27, PT ;  /* 0x0000001b1c00720c */ /* 0x040fe20003fc4070 */
[----:B0-----:R-:W4:Y:S01]  /*d2b0*/  LDL.LU R16, [R1+0x8c] ;  /* 0x00008c0001107983 */ /* 0x001f220000300800 */
[----:B------:R-:W-:-:S03]  /*d2c0*/  ISETP.GT.U32.AND P5, PT, R28, R25, PT ;  /* 0x000000191c00720c */ /* 0x000fc60003fa4070 */
[----:B------:R0:W-:Y:S01]  /*d2d0*/  STL [R1+0xc0], R17 ;  /* 0x0000c01101007387 */ /* 0x0001e20000100800 */
[--C-:B------:R-:W-:Y:S02]  /*d2e0*/  @!P0 IMAD.IADD R18, R18, 0x1, -R28.reuse ;  /* 0x0000000112128824 */ /* 0x100fe400078e0a1c */
[--C-:B------:R-:W-:Y:S01]  /*d2f0*/  @!P1 IMAD.IADD R4, R4, 0x1, -R28.reuse ;  /* 0x0000000104049824 */ /* 0x100fe200078e0a1c */
[----:B0-----:R-:W4:Y:S01]  /*d300*/  LDL.LU R17, [R1+0x74] ;  /* 0x0000740001117983 */ /* 0x001f220000300800 */
[--C-:B------:R-:W-:Y:S02]  /*d310*/  @!P2 IMAD.IADD R19, R19, 0x1, -R28.reuse ;  /* 0x000000011313a824 */ /* 0x100fe400078e0a1c */
[--C-:B------:R-:W-:Y:S01]  /*d320*/  @!P3 IMAD.IADD R20, R20, 0x1, -R28.reuse ;  /* 0x000000011414b824 */ /* 0x100fe200078e0a1c */
[----:B------:R0:W-:Y:S01]  /*d330*/  STL [R1+0xd4], R18 ;  /* 0x0000d41201007387 */ /* 0x0001e20000100800 */
[--C-:B------:R-:W-:Y:S02]  /*d340*/  @!P4 IMAD.IADD R21, R21, 0x1, -R28.reuse ;  /* 0x000000011515c824 */ /* 0x100fe400078e0a1c */
[----:B------:R-:W-:-:S02]  /*d350*/  @!P6 IMAD.IADD R27, R27, 0x1, -R28 ;  /* 0x000000011b1be824 */ /* 0x000fc400078e0a1c */
[----:B------:R-:W-:Y:S01]  /*d360*/  @!P5 IMAD.IADD R25, R25, 0x1, -R28 ;  /* 0x000000011919d824 */ /* 0x000fe200078e0a1c */
[----:B0-----:R-:W4:Y:S04]  /*d370*/  LDL.LU R18, [R1+0x7c] ;  /* 0x00007c0001127983 */ /* 0x001f280000300800 */
[----:B------:R-:W-:Y:S04]  /*d380*/  STL [R1+0xdc], R4 ;  /* 0x0000dc0401007387 */ /* 0x000fe80000100800 */
[----:B------:R-:W-:Y:S04]  /*d390*/  STL [R1+0xe0], R19 ;  /* 0x0000e01301007387 */ /* 0x000fe80000100800 */
[----:B------:R-:W-:Y:S04]  /*d3a0*/  STL [R1+0xd8], R20 ;  /* 0x0000d81401007387 */ /* 0x000fe80000100800 */
[----:B------:R-:W-:Y:S04]  /*d3b0*/  STL [R1+0xd0], R21 ;  /* 0x0000d01501007387 */ /* 0x000fe80000100800 */
[----:B------:R0:W-:Y:S04]  /*d3c0*/  STL [R1+0xb8], R27 ;  /* 0x0000b81b01007387 */ /* 0x0001e80000100800 */
[----:B------:R1:W-:Y:S04]  /*d3d0*/  STL [R1+0xb0], R25 ;  /* 0x0000b01901007387 */ /* 0x0003e80000100800 */
[----:B0-----:R-:W4:Y:S01]  /*d3e0*/  LDL R27, [R1+0x5c0] ;  /* 0x0005c000011b7983 */ /* 0x001f220000100800 */
[----:B------:R-:W-:-:S02]  /*d3f0*/  ISETP.GT.U32.AND P0, PT, R28, R26, PT ;  /* 0x0000001a1c00720c */ /* 0x000fc40003f04070 */
[C---:B------:R-:W-:Y:S01]  /*d400*/  ISETP.GT.U32.AND P2, PT, R28.reuse, R22, PT ;  /* 0x000000161c00720c */ /* 0x040fe20003f44070 */
[----:B------:R-:W-:Y:S01]  /*d410*/  IMAD.HI.U32 R6, R5, R2, RZ ;  /* 0x0000000205067227 */ /* 0x000fe200078e00ff */
[C---:B------:R-:W-:Y:S01]  /*d420*/  ISETP.GT.U32.AND P1, PT, R28.reuse, R29, PT ;  /* 0x0000001d1c00720c */ /* 0x040fe20003f24070 */
[----:B------:R-:W4:Y:S01]  /*d430*/  LDL.LU R19, [R1+0x84] ;  /* 0x0000840001137983 */ /* 0x000f220000300800 */
[C---:B------:R-:W-:Y:S01]  /*d440*/  ISETP.GT.U32.AND P3, PT, R28.reuse, R14, PT ;  /* 0x0000000e1c00720c */ /* 0x040fe20003f64070 */
[----:B------:R-:W-:Y:S01]  /*d450*/  IMAD.MOV R6, RZ, RZ, -R6 ;  /* 0x000000ffff067224 */ /* 0x000fe200078e0a06 */
[----:B------:R-:W-:Y:S01]  /*d460*/  IABS R9, R9 ;  /* 0x0000000900097213 */ /* 0x000fe20000000000 */
[----:B------:R-:W4:Y:S01]  /*d470*/  LDL.LU R20, [R1+0x1e8] ;  /* 0x0001e80001147983 */ /* 0x000f220000300800 */
[----:B------:R-:W-:-:S03]  /*d480*/  ISETP.GT.U32.AND P4, PT, R28, R0, PT ;  /* 0x000000001c00720c */ /* 0x000fc60003f84070 */
[--C-:B------:R-:W-:Y:S01]  /*d490*/  @!P0 IMAD.IADD R26, R26, 0x1, -R28.reuse ;  /* 0x000000011a1a8824 */ /* 0x100fe200078e0a1c */
[----:B------:R-:W-:Y:S01]  /*d4a0*/  ISETP.GT.U32.AND P5, PT, R28, R23, PT ;  /* 0x000000171c00720c */ /* 0x000fe20003fa4070 */
[----:B------:R-:W-:Y:S01]  /*d4b0*/  @!P2 IMAD.IADD R22, R22, 0x1, -R28 ;  /* 0x000000011616a824 */ /* 0x000fe200078e0a1c */
[----:B------:R-:W-:Y:S01]  /*d4c0*/  IABS R8, R8 ;  /* 0x0000000800087213 */ /* 0x000fe20000000000 */
[----:B------:R-:W-:Y:S01]  /*d4d0*/  IMAD R2, R28, R6, R2 ;  /* 0x000000061c027224 */ /* 0x000fe200078e0202 */
[----:B-1----:R-:W4:Y:S01]  /*d4e0*/  LDL.LU R25, [R1+0x80] ;  /* 0x0000800001197983 */ /* 0x002f220000300800 */
[----:B------:R-:W-:Y:S02]  /*d4f0*/  @!P1 IMAD.IADD R29, R29, 0x1, -R28 ;  /* 0x000000011d1d9824 */ /* 0x000fe400078e0a1c */
[----:B------:R-:W-:-:S04]  /*d500*/  IMAD.HI.U32 R6, R5, R9, RZ ;  /* 0x0000000905067227 */ /* 0x000fc800078e00ff */
[----:B------:R-:W-:Y:S02]  /*d510*/  @!P3 IMAD.IADD R14, R14, 0x1, -R28 ;  /* 0x000000010e0eb824 */ /* 0x000fe400078e0a1c */
[----:B------:R-:W-:Y:S02]  /*d520*/  IMAD.MOV R6, RZ, RZ, -R6 ;  /* 0x000000ffff067224 */ /* 0x000fe400078e0a06 */
[----:B------:R-:W-:Y:S02]  /*d530*/  @!P4 IMAD.IADD R0, R0, 0x1, -R28 ;  /* 0x000000010000c824 */ /* 0x000fe400078e0a1c */
[----:B------:R-:W-:Y:S02]  /*d540*/  IMAD R9, R28, R6, R9 ;  /* 0x000000061c097224 */ /* 0x000fe400078e0209 */
[----:B------:R-:W-:-:S04]  /*d550*/  IMAD.HI.U32 R6, R5, R8, RZ ;  /* 0x0000000805067227 */ /* 0x000fc800078e00ff */
[----:B------:R-:W-:Y:S02]  /*d560*/  @!P5 IMAD.IADD R23, R23, 0x1, -R28 ;  /* 0x000000011717d824 */ /* 0x000fe400078e0a1c */
[----:B------:R-:W-:-:S04]  /*d570*/  IMAD.MOV R6, RZ, RZ, -R6 ;  /* 0x000000ffff067224 */ /* 0x000fc800078e0a06 */
[----:B------:R-:W-:Y:S02]  /*d580*/  IMAD R8, R28, R6, R8 ;  /* 0x000000061c087224 */ /* 0x000fe400078e0208 */
[----:B------:R-:W-:Y:S01]  /*d590*/  IMAD.HI.U32 R6, R5, R7, RZ ;  /* 0x0000000705067227 */ /* 0x000fe200078e00ff */
[----:B------:R0:W-:Y:S03]  /*d5a0*/  STL [R1+0xbc], R26 ;  /* 0x0000bc1a01007387 */ /* 0x0001e60000100800 */
[----:B------:R-:W-:-:S04]  /*d5b0*/  IMAD.MOV R6, RZ, RZ, -R6 ;  /* 0x000000ffff067224 */ /* 0x000fc800078e0a06 */
[C---:B------:R-:W-:Y:S01]  /*d5c0*/  IMAD R7, R28.reuse, R6, R7 ;  /* 0x000000061c077224 */ /* 0x040fe200078e0207 */
[----:B0-----:R-:W4:Y:S01]  /*d5d0*/  LDL.LU R26, [R1+0x78] ;  /* 0x00007800011a7983 */ /* 0x001f220000300800 */
[C---:B---3--:R-:W-:Y:S02]  /*d5e0*/  ISETP.GT.U32.AND P0, PT, R28.reuse, R10, PT ;  /* 0x0000000a1c00720c */ /* 0x048fe40003f04070 */
[C---:B--2---:R-:W-:Y:S02]  /*d5f0*/  ISETP.GT.U32.AND P6, PT, R28.reuse, R24, PT ;  /* 0x000000181c00720c */ /* 0x044fe40003fc4070 */
[C---:B----4-:R-:W-:Y:S02]  /*d600*/  ISETP.GT.U32.AND P1, PT, R28.reuse, R11, PT ;  /* 0x0000000b1c00720c */ /* 0x050fe40003f24070 */
[C---:B------:R-:W-:Y:S02]  /*d610*/  ISETP.GT.U32.AND P2, PT, R28.reuse, R12, PT ;  /* 0x0000000c1c00720c */ /* 0x040fe40003f44070 */
[----:B------:R-:W-:-:S05]  /*d620*/  ISETP.GT.U32.AND P3, PT, R28, R13, PT ;  /* 0x0000000d1c00720c */ /* 0x000fca0003f64070 */
[----:B------:R-:W-:Y:S01]  /*d630*/  @!P0 IMAD.IADD R10, R10, 0x1, -R28 ;  /* 0x000000010a0a8824 */ /* 0x000fe200078e0a1c */
[----:B------:R-:W-:-:S05]  /*d640*/  ISETP.GT.U32.AND P4, PT, R28, R16, PT ;  /* 0x000000101c00720c */ /* 0x000fca0003f84070 */
[--C-:B------:R-:W-:Y:S01]  /*d650*/  @!P2 IMAD.IADD R12, R12, 0x1, -R28.reuse ;  /* 0x000000010c0ca824 */ /* 0x100fe200078e0a1c */
[C---:B------:R-:W-:Y:S01]  /*d660*/  ISETP.GT.U32.AND P0, PT, R28.reuse, R29, PT ;  /* 0x0000001d1c00720c */ /* 0x040fe20003f04070 */
[--C-:B------:R-:W-:Y:S01]  /*d670*/  @!P1 IMAD.IADD R11, R11, 0x1, -R28.reuse ;  /* 0x000000010b0b9824 */ /* 0x100fe200078e0a1c */
[C---:B------:R-:W-:Y:S02]  /*d680*/  ISETP.GT.U32.AND P2, PT, R28.reuse, R14, PT ;  /* 0x0000000e1c00720c */ /* 0x040fe40003f44070 */
[C---:B------:R-:W-:Y:S01]  /*d690*/  ISETP.GT.U32.AND P1, PT, R28.reuse, R22, PT ;  /* 0x000000161c00720c */ /* 0x040fe20003f24070 */
[--C-:B------:R-:W-:Y:S01]  /*d6a0*/  @!P3 IMAD.IADD R13, R13, 0x1, -R28.reuse ;  /* 0x000000010d0db824 */ /* 0x100fe200078e0a1c */
[C---:B------:R-:W-:Y:S02]  /*d6b0*/  ISETP.GT.U32.AND P3, PT, R28.reuse, R0, PT ;  /* 0x000000001c00720c */ /* 0x040fe40003f64070 */
[----:B------:R-:W-:Y:S01]  /*d6c0*/  ISETP.GT.U32.AND P5, PT, R28, R17, PT ;  /* 0x000000111c00720c */ /* 0x000fe20003fa4070 */
[----:B------:R-:W-:-:S02]  /*d6d0*/  @!P6 IMAD.IADD R24, R24, 0x1, -R28 ;  /* 0x000000011818e824 */ /* 0x000fc400078e0a1c */
[--C-:B------:R-:W-:Y:S01]  /*d6e0*/  @!P4 IMAD.IADD R16, R16, 0x1, -R28.reuse ;  /* 0x000000011010c824 */ /* 0x100fe200078e0a1c */
[----:B------:R-:W-:Y:S01]  /*d6f0*/  ISETP.GT.U32.AND P4, PT, R28, R23, PT ;  /* 0x000000171c00720c */ /* 0x000fe20003f84070 */
[--C-:B------:R-:W-:Y:S02]  /*d700*/  @!P0 IMAD.IADD R29, R29, 0x1, -R28.reuse ;  /* 0x000000011d1d8824 */ /* 0x100fe400078e0a1c */
[--C-:B------:R-:W-:Y:S02]  /*d710*/  @!P2 IMAD.IADD R14, R14, 0x1, -R28.reuse ;  /* 0x000000010e0ea824 */ /* 0x100fe400078e0a1c */
[----:B------:R-:W-:-:S04]  /*d720*/  @!P1 IMAD.IADD R22, R22, 0x1, -R28 ;  /* 0x0000000116169824 */ /* 0x000fc800078e0a1c */
[--C-:B------:R-:W-:Y:S01]  /*d730*/  @!P5 IMAD.IADD R17, R17, 0x1, -R28.reuse ;  /* 0x000000011111d824 */ /* 0x100fe200078e0a1c */
[----:B------:R-:W-:Y:S01]  /*d740*/  ISETP.GT.U32.AND P5, PT, R28, R24, PT ;  /* 0x000000181c00720c */ /* 0x000fe20003fa4070 */
[--C-:B------:R-:W-:Y:S02]  /*d750*/  @!P3 IMAD.IADD R0, R0, 0x1, -R28.reuse ;  /* 0x000000010000b824 */ /* 0x100fe400078e0a1c */
[----:B------:R-:W-:-:S10]  /*d760*/  @!P4 IMAD.IADD R23, R23, 0x1, -R28 ;  /* 0x000000011717c824 */ /* 0x000fd400078e0a1c */
[----:B------:R-:W-:Y:S01]  /*d770*/  @!P5 IMAD.IADD R24, R24, 0x1, -R28 ;  /* 0x000000011818d824 */ /* 0x000fe200078e0a1c */
[----:B------:R-:W-:Y:S02]  /*d780*/  IABS R6, R27 ;  /* 0x0000001b00067213 */ /* 0x000fe40000000000 */
[----:B------:R-:W2:Y:S04]  /*d790*/  LDL.LU R27, [R1+0x64] ;  /* 0x00006400011b7983 */ /* 0x000ea80000300800 */
[----:B------:R0:W-:Y:S04]  /*d7a0*/  STL [R1+0xb4], R29 ;  /* 0x0000b41d01007387 */ /* 0x0001e80000100800 */
[----:B0-----:R-:W3:Y:S04]  /*d7b0*/  LDL.LU R29, [R1+0x6c] ;  /* 0x00006c00011d7983 */ /* 0x001ee80000300800 */
[----:B------:R0:W-:Y:S04]  /*d7c0*/  STL [R1+0xa0], R14 ;  /* 0x0000a00e01007387 */ /* 0x0001e80000100800 */
[----:B------:R-:W-:Y:S04]  /*d7d0*/  STL [R1+0x98], R22 ;  /* 0x0000981601007387 */ /* 0x000fe80000100800 */
[----:B0-----:R-:W4:Y:S04]  /*d7e0*/  LDL.LU R14, [R1+0x70] ;  /* 0x00007000010e7983 */ /* 0x001f280000300800 */
[----:B------:R0:W-:Y:S04]  /*d7f0*/  STL [R1+0xa8], R0 ;  /* 0x0000a80001007387 */ /* 0x0001e80000100800 */
[----:B0-----:R-:W4:Y:S04]  /*d800*/  LDL.LU R0, [R1+0x68] ;  /* 0x0000680001007983 */ /* 0x001f280000300800 */
[----:B------:R-:W4:Y:S04]  /*d810*/  LDL.LU R21, [R1+0x5c] ;  /* 0x00005c0001157983 */ /* 0x000f280000300800 */
[----:B------:R-:W4:Y:S04]  /*d820*/  LDL.LU R22, [R1+0x60] ;  /* 0x0000600001167983 */ /* 0x000f280000300800 */
[----:B------:R0:W-:Y:S04]  /*d830*/  STL [R1+0xac], R23 ;  /* 0x0000ac1701007387 */ /* 0x0001e80000100800 */
[----:B0-----:R-:W4:Y:S04]  /*d840*/  LDL.LU R23, [R1+0x190] ;  /* 0x0001900001177983 */ /* 0x001f280000300800 */
[----:B------:R0:W-:Y:S04]  /*d850*/  STL [R1+0xa4], R24 ;  /* 0x0000a41801007387 */ /* 0x0001e80000100800 */
[----:B0-----:R-:W4:Y:S01]  /*d860*/  LDL.LU R24, [R1+0x194] ;  /* 0x0001940001187983 */ /* 0x001f220000300800 */
[----:B------:R-:W-:-:S02]  /*d870*/  ISETP.GT.U32.AND P6, PT, R28, R18, PT ;  /* 0x000000121c00720c */ /* 0x000fc40003fc4070 */
[C---:B------:R-:W-:Y:S02]  /*d880*/  ISETP.GT.U32.AND P0, PT, R28.reuse, R10, PT ;  /* 0x0000000a1c00720c */ /* 0x040fe40003f04070 */
[C---:B------:R-:W-:Y:S02]  /*d890*/  ISETP.GT.U32.AND P1, PT, R28.reuse, R11, PT ;  /* 0x0000000b1c00720c */ /* 0x040fe40003f24070 */
[C---:B------:R-:W-:Y:S02]  /*d8a0*/  ISETP.GT.U32.AND P2, PT, R28.reuse, R12, PT ;  /* 0x0000000c1c00720c */ /* 0x040fe40003f44070 */
[C---:B------:R-:W-:Y:S02]  /*d8b0*/  ISETP.GT.U32.AND P3, PT, R28.reuse, R13, PT ;  /* 0x0000000d1c00720c */ /* 0x040fe40003f64070 */
[----:B------:R-:W-:-:S03]  /*d8c0*/  ISETP.GT.U32.AND P4, PT, R28, R16, PT ;  /* 0x000000101c00720c */ /* 0x000fc60003f84070 */
[--C-:B------:R-:W-:Y:S02]  /*d8d0*/  @!P6 IMAD.IADD R18, R18, 0x1, -R28.reuse ;  /* 0x000000011212e824 */ /* 0x100fe400078e0a1c */
        /* <DEDUP_REMOVED lines=8> */
[----:B------:R-:W-:-:S02]  /*d960*/  ISETP.GT.U32.AND P6, PT, R28, R17, PT ;  /* 0x000000111c00720c */ /* 0x000fc40003fc4070 */
[----:B------:R-:W-:Y:S01]  /*d970*/  ISETP.GT.U32.AND P3, PT, R28, R26, PT ;  /* 0x0000001a1c00720c */ /* 0x000fe20003f64070 */
[--C-:B------:R-:W-:Y:S02]  /*d980*/  @!P4 IMAD.IADD R16, R16, 0x1, -R28.reuse ;  /* 0x000000011010c824 */ /* 0x100fe400078e0a1c */
[--C-:B------:R-:W-:Y:S02]  /*d990*/  @!P0 IMAD.IADD R19, R19, 0x1, -R28.reuse ;  /* 0x0000000113138824 */ /* 0x100fe400078e0a1c */
[--C-:B------:R-:W-:Y:S02]  /*d9a0*/  @!P5 IMAD.IADD R18, R18, 0x1, -R28.reuse ;  /* 0x000000011212d824 */ /* 0x100fe400078e0a1c */
[--C-:B------:R-:W-:Y:S02]  /*d9b0*/  @!P1 IMAD.IADD R20, R20, 0x1, -R28.reuse ;  /* 0x0000000114149824 */ /* 0x100fe400078e0a1c */
[--C-:B------:R-:W-:Y:S02]  /*d9c0*/  @!P2 IMAD.IADD R25, R25, 0x1, -R28.reuse ;  /* 0x000000011919a824 */ /* 0x100fe400078e0a1c */
[----:B------:R-:W-:-:S02]  /*d9d0*/  @!P6 IMAD.IADD R17, R17, 0x1, -R28 ;  /* 0x000000011111e824 */ /* 0x000fc400078e0a1c */
[----:B------:R-:W-:Y:S01]  /*d9e0*/  @!P3 IMAD.IADD R26, R26, 0x1, -R28 ;  /* 0x000000011a1ab824 */ /* 0x000fe200078e0a1c */
[----:B------:R0:W-:Y:S04]  /*d9f0*/  STL [R1+0x9c], R10 ;  /* 0x00009c0a01007387 */ /* 0x0001e80000100800 */
[----:B------:R1:W-:Y:S04]  /*da00*/  STL [R1+0x88], R11 ;  /* 0x0000880b01007387 */ /* 0x0003e80000100800 */
[----:B------:R1:W-:Y:S04]  /*da10*/  STL [R1+0x90], R12 ;  /* 0x0000900c01007387 */ /* 0x0003e80000100800 */
[----:B------:R1:W-:Y:S04]  /*da20*/  STL [R1+0x94], R13 ;  /* 0x0000940d01007387 */ /* 0x0003e80000100800 */
[----:B------:R1:W-:Y:S04]  /*da30*/  STL [R1+0x8c], R16 ;  /* 0x00008c1001007387 */ /* 0x0003e80000100800 */
[----:B------:R-:W4:Y:S04]  /*da40*/  LDL.LU R4, [R1+0x178] ;  /* 0x0001780001047983 */ /* 0x000f280000300800 */
[----:B------:R4:W-:Y:S04]  /*da50*/  STL [R1+0x74], R17 ;  /* 0x0000741101007387 */ /* 0x0009e80000100800 */
[----:B0-----:R-:W4:Y:S04]  /*da60*/  LDL.LU R10, [R1+0x144] ;  /* 0x00014400010a7983 */ /* 0x001f280000300800 */
[----:B-1----:R-:W4:Y:S04]  /*da70*/  LDL.LU R11, [R1+0x14c] ;  /* 0x00014c00010b7983 */ /* 0x002f280000300800 */
[----:B------:R-:W-:Y:S04]  /*da80*/  STL [R1+0x7c], R18 ;  /* 0x00007c1201007387 */ /* 0x000fe80000100800 */
[----:B------:R-:W4:Y:S04]  /*da90*/  LDL.LU R12, [R1+0x164] ;  /* 0x00016400010c7983 */ /* 0x000f280000300800 */
[----:B------:R-:W4:Y:S04]  /*daa0*/  LDL.LU R13, [R1+0x148] ;  /* 0x00014800010d7983 */ /* 0x000f280000300800 */
        /* <DEDUP_REMOVED lines=9> */
[----:B------:R-:W-:Y:S01]  /*db40*/  ISETP.GT.U32.AND P5, PT, R28, R19, PT ;  /* 0x000000131c00720c */ /* 0x000fe20003fa4070 */
        /* <DEDUP_REMOVED lines=9> */
[--C-:B------:R-:W-:Y:S01]  /*dbe0*/  @!P3 IMAD.IADD R23, R23, 0x1, -R28.reuse ;  /* 0x000000011717b824 */ /* 0x100fe200078e0a1c */
[C---:B------:R-:W-:Y:S01]  /*dbf0*/  ISETP.GT.U32.AND P3, PT, R28.reuse, R27, PT ;  /* 0x0000001b1c00720c */ /* 0x040fe20003f64070 */
[--C-:B------:R-:W-:Y:S01]  /*dc00*/  @!P5 IMAD.IADD R19, R19, 0x1, -R28.reuse ;  /* 0x000000011313d824 */ /* 0x100fe200078e0a1c */
[----:B------:R-:W-:Y:S01]  /*dc10*/  ISETP.GT.U32.AND P5, PT, R28, R14, PT ;  /* 0x0000000e1c00720c */ /* 0x000fe20003fa4070 */
[----:B------:R-:W-:-:S04]  /*dc20*/  @!P0 IMAD.IADD R20, R20, 0x1, -R28 ;  /* 0x0000000114148824 */ /* 0x000fc800078e0a1c */
[--C-:B------:R-:W-:Y:S01]  /*dc30*/  @!P4 IMAD.IADD R24, R24, 0x1, -R28.reuse ;  /* 0x000000011818c824 */ /* 0x100fe200078e0a1c */
[----:B------:R-:W-:Y:S01]  /*dc40*/  ISETP.GT.U32.AND P4, PT, R28, R29, PT ;  /* 0x0000001d1c00720c */ /* 0x000fe20003f84070 */
[--C-:B------:R-:W-:Y:S02]  /*dc50*/  @!P1 IMAD.IADD R25, R25, 0x1, -R28.reuse ;  /* 0x0000000119199824 */ /* 0x100fe400078e0a1c */
[--C-:B------:R-:W-:Y:S01]  /*dc60*/  @!P2 IMAD.IADD R26, R26, 0x1, -R28.reuse ;  /* 0x000000011a1aa824 */ /* 0x100fe200078e0a1c */
[----:B------:R-:W-:Y:S01]  /*dc70*/  STL [R1+0x84], R19 ;  /* 0x0000841301007387 */ /* 0x000fe20000100800 */
[----:B------:R-:W-:-:S03]  /*dc80*/  @!P3 IMAD.IADD R27, R27, 0x1, -R28 ;  /* 0x000000011b1bb824 */ /* 0x000fc600078e0a1c */
[----:B------:R-:W-:Y:S04]  /*dc90*/  STL [R1+0x1e8], R20 ;  /* 0x0001e81401007387 */ /* 0x000fe80000100800 */
[----:B------:R0:W-:Y:S01]  /*dca0*/  STL [R1+0x80], R25 ;  /* 0x0000801901007387 */ /* 0x0001e20000100800 */
[----:B------:R-:W-:-:S03]  /*dcb0*/  @!P4 IMAD.IADD R29, R29, 0x1, -R28 ;  /* 0x000000011d1dc824 */ /* 0x000fc600078e0a1c */
[----:B------:R1:W-:Y:S01]  /*dcc0*/  STL [R1+0x78], R26 ;  /* 0x0000781a01007387 */ /* 0x0003e20000100800 */
[----:B------:R-:W-:-:S03]  /*dcd0*/  ISETP.GT.U32.AND P0, PT, R28, R0, PT ;  /* 0x000000001c00720c */ /* 0x000fc60003f04070 */
[----:B------:R-:W2:Y:S04]  /*dce0*/  LDL.LU R17, [R1+0x108] ;  /* 0x0001080001117983 */ /* 0x000ea80000300800 */
[----:B------:R3:W-:Y:S04]  /*dcf0*/  STL [R1+0x64], R27 ;  /* 0x0000641b01007387 */ /* 0x0007e80000100800 */
[----:B0-----:R-:W4:Y:S01]  /*dd00*/  LDL.LU R25, [R1+0x120] ;  /* 0x0001200001197983 */ /* 0x001f220000300800 */
[----:B------:R-:W-:-:S03]  /*dd10*/  @!P5 IMAD.IADD R14, R14, 0x1, -R28 ;  /* 0x000000010e0ed824 */ /* 0x000fc600078e0a1c */
[----:B-1----:R-:W4:Y:S04]  /*dd20*/  LDL.LU R26, [R1+0x124] ;  /* 0x00012400011a7983 */ /* 0x002f280000300800 */
[----:B------:R0:W-:Y:S04]  /*dd30*/  STL [R1+0x6c], R29 ;  /* 0x00006c1d01007387 */ /* 0x0001e80000100800 */
[----:B---3--:R-:W3:Y:S04]  /*dd40*/  LDL.LU R27, [R1+0x10c] ;  /* 0x00010c00011b7983 */ /* 0x008ee80000300800 */
[----:B0-----:R-:W3:Y:S04]  /*dd50*/  LDL.LU R29, [R1+0x104] ;  /* 0x00010400011d7983 */ /* 0x001ee80000300800 */
[----:B------:R0:W-:Y:S01]  /*dd60*/  STL [R1+0x70], R14 ;  /* 0x0000700e01007387 */ /* 0x0001e20000100800 */
[----:B------:R-:W-:-:S03]  /*dd70*/  @!P0 IMAD.IADD R0, R0, 0x1, -R28 ;  /* 0x0000000100008824 */ /* 0x000fc600078e0a1c */
[----:B0-----:R-:W3:Y:S04]  /*dd80*/  LDL.LU R14, [R1+0xc4] ;  /* 0x0000c400010e7983 */ /* 0x001ee80000300800 */
[----:B------:R0:W-:Y:S04]  /*dd90*/  STL [R1+0x68], R0 ;  /* 0x0000680001007387 */ /* 0x0001e80000100800 */
[----:B0-----:R-:W3:Y:S01]  /*dda0*/  LDL.LU R0, [R1+0xcc] ;  /* 0x0000cc0001007983 */ /* 0x001ee20000300800 */
[C---:B------:R-:W-:Y:S02]  /*ddb0*/  ISETP.GT.U32.AND P6, PT, R28.reuse, R15, PT ;  /* 0x0000000f1c00720c */ /* 0x040fe40003fc4070 */
[----:B------:R-:W-:-:S02]  /*ddc0*/  ISETP.GT.U32.AND P1, PT, R28, R21, PT ;  /* 0x000000151c00720c */ /* 0x000fc40003f24070 */
[C---:B------:R-:W-:Y:S02]  /*ddd0*/  ISETP.GT.U32.AND P2, PT, R28.reuse, R22, PT ;  /* 0x000000161c00720c */ /* 0x040fe40003f44070 */
[----:B------:R-:W-:-:S07]  /*dde0*/  ISETP.GT.U32.AND P3, PT, R28, R23, PT ;  /* 0x000000171c00720c */ /* 0x000fce0003f64070 */
[----:B------:R-:W-:Y:S01]  /*ddf0*/  @!P6 IMAD.IADD R15, R15, 0x1, -R28 ;  /* 0x000000010f0fe824 */ /* 0x000fe200078e0a1c */
[----:B------:R-:W-:-:S04]  /*de00*/  ISETP.GT.U32.AND P5, PT, R28, R4, PT ;  /* 0x000000041c00720c */ /* 0x000fc80003fa4070 */
[C---:B------:R-:W-:Y:S01]  /*de10*/  ISETP.GT.U32.AND P4, PT, R28.reuse, R15, PT ;  /* 0x0000000f1c00720c */ /* 0x040fe20003f84070 */
[--C-:B------:R-:W-:Y:S01]  /*de20*/  @!P1 IMAD.IADD R21, R21, 0x1, -R28.reuse ;  /* 0x0000000115159824 */ /* 0x100fe200078e0a1c */
[----:B------:R-:W-:Y:S01]  /*de30*/  ISETP.GT.U32.AND P0, PT, R28, R10, PT ;  /* 0x0000000a1c00720c */ /* 0x000fe20003f04070 */
[--C-:B------:R-:W-:Y:S01]  /*de40*/  @!P2 IMAD.IADD R22, R22, 0x1, -R28.reuse ;  /* 0x000000011616a824 */ /* 0x100fe200078e0a1c */
[C---:B------:R-:W-:Y:S02]  /*de50*/  ISETP.GT.U32.AND P1, PT, R28.reuse, R11, PT ;  /* 0x0000000b1c00720c */ /* 0x040fe40003f24070 */
[C---:B------:R-:W-:Y:S02]  /*de60*/  ISETP.GT.U32.AND P6, PT, R28.reuse, R24, PT ;  /* 0x000000181c00720c */ /* 0x040fe40003fc4070 */
[C---:B------:R-:W-:Y:S01]  /*de70*/  ISETP.GT.U32.AND P2, PT, R28.reuse, R12, PT ;  /* 0x0000000c1c00720c */ /* 0x040fe20003f44070 */
[--C-:B------:R-:W-:Y:S01]  /*de80*/  @!P3 IMAD.IADD R23, R23, 0x1, -R28.reuse ;  /* 0x000000011717b824 */ /* 0x100fe200078e0a1c */
[----:B------:R-:W-:Y:S01]  /*de90*/  ISETP.GT.U32.AND P3, PT, R28, R13, PT ;  /* 0x0000000d1c00720c */ /* 0x000fe20003f64070 */
[----:B------:R-:W-:-:S02]  /*dea0*/  @!P5 IMAD.IADD R4, R4, 0x1, -R28 ;  /* 0x000000010404d824 */ /* 0x000fc400078e0a1c */
[--C-:B------:R-:W-:Y:S02]  /*deb0*/  @!P4 IMAD.IADD R15, R15, 0x1, -R28.reuse ;  /* 0x000000010f0fc824 */ /* 0x100fe400078e0a1c */
[--C-:B------:R-:W-:Y:S02]  /*dec0*/  @!P0 IMAD.IADD R10, R10, 0x1, -R28.reuse ;  /* 0x000000010a0a8824 */ /* 0x100fe400078e0a1c */
[--C-:B------:R-:W-:Y:S02]  /*ded0*/  @!P1 IMAD.IADD R11, R11, 0x1, -R28.reuse ;  /* 0x000000010b0b9824 */ /* 0x100fe400078e0a1c */
[--C-:B------:R-:W-:Y:S01]  /*dee0*/  @!P6 IMAD.IADD R24, R24, 0x1, -R28.reuse ;  /* 0x000000011818e824 */ /* 0x100fe200078e0a1c */
[----:B------:R-:W-:Y:S01]  /*def0*/  ISETP.GT.U32.AND P6, PT, R28, R16, PT ;  /* 0x000000101c00720c */ /* 0x000fe20003fc4070 */
[--C-:B------:R-:W-:Y:S02]  /*df00*/  @!P2 IMAD.IADD R12, R12, 0x1, -R28.reuse ;  /* 0x000000010c0ca824 */ /* 0x100fe400078e0a1c */
[--C-:B------:R-:W-:Y:S01]  /*df10*/  @!P3 IMAD.IADD R13, R13, 0x1, -R28.reuse ;  /* 0x000000010d0db824 */ /* 0x100fe200078e0a1c */
[----:B------:R0:W-:Y:S04]  /*df20*/  STL [R1+0x5c], R21 ;  /* 0x00005c1501007387 */ /* 0x0001e80000100800 */
[----:B------:R1:W-:Y:S05]  /*df30*/  STL [R1+0x60], R22 ;  /* 0x0000601601007387 */ /* 0x0003ea0000100800 */
[----:B------:R-:W-:Y:S01]  /*df40*/  @!P6 IMAD.IADD R16, R16, 0x1, -R28 ;  /* 0x000000011010e824 */ /* 0x000fe200078e0a1c */
[----:B------:R-:W-:Y:S04]  /*df50*/  STL [R1+0x190], R23 ;  /* 0x0001901701007387 */ /* 0x000fe80000100800 */
[----:B------:R-:W3:Y:S04]  /*df60*/  LDL.LU R18, [R1+0xec] ;  /* 0x0000ec0001127983 */ /* 0x000ee80000300800 */
[----:B------:R1:W-:Y:S04]  /*df70*/  STL [R1+0x194], R24 ;  /* 0x0001941801007387 */ /* 0x0003e80000100800 */
[----:B------:R-:W3:Y:S04]  /*df80*/  LDL.LU R19, [R1+0xc8] ;  /* 0x0000c80001137983 */ /* 0x000ee80000300800 */
[----:B------:R-:W3:Y:S04]  /*df90*/  LDL.LU R20, [R1+0x18] ;  /* 0x0000180001147983 */ /* 0x000ee80000300800 */
[----:B------:R1:W-:Y:S04]  /*dfa0*/  STL [R1+0x17c], R15 ;  /* 0x00017c0f01007387 */ /* 0x0003e80000100800 */
[----:B0-----:R-:W3:Y:S04]  /*dfb0*/  LDL.LU R21, [R1+0x14] ;  /* 0x0000140001157983 */ /* 0x001ee80000300800 */
[----:B-1----:R-:W3:Y:S04]  /*dfc0*/  LDL.LU R22, [R1+0x10] ;  /* 0x0000100001167983 */ /* 0x002ee80000300800 */
[----:B------:R-:W3:Y:S04]  /*dfd0*/  LDL.LU R24, [R1+0x8] ;  /* 0x0000080001187983 */ /* 0x000ee80000300800 */
[----:B------:R-:W3:Y:S04]  /*dfe0*/  LDL.LU R23, [R1+0x4] ;  /* 0x0000040001177983 */ /* 0x000ee80000300800 */
[----:B------:R-:W3:Y:S01]  /*dff0*/  LDL R15, [R1+0xee0] ;  /* 0x000ee000010f7983 */ /* 0x000ee20000100800 */
[----:B--2---:R-:W-:-:S02]  /*e000*/  ISETP.GT.U32.AND P4, PT, R28, R17, PT ;  /* 0x000000111c00720c */ /* 0x004fc40003f84070 */
[C---:B----4-:R-:W-:Y:S02]  /*e010*/  ISETP.GT.U32.AND P5, PT, R28.reuse, R25, PT ;  /* 0x000000191c00720c */ /* 0x050fe40003fa4070 */
[----:B------:R-:W-:-:S09]  /*e020*/  ISETP.GT.U32.AND P0, PT, R28, R26, PT ;  /* 0x0000001a1c00720c */ /* 0x000fd20003f04070 */
[--C-:B------:R-:W-:Y:S01]  /*e030*/  @!P4 IMAD.IADD R17, R17, 0x1, -R28.reuse ;  /* 0x000000011111c824 */ /* 0x100fe200078e0a1c */
[C---:B---3--:R-:W-:Y:S02]  /*e040*/  ISETP.GT.U32.AND P1, PT, R28.reuse, R27, PT ;  /* 0x0000001b1c00720c */ /* 0x048fe40003f24070 */
[C---:B------:R-:W-:Y:S01]  /*e050*/  ISETP.GT.U32.AND P2, PT, R28.reuse, R29, PT ;  /* 0x0000001d1c00720c */ /* 0x040fe20003f44070 */
[--C-:B------:R-:W-:Y:S01]  /*e060*/  @!P5 IMAD.IADD R25, R25, 0x1, -R28.reuse ;  /* 0x000000011919d824 */ /* 0x100fe200078e0a1c */
[----:B------:R-:W-:Y:S01]  /*e070*/  ISETP.GT.U32.AND P4, PT, R28, R4, PT ;  /* 0x000000041c00720c */ /* 0x000fe20003f84070 */
[----:B------:R-:W-:Y:S01]  /*e080*/  @!P0 IMAD.IADD R26, R26, 0x1, -R28 ;  /* 0x000000011a1a8824 */ /* 0x000fe200078e0a1c */
[C---:B------:R-:W-:Y:S02]  /*e090*/  ISETP.GT.U32.AND P5, PT, R28.reuse, R10, PT ;  /* 0x0000000a1c00720c */ /* 0x040fe40003fa4070 */
[----:B------:R-:W-:-:S05]  /*e0a0*/  ISETP.GT.U32.AND P0, PT, R28, R11, PT ;  /* 0x0000000b1c00720c */ /* 0x000fca0003f04070 */
[--C-:B------:R-:W-:Y:S01]  /*e0b0*/  @!P1 IMAD.IADD R27, R27, 0x1, -R28.reuse ;  /* 0x000000011b1b9824 */ /* 0x100fe200078e0a1c */
[C---:B------:R-:W-:Y:S01]  /*e0c0*/  ISETP.GT.U32.AND P3, PT, R28.reuse, R14, PT ;  /* 0x0000000e1c00720c */ /* 0x040fe20003f64070 */
[--C-:B------:R-:W-:Y:S01]  /*e0d0*/  @!P2 IMAD.IADD R29, R29, 0x1, -R28.reuse ;  /* 0x000000011d1da824 */ /* 0x100fe200078e0a1c */
[C---:B------:R-:W-:Y:S02]  /*e0e0*/  ISETP.GT.U32.AND P1, PT, R28.reuse, R12, PT ;  /* 0x0000000c1c00720c */ /* 0x040fe40003f24070 */
[----:B------:R-:W-:Y:S01]  /*e0f0*/  ISETP.GT.U32.AND P2, PT, R28, R13, PT ;  /* 0x0000000d1c00720c */ /* 0x000fe20003f44070 */
[--C-:B------:R-:W-:Y:S01]  /*e100*/  @!P4 IMAD.IADD R4, R4, 0x1, -R28.reuse ;  /* 0x000000010404c824 */ /* 0x100fe200078e0a1c */
[----:B------:R-:W-:Y:S01]  /*e110*/  ISETP.GT.U32.AND P4, PT, R28, R17, PT ;  /* 0x000000111c00720c */ /* 0x000fe20003f84070 */
[----:B------:R-:W-:Y:S01]  /*e120*/  @!P5 IMAD.IADD R10, R10, 0x1, -R28 ;  /* 0x000000010a0ad824 */ /* 0x000fe200078e0a1c */
[----:B------:R-:W-:-:S05]  /*e130*/  ISETP.GT.U32.AND P6, PT, R28, R0, PT ;  /* 0x000000001c00720c */ /* 0x000fca0003fc4070 */
[--C-:B------:R-:W-:Y:S01]  /*e140*/  @!P3 IMAD.IADD R14, R14, 0x1, -R28.reuse ;  /* 0x000000010e0eb824 */ /* 0x100fe200078e0a1c */
[C---:B------:R-:W-:Y:S01]  /*e150*/  ISETP.GT.U32.AND P3, PT, R28.reuse, R16, PT ;  /* 0x000000101c00720c */ /* 0x040fe20003f64070 */
[--C-:B------:R-:W-:Y:S01]  /*e160*/  @!P0 IMAD.IADD R11, R11, 0x1, -R28.reuse ;  /* 0x000000010b0b8824 */ /* 0x100fe200078e0a1c */
[----:B------:R-:W-:Y:S01]  /*e170*/  ISETP.GT.U32.AND P5, PT, R28, R25, PT ;  /* 0x000000191c00720c */ /* 0x000fe20003fa4070 */
[--C-:B------:R-:W-:Y:S01]  /*e180*/  @!P1 IMAD.IADD R12, R12, 0x1, -R28.reuse ;  /* 0x000000010c0c9824 */ /* 0x100fe200078e0a1c */
[C---:B------:R-:W-:Y:S01]  /*e190*/  ISETP.GT.U32.AND P0, PT, R28.reuse, R26, PT ;  /* 0x0000001a1c00720c */ /* 0x040fe20003f04070 */
[----:B------:R0:W-:Y:S01]  /*e1a0*/  STL [R1+0x178], R4 ;  /* 0x0001780401007387 */ /* 0x0001e20000100800 */
[C---:B------:R-:W-:Y:S01]  /*e1b0*/  ISETP.GT.U32.AND P1, PT, R28.reuse, R27, PT ;  /* 0x0000001b1c00720c */ /* 0x040fe20003f24070 */
[--C-:B------:R-:W-:Y:S01]  /*e1c0*/  @!P2 IMAD.IADD R13, R13, 0x1, -R28.reuse ;  /* 0x000000010d0da824 */ /* 0x100fe200078e0a1c */
[----:B------:R-:W-:Y:S01]  /*e1d0*/  ISETP.GT.U32.AND P2, PT, R28, R29, PT ;  /* 0x0000001d1c00720c */ /* 0x000fe20003f44070 */
[--C-:B------:R-:W-:Y:S01]  /*e1e0*/  @!P6 IMAD.IADD R0, R0, 0x1, -R28.reuse ;  /* 0x000000010000e824 */ /* 0x100fe200078e0a1c */
[----:B------:R-:W-:Y:S01]  /*e1f0*/  ISETP.GT.U32.AND P6, PT, R28, R14, PT ;  /* 0x0000000e1c00720c */ /* 0x000fe20003fc4070 */
[----:B0-----:R-:W2:Y:S02]  /*e200*/  LDL.LU R4, [R1+0x14f8] ;  /* 0x0014f80001047983 */ /* 0x001ea40000300800 */
[----:B------:R-:W-:-:S02]  /*e210*/  @!P3 IMAD.IADD R16, R16, 0x1, -R28 ;  /* 0x000000011010b824 */ /* 0x000fc400078e0a1c */
[----:B------:R0:W-:Y:S01]  /*e220*/  STL [R1+0x144], R10 ;  /* 0x0001440a01007387 */ /* 0x0001e20000100800 */
[----:B------:R-:W-:Y:S01]  /*e230*/  ISETP.GT.U32.AND P3, PT, R28, R0, PT ;  /* 0x000000001c00720c */ /* 0x000fe20003f64070 */
[--C-:B------:R-:W-:Y:S02]  /*e240*/  @!P4 IMAD.IADD R17, R17, 0x1, -R28.reuse ;  /* 0x000000011111c824 */ /* 0x100fe400078e0a1c */
[--C-:B------:R-:W-:Y:S01]  /*e250*/  @!P5 IMAD.IADD R25, R25, 0x1, -R28.reuse ;  /* 0x000000011919d824 */ /* 0x100fe200078e0a1c */
[----:B0-----:R-:W3:Y:S04]  /*e260*/  LDL.LU R10, [R1+0x14f4] ;  /* 0x0014f400010a7983 */ /* 0x001ee80000300800 */
[----:B------:R0:W-:Y:S01]  /*e270*/  STL [R1+0x14c], R11 ;  /* 0x00014c0b01007387 */ /* 0x0001e20000100800 */
[----:B------:R-:W-:-:S03]  /*e280*/  @!P0 IMAD.IADD R26, R26, 0x1, -R28 ;  /* 0x000000011a1a8824 */ /* 0x000fc600078e0a1c */
[----:B0-----:R-:W4:Y:S04]  /*e290*/  LDL.LU R11, [R1+0x14f0] ;  /* 0x0014f000010b7983 */ /* 0x001f280000300800 */
[----:B------:R0:W-:Y:S01]  /*e2a0*/  STL [R1+0x164], R12 ;  /* 0x0001640c01007387 */ /* 0x0001e20000100800 */
[----:B------:R-:W-:-:S03]  /*e2b0*/  @!P1 IMAD.IADD R27, R27, 0x1, -R28 ;  /* 0x000000011b1b9824 */ /* 0x000fc600078e0a1c */
[----:B0-----:R-:W2:Y:S04]  /*e2c0*/  LDL.LU R12, [R1+0x14ec] ;  /* 0x0014ec00010c7983 */ /* 0x001ea80000300800 */
        /* <DEDUP_REMOVED lines=9> */
[----:B------:R0:W-:Y:S04]  /*e360*/  STL [R1+0x120], R25 ;  /* 0x0001201901007387 */ /* 0x0001e80000100800 */
[----:B0-----:R-:W3:Y:S04]  /*e370*/  LDL.LU R25, [R1+0x14dc] ;  /* 0x0014dc0001197983 */ /* 0x001ee80000300800 */
[----:B------:R0:W-:Y:S04]  /*e380*/  STL [R1+0x124], R26 ;  /* 0x0001241a01007387 */ /* 0x0001e80000100800 */
[----:B0-----:R-:W4:Y:S04]  /*e390*/  LDL.LU R26, [R1+0x14d8] ;  /* 0x0014d800011a7983 */ /* 0x001f280000300800 */
[----:B------:R0:W-:Y:S04]  /*e3a0*/  STL [R1+0x10c], R27 ;  /* 0x00010c1b01007387 */ /* 0x0001e80000100800 */
[----:B0-----:R-:W2:Y:S04]  /*e3b0*/  LDL.LU R27, [R1+0x14d4] ;  /* 0x0014d400011b7983 */ /* 0x001ea80000300800 */
[----:B------:R0:W-:Y:S04]  /*e3c0*/  STL [R1+0x104], R29 ;  /* 0x0001041d01007387 */ /* 0x0001e80000100800 */
[----:B0-----:R-:W3:Y:S04]  /*e3d0*/  LDL.LU R29, [R1+0x14d0] ;  /* 0x0014d000011d7983 */ /* 0x001ee80000300800 */
[----:B------:R0:W-:Y:S04]  /*e3e0*/  STL [R1+0xc4], R14 ;  /* 0x0000c40e01007387 */ /* 0x0001e80000100800 */
[----:B0-----:R-:W3:Y:S04]  /*e3f0*/  LDL.LU R14, [R1+0x14cc] ;  /* 0x0014cc00010e7983 */ /* 0x001ee80000300800 */
[----:B------:R0:W-:Y:S04]  /*e400*/  STL [R1+0xcc], R0 ;  /* 0x0000cc0001007387 */ /* 0x0001e80000100800 */
[----:B0-----:R-:W3:Y:S01]  /*e410*/  LDL.LU R0, [R1+0x14c8] ;  /* 0x0014c80001007983 */ /* 0x001ee20000300800 */
[----:B------:R-:W-:-:S02]  /*e420*/  ISETP.GT.U32.AND P4, PT, R28, R18, PT ;  /* 0x000000121c00720c */ /* 0x000fc40003f84070 */
[C---:B------:R-:W-:Y:S02]  /*e430*/  ISETP.GT.U32.AND P5, PT, R28.reuse, R19, PT ;  /* 0x000000131c00720c */ /* 0x040fe40003fa4070 */
[C---:B------:R-:W-:Y:S02]  /*e440*/  ISETP.GT.U32.AND P0, PT, R28.reuse, R20, PT ;  /* 0x000000141c00720c */ /* 0x040fe40003f04070 */
[----:B------:R-:W-:-:S07]  /*e450*/  ISETP.GT.U32.AND P3, PT, R28, R24, PT ;  /* 0x000000181c00720c */ /* 0x000fce0003f64070 */
[--C-:B------:R-:W-:Y:S01]  /*e460*/  @!P4 IMAD.IADD R18, R18, 0x1, -R28.reuse ;  /* 0x000000011212c824 */ /* 0x100fe200078e0a1c */
[----:B------:R-:W-:Y:S01]  /*e470*/  ISETP.GT.U32.AND P4, PT, R28, R23, PT ;  /* 0x000000171c00720c */ /* 0x000fe20003f84070 */
[--C-:B------:R-:W-:Y:S02]  /*e480*/  @!P5 IMAD.IADD R19, R19, 0x1, -R28.reuse ;  /* 0x000000011313d824 */ /* 0x100fe400078e0a1c */
[--C-:B------:R-:W-:Y:S02]  /*e490*/  @!P0 IMAD.IADD R20, R20, 0x1, -R28.reuse ;  /* 0x0000000114148824 */ /* 0x100fe400078e0a1c */
[----:B------:R-:W-:Y:S01]  /*e4a0*/  @!P3 IMAD.IADD R24, R24, 0x1, -R28 ;  /* 0x000000011818b824 */ /* 0x000fe200078e0a1c */
[----:B------:R-:W-:-:S07]  /*e4b0*/  ISETP.GT.U32.AND P3, PT, R28, R18, PT ;  /* 0x000000121c00720c */ /* 0x000fce0003f64070 */
[--C-:B------:R-:W-:Y:S01]  /*e4c0*/  @!P4 IMAD.IADD R23, R23, 0x1, -R28.reuse ;  /* 0x000000011717c824 */ /* 0x100fe200078e0a1c */
[C---:B------:R-:W-:Y:S02]  /*e4d0*/  ISETP.GT.U32.AND P4, PT, R28.reuse, R19, PT ;  /* 0x000000131c00720c */ /* 0x040fe40003f84070 */
[C---:B------:R-:W-:Y:S02]  /*e4e0*/  ISETP.GT.U32.AND P1, PT, R28.reuse, R21, PT ;  /* 0x000000151c00720c */ /* 0x040fe40003f24070 */
[----:B------:R-:W-:Y:S01]  /*e4f0*/  ISETP.GT.U32.AND P2, PT, R28, R22, PT ;  /* 0x000000161c00720c */ /* 0x000fe20003f44070 */
[----:B------:R-:W-:-:S05]  /*e500*/  @!P3 IMAD.IADD R18, R18, 0x1, -R28 ;  /* 0x000000011212b824 */ /* 0x000fca00078e0a1c */
[----:B------:R0:W-:Y:S03]  /*e510*/  STL [R1+0xec], R18 ;  /* 0x0000ec1201007387 */ /* 0x0001e60000100800 */
[--C-:B------:R-:W-:Y:S02]  /*e520*/  @!P4 IMAD.IADD R19, R19, 0x1, -R28.reuse ;  /* 0x000000011313c824 */ /* 0x100fe400078e0a1c */
[--C-:B------:R-:W-:Y:S01]  /*e530*/  @!P1 IMAD.IADD R21, R21, 0x1, -R28.reuse ;  /* 0x0000000115159824 */ /* 0x100fe200078e0a1c */
[----:B0-----:R-:W3:Y:S04]  /*e540*/  LDL.LU R18, [R1+0x14c4] ;  /* 0x0014c40001127983 */ /* 0x001ee80000300800 */
[----:B------:R0:W-:Y:S01]  /*e550*/  STL [R1+0xc8], R19 ;  /* 0x0000c81301007387 */ /* 0x0001e20000100800 */
[----:B------:R-:W-:-:S03]  /*e560*/  @!P2 IMAD.IADD R22, R22, 0x1, -R28 ;  /* 0x000000011616a824 */ /* 0x000fc600078e0a1c */
[----:B0-----:R-:W3:Y:S01]  /*e570*/  LDL.LU R19, [R1+0x14c0] ;  /* 0x0014c00001137983 */ /* 0x001ee20000300800 */
[C---:B------:R-:W-:Y:S02]  /*e580*/  ISETP.GT.U32.AND P3, PT, R28.reuse, R24, PT ;  /* 0x000000181c00720c */ /* 0x040fe40003f64070 */
[----:B------:R-:W-:-:S11]  /*e590*/  ISETP.GT.U32.AND P4, PT, R28, R23, PT ;  /* 0x000000171c00720c */ /* 0x000fd60003f84070 */
[--C-:B------:R-:W-:Y:S02]  /*e5a0*/  @!P3 IMAD.IADD R24, R24, 0x1, -R28.reuse ;  /* 0x000000011818b824 */ /* 0x100fe400078e0a1c */
[----:B------:R-:W-:Y:S01]  /*e5b0*/  @!P4 IMAD.IADD R23, R23, 0x1, -R28 ;  /* 0x000000011717c824 */ /* 0x000fe200078e0a1c */
[C---:B----4-:R-:W-:Y:S02]  /*e5c0*/  ISETP.GT.U32.AND P2, PT, R28.reuse, R26, PT ;  /* 0x0000001a1c00720c */ /* 0x050fe40003f44070 */
[C---:B--2---:R-:W-:Y:S02]  /*e5d0*/  ISETP.GT.U32.AND P1, PT, R28.reuse, R27, PT ;  /* 0x0000001b1c00720c */ /* 0x044fe40003f24070 */
[----:B---3--:R-:W-:-:S13]  /*e5e0*/  ISETP.GT.U32.AND P5, PT, R28, R0, PT ;  /* 0x000000001c00720c */ /* 0x008fda0003fa4070 */
[----:B------:R-:W-:Y:S01]  /*e5f0*/  @!P5 IMAD.IADD R0, R0, 0x1, -R28 ;  /* 0x000000010000d824 */ /* 0x000fe200078e0a1c */
[C---:B------:R-:W-:Y:S02]  /*e600*/  ISETP.GT.U32.AND P5, PT, R28.reuse, R20, PT ;  /* 0x000000141c00720c */ /* 0x040fe40003fa4070 */
[C---:B------:R-:W-:Y:S02]  /*e610*/  ISETP.GT.U32.AND P6, PT, R28.reuse, R14, PT ;  /* 0x0000000e1c00720c */ /* 0x040fe40003fc4070 */
[----:B------:R-:W-:-:S09]  /*e620*/  ISETP.GT.U32.AND P0, PT, R28, R29, PT ;  /* 0x0000001d1c00720c */ /* 0x000fd20003f04070 */
[----:B------:R-:W-:-:S05]  /*e630*/  @!P5 IMAD.IADD R20, R20, 0x1, -R28 ;  /* 0x000000011414d824 */ /* 0x000fca00078e0a1c */
[----:B------:R0:W-:Y:S04]  /*e640*/  STL [R1+0x18], R20 ;  /* 0x0000181401007387 */ /* 0x0001e80000100800 */
[----:B0-----:R-:W2:Y:S01]  /*e650*/  LDL.LU R20, [R1+0x14bc] ;  /* 0x0014bc0001147983 */ /* 0x001ea20000300800 */
[--C-:B------:R-:W-:Y:S02]  /*e660*/  @!P6 IMAD.IADD R14, R14, 0x1, -R28.reuse ;  /* 0x000000010e0ee824 */ /* 0x100fe400078e0a1c */
[--C-:B------:R-:W-:Y:S01]  /*e670*/  @!P0 IMAD.IADD R29, R29, 0x1, -R28.reuse ;  /* 0x000000011d1d8824 */ /* 0x100fe200078e0a1c */
[C---:B------:R-:W-:Y:S01]  /*e680*/  ISETP.GT.U32.AND P0, PT, R28.reuse, R21, PT ;  /* 0x000000151c00720c */ /* 0x040fe20003f04070 */
[--C-:B------:R-:W-:Y:S01]  /*e690*/  @!P1 IMAD.IADD R27, R27, 0x1, -R28.reuse ;  /* 0x000000011b1b9824 */ /* 0x100fe200078e0a1c */
[----:B------:R-:W-:Y:S01]  /*e6a0*/  ISETP.GT.U32.AND P1, PT, R28, R22, PT ;  /* 0x000000161c00720c */ /* 0x000fe20003f24070 */
[----:B------:R-:W-:Y:S01]  /*e6b0*/  @!P2 IMAD.IADD R26, R26, 0x1, -R28 ;  /* 0x000000011a1aa824 */ /* 0x000fe200078e0a1c */
[----:B------:R-:W-:-:S02]  /*e6c0*/  ISETP.GT.U32.AND P2, PT, R28, R14, PT ;  /* 0x0000000e1c00720c */ /* 0x000fc40003f44070 */
[----:B------:R-:W-:-:S07]  /*e6d0*/  ISETP.GT.U32.AND P5, PT, R28, R0, PT ;  /* 0x000000001c00720c */ /* 0x000fce0003fa4070 */
[--C-:B------:R-:W-:Y:S02]  /*e6e0*/  @!P0 IMAD.IADD R21, R21, 0x1, -R28.reuse ;  /* 0x0000000115158824 */ /* 0x100fe400078e0a1c */
[--C-:B------:R-:W-:Y:S02]  /*e6f0*/  @!P1 IMAD.IADD R22, R22, 0x1, -R28.reuse ;  /* 0x0000000116169824 */ /* 0x100fe400078e0a1c */
[--C-:B------:R-:W-:Y:S01]  /*e700*/  @!P2 IMAD.IADD R14, R14, 0x1, -R28.reuse ;  /* 0x000000010e0ea824 */ /* 0x100fe200078e0a1c */
[----:B------:R0:W-:Y:S04]  /*e710*/  STL [R1+0x14], R21 ;  /* 0x0000141501007387 */ /* 0x0001e80000100800 */
[----:B0-----:R-:W3:Y:S04]  /*e720*/  LDL.LU R21, [R1+0x14b8] ;  /* 0x0014b80001157983 */ /* 0x001ee80000300800 */
[----:B------:R0:W-:Y:S04]  /*e730*/  STL [R1+0x10], R22 ;  /* 0x0000101601007387 */ /* 0x0001e80000100800 */
[----:B0-----:R-:W4:Y:S04]  /*e740*/  LDL.LU R22, [R1+0x14b4] ;  /* 0x0014b40001167983 */ /* 0x001f280000300800 */
[----:B------:R0:W-:Y:S01]  /*e750*/  STL [R1+0xc], R14 ;  /* 0x00000c0e01007387 */ /* 0x0001e20000100800 */
[----:B------:R-:W-:-:S03]  /*e760*/  @!P5 IMAD.IADD R0, R0, 0x1, -R28 ;  /* 0x000000010000d824 */ /* 0x000fc600078e0a1c */
[----:B0-----:R-:W4:Y:S04]  /*e770*/  LDL.LU R14, [R1+0x14b0] ;  /* 0x0014b000010e7983 */ /* 0x001f280000300800 */
[----:B------:R0:W-:Y:S04]  /*e780*/  STL [R1+0x8], R24 ;  /* 0x0000081801007387 */ /* 0x0001e80000100800 */
[----:B0-----:R-:W4:Y:S04]  /*e790*/  LDL.LU R24, [R1+0x14ac] ;  /* 0x0014ac0001187983 */ /* 0x001f280000300800 */
[----:B------:R0:W-:Y:S04]  /*e7a0*/  STL [R1+0x4], R23 ;  /* 0x0000041701007387 */ /* 0x0001e80000100800 */
[----:B0-----:R-:W4:Y:S04]  /*e7b0*/  LDL.LU R23, [R1+0x14a8] ;  /* 0x0014a80001177983 */ /* 0x001f280000300800 */
[----:B------:R0:W-:Y:S04]  /*e7c0*/  STL [R1], R0 ;  /* 0x0000000001007387 */ /* 0x0001e80000100800 */
[----:B0-----:R-:W4:Y:S01]  /*e7d0*/  LDL.LU R0, [R1+0x14a4] ;  /* 0x0014a40001007983 */ /* 0x001f220000300800 */
[----:B------:R-:W-:-:S02]  /*e7e0*/  ISETP.GT.U32.AND P6, PT, R28, R25, PT ;  /* 0x000000191c00720c */ /* 0x000fc40003fc4070 */
[----:B------:R-:W-:-:S11]  /*e7f0*/  ISETP.GT.U32.AND P1, PT, R28, R27, PT ;  /* 0x0000001b1c00720c */ /* 0x000fd60003f24070 */
[--C-:B------:R-:W-:Y:S01]  /*e800*/  @!P6 IMAD.IADD R25, R25, 0x1, -R28.reuse ;  /* 0x000000011919e824 */ /* 0x100fe200078e0a1c */
[----:B------:R-:W-:Y:S01]  /*e810*/  ISETP.GT.U32.AND P6, PT, R28, R26, PT ;  /* 0x0000001a1c00720c */ /* 0x000fe20003fc4070 */
[----:B------:R-:W-:-:S12]  /*e820*/  @!P1 IMAD.IADD R27, R27, 0x1, -R28 ;  /* 0x000000011b1b9824 */ /* 0x000fd800078e0a1c */
[----:B------:R-:W-:Y:S01]  /*e830*/  @!P6 IMAD.IADD R26, R26, 0x1, -R28 ;  /* 0x000000011a1ae824 */ /* 0x000fe200078e0a1c */
[C---:B------:R-:W-:Y:S01]  /*e840*/  ISETP.GT.U32.AND P6, PT, R28.reuse, R19, PT ;  /* 0x000000131c00720c */ /* 0x040fe20003fc4070 */
[----:B------:R-:W-:Y:S01]  /*e850*/  IMAD.HI.U32 R5, R5, R6, RZ ;  /* 0x0000000605057227 */ /* 0x000fe200078e00ff */
[----:B------:R-:W-:-:S11]  /*e860*/  ISETP.GT.U32.AND P0, PT, R28, R29, PT ;  /* 0x0000001d1c00720c */ /* 0x000fd60003f04070 */
[----:B------:R-:W-:Y:S01]  /*e870*/  @!P6 IMAD.IADD R19, R19, 0x1, -R28 ;  /* 0x000000011313e824 */ /* 0x000fe200078e0a1c */
[C---:B------:R-:W-:Y:S01]  /*e880*/  ISETP.GT.U32.AND P6, PT, R28.reuse, R10, PT ;  /* 0x0000000a1c00720c */ /* 0x040fe20003fc4070 */
[----:B------:R-:W-:Y:S01]  /*e890*/  IMAD.MOV R5, RZ, RZ, -R5 ;  /* 0x000000ffff057224 */ /* 0x000fe200078e0a05 */
[----:B------:R-:W-:-:S03]  /*e8a0*/  ISETP.GT.U32.AND P2, PT, R28, R25, PT ;  /* 0x000000191c00720c */ /* 0x000fc60003f44070 */
[----:B------:R-:W-:Y:S01]  /*e8b0*/  IMAD R5, R28, R5, R6 ;  /* 0x000000051c057224 */ /* 0x000fe200078e0206 */
[----:B------:R-:W-:Y:S01]  /*e8c0*/  IABS R6, R15 ;  /* 0x0000000f00067213 */ /* 0x000fe20000000000 */
[----:B------:R-:W-:-:S06]  /*e8d0*/  @!P0 IMAD.IADD R29, R29, 0x1, -R28 ;  /* 0x000000011d1d8824 */ /* 0x000fcc00078e0a1c */
[--C-:B------:R-:W-:Y:S01]  /*e8e0*/  @!P6 IMAD.IADD R10, R10, 0x1, -R28.reuse ;  /* 0x000000010a0ae824 */ /* 0x100fe200078e0a1c */
[----:B------:R-:W-:Y:S01]  /*e8f0*/  STL [R1+0x1478], R29 ;  /* 0x0014781d01007387 */ /* 0x000fe20000100800 */
[--C-:B------:R-:W-:Y:S01]  /*e900*/  @!P2 IMAD.IADD R25, R25, 0x1, -R28.reuse ;  /* 0x000000011919a824 */ /* 0x100fe200078e0a1c */
[----:B------:R-:W-:Y:S02]  /*e910*/  ISETP.GT.U32.AND P2, PT, R28, R18, PT ;  /* 0x000000121c00720c */ /* 0x000fe40003f44070 */
[----:B------:R-:W-:Y:S11]  /*e920*/  STL [R1+0x147c], R27 ;  /* 0x00147c1b01007387 */ /* 0x000ff60000100800 */
[----:B------:R-:W-:Y:S01]  /*e930*/  @!P2 IMAD.IADD R18, R18, 0x1, -R28 ;  /* 0x000000011212a824 */ /* 0x000fe200078e0a1c */
[----:B------:R0:W-:Y:S04]  /*e940*/  STL [R1+0x1480], R26 ;  /* 0x0014801a01007387 */ /* 0x0001e80000100800 */
[----:B------:R-:W-:Y:S01]  /*e950*/  STL [R1+0x1484], R25 ;  /* 0x0014841901007387 */ /* 0x000fe20000100800 */
[----:B0-----:R-:W0:Y:S01]  /*e960*/  S2R R26, SR_TID.X ;  /* 0x00000000001a7919 */ /* 0x001e220000002100 */
[----:B--2---:R-:W-:-:S13]  /*e970*/  ISETP.GT.U32.AND P1, PT, R28, R20, PT ;  /* 0x000000141c00720c */ /* 0x004fda0003f24070 */
[----:B------:R-:W-:Y:S01]  /*e980*/  @!P1 IMAD.IADD R20, R20, 0x1, -R28 ;  /* 0x0000000114149824 */ /* 0x000fe200078e0a1c */
[----:B------:R-:W-:-:S13]  /*e990*/  ISETP.GT.U32.AND P1, PT, R28, R11, PT ;  /* 0x0000000b1c00720c */ /* 0x000fda0003f24070 */
[----:B------:R-:W-:Y:S01]  /*e9a0*/  @!P1 IMAD.IADD R11, R11, 0x1, -R28 ;  /* 0x000000010b0b9824 */ /* 0x000fe200078e0a1c */
[C---:B------:R-:W-:Y:S02]  /*e9b0*/  ISETP.GT.U32.AND P1, PT, R28.reuse, R19, PT ;  /* 0x000000131c00720c */ /* 0x040fe40003f24070 */
[----:B---3--:R-:W-:-:S11]  /*e9c0*/  ISETP.GT.U32.AND P0, PT, R28, R21, PT ;  /* 0x000000151c00720c */ /* 0x008fd60003f04070 */
[--C-:B------:R-:W-:Y:S01]  /*e9d0*/  @!P1 IMAD.IADD R19, R19, 0x1, -R28.reuse ;  /* 0x0000000113139824 */ /* 0x100fe200078e0a1c */
[C---:B------:R-:W-:Y:S02]  /*e9e0*/  ISETP.GT.U32.AND P1, PT, R28.reuse, R10, PT ;  /* 0x0000000a1c00720c */ /* 0x040fe40003f24070 */
[----:B----4-:R-:W-:Y:S01]  /*e9f0*/  ISETP.GT.U32.AND P5, PT, R28, R22, PT ;  /* 0x000000161c00720c */ /* 0x010fe20003fa4070 */
[----:B------:R-:W-:Y:S02]  /*ea00*/  @!P0 IMAD.IADD R21, R21, 0x1, -R28 ;  /* 0x0000000115158824 */ /* 0x000fe400078e0a1c */
[----:B------:R-:W-:-:S04]  /*ea10*/  IMAD.HI.U32 R14, R14, R6, RZ ;  /* 0x000000060e0e7227 */ /* 0x000fc800078e00ff */
[----:B------:R-:W-:Y:S01]  /*ea20*/  IMAD.MOV R29, RZ, RZ, -R14 ;  /* 0x000000ffff1d7224 */ /* 0x000fe200078e0a0e */
[C---:B------:R-:W-:Y:S02]  /*ea30*/  ISETP.GT.U32.AND P3, PT, R28.reuse, R24, PT ;  /* 0x000000181c00720c */ /* 0x040fe40003f64070 */
[----:B------:R-:W-:-:S11]  /*ea40*/  ISETP.GT.U32.AND P4, PT, R28, R23, PT ;  /* 0x000000171c00720c */ /* 0x000fd60003f84070 */
[--C-:B------:R-:W-:Y:S01]  /*ea50*/  @!P3 IMAD.IADD R24, R24, 0x1, -R28.reuse ;  /* 0x000000011818b824 */ /* 0x100fe200078e0a1c */
[----:B------:R-:W-:Y:S01]  /*ea60*/  ISETP.GT.U32.AND P3, PT, R28, R17, PT ;  /* 0x000000111c00720c */ /* 0x000fe20003f64070 */
[--C-:B------:R-:W-:Y:S01]  /*ea70*/  @!P5 IMAD.IADD R22, R22, 0x1, -R28.reuse ;  /* 0x000000011616d824 */ /* 0x100fe200078e0a1c */
[----:B------:R-:W-:Y:S01]  /*ea80*/  ISETP.GT.U32.AND P5, PT, R28, R13, PT ;  /* 0x0000000d1c00720c */ /* 0x000fe20003fa4070 */
[----:B------:R-:W-:Y:S01]  /*ea90*/  @!P1 IMAD.IADD R10, R10, 0x1, -R28 ;  /* 0x000000010a0a9824 */ /* 0x000fe200078e0a1c */
[----:B------:R-:W-:Y:S01]  /*eaa0*/  ISETP.GT.U32.AND P0, PT, R28, R12, PT ;  /* 0x0000000c1c00720c */ /* 0x000fe20003f04070 */
[----:B------:R-:W2:Y:S01]  /*eab0*/  LDL.LU R14, [R1+0x14a0] ;  /* 0x0014a000010e7983 */ /* 0x000ea20000300800 */
[----:B------:R-:W-:Y:S02]  /*eac0*/  IMAD R6, R0, R29, R6 ;  /* 0x0000001d00067224 */ /* 0x000fe400078e0206 */
[----:B------:R-:W-:Y:S01]  /*ead0*/  @!P4 IMAD.IADD R23, R23, 0x1, -R28 ;  /* 0x000000011717c824 */ /* 0x000fe200078e0a1c */
[----:B------:R-:W-:-:S02]  /*eae0*/  ISETP.GT.U32.AND P4, PT, R28, R16, PT ;  /* 0x000000101c00720c */ /* 0x000fc40003f84070 */
[----:B------:R-:W-:Y:S02]  /*eaf0*/  ISETP.GT.U32.AND P1, PT, R0, R6, PT ;  /* 0x000000060000720c */ /* 0x000fe40003f24070 */
[--C-:B------:R-:W-:Y:S01]  /*eb00*/  @!P3 IMAD.IADD R17, R17, 0x1, -R28.reuse ;  /* 0x000000011111b824 */ /* 0x100fe200078e0a1c */
[C---:B------:R-:W-:Y:S01]  /*eb10*/  ISETP.GT.U32.AND P2, PT, R28.reuse, R24, PT ;  /* 0x000000181c00720c */ /* 0x040fe20003f44070 */
[--C-:B------:R-:W-:Y:S01]  /*eb20*/  @!P5 IMAD.IADD R13, R13, 0x1, -R28.reuse ;  /* 0x000000010d0dd824 */ /* 0x100fe200078e0a1c */
[----:B------:R-:W-:Y:S01]  /*eb30*/  ISETP.GT.U32.AND P3, PT, R28, R23, PT ;  /* 0x000000171c00720c */ /* 0x000fe20003f64070 */
[--C-:B------:R-:W-:Y:S01]  /*eb40*/  @!P0 IMAD.IADD R12, R12, 0x1, -R28.reuse ;  /* 0x000000010c0c8824 */ /* 0x100fe200078e0a1c */
[C---:B------:R-:W-:Y:S02]  /*eb50*/  ISETP.GT.U32.AND P5, PT, R28.reuse, R21, PT ;  /* 0x000000151c00720c */ /* 0x040fe40003fa4070 */
[----:B------:R-:W-:Y:S02]  /*eb60*/  ISETP.GT.U32.AND P0, PT, R28, R20, PT ;  /* 0x000000141c00720c */ /* 0x000fe40003f04070 */
[----:B------:R-:W-:Y:S01]  /*eb70*/  @!P4 IMAD.IADD R16, R16, 0x1, -R28 ;  /* 0x000000011010c824 */ /* 0x000fe200078e0a1c */
[----:B------:R-:W-:Y:S01]  /*eb80*/  ISETP.GT.U32.AND P4, PT, R28, R22, PT ;  /* 0x000000161c00720c */ /* 0x000fe20003f84070 */
[----:B------:R-:W-:-:S05]  /*eb90*/  @!P1 IMAD.IADD R6, R6, 0x1, -R0 ;  /* 0x0000000106069824 */ /* 0x000fca00078e0a00 */
[----:B------:R-:W-:Y:S01]  /*eba0*/  ISETP.GT.U32.AND P1, PT, R0, R6, PT ;  /* 0x000000060000720c */ /* 0x000fe20003f24070 */
[--C-:B------:R-:W-:Y:S01]  /*ebb0*/  @!P2 IMAD.IADD R24, R24, 0x1, -R28.reuse ;  /* 0x000000011818a824 */ /* 0x100fe200078e0a1c */
[----:B------:R-:W-:Y:S01]  /*ebc0*/  ISETP.GT.U32.AND P2, PT, R28, R18, PT ;  /* 0x000000121c00720c */ /* 0x000fe20003f44070 */
[--C-:B------:R-:W-:Y:S02]  /*ebd0*/  @!P3 IMAD.IADD R23, R23, 0x1, -R28.reuse ;  /* 0x000000011717b824 */ /* 0x100fe400078e0a1c */
[--C-:B------:R-:W-:Y:S02]  /*ebe0*/  @!P5 IMAD.IADD R21, R21, 0x1, -R28.reuse ;  /* 0x000000011515d824 */ /* 0x100fe400078e0a1c */
[--C-:B------:R-:W-:Y:S01]  /*ebf0*/  @!P4 IMAD.IADD R22, R22, 0x1, -R28.reuse ;  /* 0x000000011616c824 */ /* 0x100fe200078e0a1c */
[----:B------:R-:W-:Y:S01]  /*ec00*/  STL [R1+0x1488], R24 ;  /* 0x0014881801007387 */ /* 0x000fe20000100800 */
[----:B------:R-:W-:-:S03]  /*ec10*/  @!P0 IMAD.IADD R20, R20, 0x1, -R28 ;  /* 0x0000000114148824 */ /* 0x000fc600078e0a1c */
[----:B------:R-:W-:Y:S01]  /*ec20*/  STL [R1+0x148c], R23 ;  /* 0x00148c1701007387 */ /* 0x000fe20000100800 */
[----:B------:R-:W-:-:S03]  /*ec30*/  @!P1 IMAD.IADD R6, R6, 0x1, -R0 ;  /* 0x0000000106069824 */ /* 0x000fc600078e0a00 */
[----:B------:R-:W-:Y:S04]  /*ec40*/  STL [R1+0x1490], R22 ;  /* 0x0014901601007387 */ /* 0x000fe80000100800 */
[----:B------:R-:W-:Y:S04]  /*ec50*/  STL [R1+0x1494], R21 ;  /* 0x0014941501007387 */ /* 0x000fe80000100800 */
[----:B------:R1:W-:Y:S01]  /*ec60*/  STL [R1+0x149c], R20 ;  /* 0x00149c1401007387 */ /* 0x0003e20000100800 */
[----:B------:R-:W3:Y:S01]  /*ec70*/  S2R R0, SR_TID.X ;  /* 0x0000000000007919 */ /* 0x000ee20000002100 */
[----:B------:R-:W-:Y:S01]  /*ec80*/  @!P2 IMAD.IADD R18, R18, 0x1, -R28 ;  /* 0x000000011212a824 */ /* 0x000fe200078e0a1c */
[----:B-1----:R-:W1:Y:S01]  /*ec90*/  LDC R20, c[0x0][0x230] ;  /* 0x00008c00ff147b82 */ /* 0x002e620000000800 */
[----:B------:R-:W-:Y:S01]  /*eca0*/  ISETP.GT.U32.AND P2, PT, R28, R4, PT ;  /* 0x000000041c00720c */ /* 0x000fe20003f44070 */
[C---:B0-----:R-:W-:Y:S01]  /*ecb0*/  IMAD.SHL.U32 R24, R26.reuse, 0x8, RZ ;  /* 0x000000081a187824 */ /* 0x041fe200078e00ff */
[----:B------:R-:W4:Y:S01]  /*ecc0*/  LDL R23, [R1+0xf20] ;  /* 0x000f200001177983 */ /* 0x000f220000100800 */
[----:B------:R-:W-:-:S10]  /*ecd0*/  IMAD.SHL.U32 R21, R26, 0x2, RZ ;  /* 0x000000021a157824 */ /* 0x000fd400078e00ff */
[----:B------:R-:W-:Y:S01]  /*ece0*/  @!P2 IMAD.IADD R4, R4, 0x1, -R28 ;  /* 0x000000010404a824 */ /* 0x000fe200078e0a1c */
[----:B------:R-:W-:Y:S01]  /*ecf0*/  ISETP.GE.AND P2, PT, R15, RZ, PT ;  /* 0x000000ff0f00720c */ /* 0x000fe20003f46270 */
[----:B------:R-:W-:-:S05]  /*ed00*/  IMAD.SHL.U32 R15, R26, 0x40, RZ ;  /* 0x000000401a0f7824 */ /* 0x000fca00078e00ff */
[----:B------:R-:W-:Y:S01]  /*ed10*/  LOP3.LUT R22, R15, 0x1c0, RZ, 0xc0, !PT ;  /* 0x000001c00f167812 */ /* 0x000fe200078ec0ff */
[----:B-1----:R-:W-:Y:S01]  /*ed20*/  VIADD R20, R20, 0x1f ;  /* 0x0000001f14147836 */ /* 0x002fe20000000000 */
[----:B------:R0:W-:Y:S02]  /*ed30*/  STL [R1+0xed8], R15 ;  /* 0x000ed80f01007387 */ /* 0x0001e40000100800 */
[----:B------:R-:W-:Y:S01]  /*ed40*/  LOP3.LUT R27, R22, 0x30, R24, 0xf8, !PT ;  /* 0x00000030161b7812 */ /* 0x000fe200078ef818 */
[----:B---3--:R-:W-:Y:S02]  /*ed50*/  IMAD.SHL.U32 R0, R0, 0x2, RZ ;  /* 0x0000000200007824 */ /* 0x008fe400078e00ff */
[----:B------:R-:W-:Y:S01]  /*ed60*/  IMAD.SHL.U32 R22, R26, 0x20, RZ ;  /* 0x000000201a167824 */ /* 0x000fe200078e00ff */
[----:B------:R-:W-:Y:S02]  /*ed70*/  LOP3.LUT R21, R27, 0x10, R21, 0x78, !PT ;  /* 0x000000101b157812 */ /* 0x000fe400078e7815 */
[----:B0-----:R-:W-:Y:S01]  /*ed80*/  SHF.R.S32.HI R15, RZ, 0x1f, R20 ;  /* 0x0000001fff0f7819 */ /* 0x001fe20000011414 */
[----:B------:R0:W-:Y:S03]  /*ed90*/  STL [R1+0xedc], R24 ;  /* 0x000edc1801007387 */ /* 0x0001e60000100800 */
[----:B------:R-:W-:Y:S01]  /*eda0*/  LEA.HI R15, R15, R20, RZ, 0x5 ;  /* 0x000000140f0f7211 */ /* 0x000fe200078f28ff */
[----:B------:R-:W3:Y:S01]  /*edb0*/  LDL R29, [R1+0x12a4] ;  /* 0x0012a400011d7983 */ /* 0x000ee20000100800 */
[----:B------:R-:W-:-:S02]  /*edc0*/  LOP3.LUT R0, R27, 0x30, R0, 0x78, !PT ;  /* 0x000000301b007812 */ /* 0x000fc400078e7800 */
[----:B------:R-:W-:Y:S01]  /*edd0*/  LOP3.LUT R22, R21, 0x200, R22, 0xf8, !PT ;  /* 0x0000020015167812 */ /* 0x000fe200078ef816 */
[----:B------:R-:W3:Y:S04]  /*ede0*/  LDL R25, [R1+0x12c0] ;  /* 0x0012c00001197983 */ /* 0x000ee80000100800 */
[----:B0-----:R-:W3:Y:S04]  /*edf0*/  LDL R24, [R1+0x12bc] ;  /* 0x0012bc0001187983 */ /* 0x001ee80000100800 */
[----:B------:R-:W3:Y:S04]  /*ee00*/  LDL R26, [R1+0x12c4] ;  /* 0x0012c400011a7983 */ /* 0x000ee80000100800 */
[----:B------:R-:W3:Y:S04]  /*ee10*/  LDL.LU R20, [R1+0x149c] ;  /* 0x00149c0001147983 */ /* 0x000ee80000300800 */
[----:B------:R-:W3:Y:S04]  /*ee20*/  LDL.LU R15, [R1+0x1498] ;  /* 0x00149800010f7983 */ /* 0x000ee80000300800 */
[----:B------:R-:W3:Y:S04]  /*ee30*/  LDL R27, [R1+0x12dc] ;  /* 0x0012dc00011b7983 */ /* 0x000ee80000100800 */
[----:B------:R0:W-:Y:S04]  /*ee40*/  STL [R1+0x12e0], R0 ;  /* 0x0012e00001007387 */ /* 0x0001e80000100800 */
[----:B------:R-:W3:Y:S04]  /*ee50*/  LDL R21, [R1+0x12d8] ;  /* 0x0012d80001157983 */ /* 0x000ee80000100800 */
[----:B------:R1:W-:Y:S01]  /*ee60*/  STL [R1+0xe94], R22 ;  /* 0x000e941601007387 */ /* 0x0003e20000100800 */
[----:B0-----:R-:W-:-:S03]  /*ee70*/  IMAD.MOV.U32 R0, RZ, RZ, R6 ;  /* 0x000000ffff007224 */ /* 0x001fc600078e0006 */
[----:B------:R-:W3:Y:S01]  /*ee80*/  LDL R6, [R1+0x122c] ;  /* 0x00122c0001067983 */ /* 0x000ee20000100800 */
[C---:B------:R-:W-:Y:S02]  /*ee90*/  ISETP.GT.U32.AND P4, PT, R28.reuse, R16, PT ;  /* 0x000000101c00720c */ /* 0x040fe40003f84070 */
[C---:B------:R-:W-:Y:S02]  /*eea0*/  ISETP.GT.U32.AND P3, PT, R28.reuse, R17, PT ;  /* 0x000000111c00720c */ /* 0x040fe40003f64070 */
[C---:B------:R-:W-:Y:S01]  /*eeb0*/  ISETP.GT.U32.AND P5, PT, R28.reuse, R13, PT ;  /* 0x0000000d1c00720c */ /* 0x040fe20003fa4070 */
[----:B-1----:R-:W3:Y:S01]  /*eec0*/  LDL R22, [R1+0x12c8] ;  /* 0x0012c80001167983 */ /* 0x002ee20000100800 */
[----:B------:R-:W-:-:S07]  /*eed0*/  ISETP.GT.U32.AND P0, PT, R28, R12, PT ;  /* 0x0000000c1c00720c */ /* 0x000fce0003f04070 */
[--C-:B------:R-:W-:Y:S01]  /*eee0*/  @!P4 IMAD.IADD R16, R16, 0x1, -R28.reuse ;  /* 0x000000011010c824 */ /* 0x100fe200078e0a1c */
[C---:B------:R-:W-:Y:S01]  /*eef0*/  ISETP.GT.U32.AND P4, PT, R28.reuse, R2, PT ;  /* 0x000000021c00720c */ /* 0x040fe20003f84070 */
[--C-:B------:R-:W-:Y:S01]  /*ef00*/  @!P3 IMAD.IADD R17, R17, 0x1, -R28.reuse ;  /* 0x000000011111b824 */ /* 0x100fe200078e0a1c */
[C---:B------:R-:W-:Y:S01]  /*ef10*/  ISETP.GT.U32.AND P3, PT, R28.reuse, R3, PT ;  /* 0x000000031c00720c */ /* 0x040fe20003f64070 */
[--C-:B------:R-:W-:Y:S01]  /*ef20*/  @!P5 IMAD.IADD R13, R13, 0x1, -R28.reuse ;  /* 0x000000010d0dd824 */ /* 0x100fe200078e0a1c */
[----:B------:R-:W-:Y:S01]  /*ef30*/  ISETP.GT.U32.AND P5, PT, R28, R9, PT ;  /* 0x000000091c00720c */ /* 0x000fe20003fa4070 */
[----:B------:R-:W-:Y:S01]  /*ef40*/  @!P0 IMAD.IADD R12, R12, 0x1, -R28 ;  /* 0x000000010c0c8824 */ /* 0x000fe200078e0a1c */
[----:B------:R-:W-:-:S07]  /*ef50*/  ISETP.GT.U32.AND P0, PT, R28, R8, PT ;  /* 0x000000081c00720c */ /* 0x000fce0003f04070 */
[--C-:B------:R-:W-:Y:S01]  /*ef60*/  @!P4 IMAD.IADD R2, R2, 0x1, -R28.reuse ;  /* 0x000000010202c824 */ /* 0x100fe200078e0a1c */
[C---:B------:R-:W-:Y:S01]  /*ef70*/  ISETP.GT.U32.AND P4, PT, R28.reuse, R5, PT ;  /* 0x000000051c00720c */ /* 0x040fe20003f84070 */
[--C-:B------:R-:W-:Y:S02]  /*ef80*/  @!P3 IMAD.IADD R3, R3, 0x1, -R28.reuse ;  /* 0x000000010303b824 */ /* 0x100fe400078e0a1c */
[--C-:B------:R-:W-:Y:S01]  /*ef90*/  @!P5 IMAD.IADD R9, R9, 0x1, -R28.reuse ;  /* 0x000000010909d824 */ /* 0x100fe200078e0a1c */
[----:B------:R-:W-:Y:S01]  /*efa0*/  ISETP.GT.U32.AND P5, PT, R28, R4, PT ;  /* 0x000000041c00720c */ /* 0x000fe20003fa4070 */
[----:B------:R-:W-:Y:S01]  /*efb0*/  @!P0 IMAD.IADD R8, R8, 0x1, -R28 ;  /* 0x0000000108088824 */ /* 0x000fe200078e0a1c */
[----:B------:R-:W-:-:S07]  /*efc0*/  ISETP.GT.U32.AND P0, PT, R28, R3, PT ;  /* 0x000000031c00720c */ /* 0x000fce0003f04070 */
[----:B------:R-:W-:Y:S01]  /*efd0*/  @!P4 IMAD.IADD R5, R5, 0x1, -R28 ;  /* 0x000000010505c824 */ /* 0x000fe200078e0a1c */
[----:B------:R-:W-:-:S03]  /*efe0*/  ISETP.GT.U32.AND P4, PT, R28, R9, PT ;  /* 0x000000091c00720c */ /* 0x000fc60003f84070 */
[--C-:B------:R-:W-:Y:S01]  /*eff0*/  @!P5 IMAD.IADD R4, R4, 0x1, -R28.reuse ;  /* 0x000000010404d824 */ /* 0x100fe200078e0a1c */
[C---:B------:R-:W-:Y:S01]  /*f000*/  ISETP.GT.U32.AND P5, PT, R28.reuse, R5, PT ;  /* 0x000000051c00720c */ /* 0x040fe20003fa4070 */
[----:B------:R-:W-:Y:S01]  /*f010*/  @!P0 IMAD.IADD R3, R3, 0x1, -R28 ;  /* 0x0000000103038824 */ /* 0x000fe200078e0a1c */
[----:B------:R-:W-:Y:S01]  /*f020*/  ISETP.GT.U32.AND P0, PT, R28, R8, PT ;  /* 0x000000081c00720c */ /* 0x000fe20003f04070 */
[----:B------:R-:W-:-:S06]  /*f030*/  @!P2 IMAD.MOV R0, RZ, RZ, -R0 ;  /* 0x000000ffff00a224 */ /* 0x000fcc00078e0a00 */
[----:B------:R-:W-:-:S04]  /*f040*/  @!P4 IMAD.IADD R9, R9, 0x1, -R28 ;  /* 0x000000010909c824 */ /* 0x000fc800078e0a1c */
[--C-:B------:R-:W-:Y:S02]  /*f050*/  @!P5 IMAD.IADD R5, R5, 0x1, -R28.reuse ;  /* 0x000000010505d824 */ /* 0x100fe400078e0a1c */
[----:B------:R-:W-:Y:S01]  /*f060*/  @!P0 IMAD.IADD R8, R8, 0x1, -R28 ;  /* 0x0000000108088824 */ /* 0x000fe200078e0a1c */
[----:B--2---:R-:W-:-:S13]  /*f070*/  ISETP.NE.AND P3, PT, R14, RZ, PT ;  /* 0x000000ff0e00720c */ /* 0x004fda0003f65270 */
[----:B------:R-:W-:Y:S02]  /*f080*/  @!P3 LOP3.LUT R0, RZ, R14, RZ, 0x33, !PT ;  /* 0x0000000eff00b212 */ /* 0x000fe400078e33ff */
[----:B----4-:R-:W-:Y:S02]  /*f090*/  ISETP.GE.AND P1, PT, R23, RZ, PT ;  /* 0x000000ff1700720c */ /* 0x010fe40003f26270 */
[----:B------:R-:W2:Y:S01]  /*f0a0*/  LDL R23, [R1+0x12d0] ;  /* 0x0012d00001177983 */ /* 0x000ea20000100800 */
[----:B---3--:R-:W-:-:S03]  /*f0b0*/  ISETP.GE.AND P5, PT, R29, RZ, PT ;  /* 0x000000ff1d00720c */ /* 0x008fc60003fa6270 */
[----:B------:R-:W3:Y:S04]  /*f0c0*/  LDL R29, [R1+0x12d4] ;  /* 0x0012d400011d7983 */ /* 0x000ee80000100800 */
[----:B------:R0:W-:Y:S01]  /*f0d0*/  STL [R1+0x3ec], R0 ;  /* 0x0003ec0001007387 */ /* 0x0001e20000100800 */
[----:B------:R-:W-:-:S03]  /*f0e0*/  ISETP.GE.AND P4, PT, R24, RZ, PT ;  /* 0x000000ff1800720c */ /* 0x000fc60003f86270 */
[----:B------:R-:W4:Y:S01]  /*f0f0*/  LDL R24, [R1+0x12cc] ;  /* 0x0012cc0001187983 */ /* 0x000f220000100800 */
[----:B------:R-:W-:Y:S02]  /*f100*/  ISETP.GE.AND P2, PT, R25, RZ, PT ;  /* 0x000000ff1900720c */ /* 0x000fe40003f46270 */
[----:B------:R-:W-:Y:S02]  /*f110*/  ISETP.GE.AND P0, PT, R6, RZ, PT ;  /* 0x000000ff0600720c */ /* 0x000fe40003f06270 */
[----:B------:R-:W2:Y:S04]  /*f120*/  LDL.LU R6, [R1+0x50] ;  /* 0x0000500001067983 */ /* 0x000ea80000300800 */
[----:B------:R-:W4:Y:S04]  /*f130*/  LDL R25, [R1+0x12a8] ;  /* 0x0012a80001197983 */ /* 0x000f280000100800 */
[----:B0-----:R-:W3:Y:S01]  /*f140*/  LDL.LU R0, [R1+0x4c] ;  /* 0x00004c0001007983 */ /* 0x001ee20000300800 */
[----:B--2---:R-:W-:Y:S01]  /*f150*/  @!P1 IMAD.MOV R6, RZ, RZ, -R6 ;  /* 0x000000ffff069224 */ /* 0x004fe200078e0a06 */
[----:B------:R-:W-:-:S02]  /*f160*/  ISETP.GE.AND P1, PT, R26, RZ, PT ;  /* 0x000000ff1a00720c */ /* 0x000fc40003f26270 */
[----:B------:R-:W2:Y:S01]  /*f170*/  LDL R26, [R1+0x12ac] ;  /* 0x0012ac00011a7983 */ /* 0x000ea20000100800 */
[----:B---3--:R-:W-:-:S03]  /*f180*/  @!P0 IMAD.MOV R0, RZ, RZ, -R0 ;  /* 0x000000ffff008224 */ /* 0x008fc600078e0a00 */
[----:B------:R0:W-:Y:S01]  /*f190*/  STL [R1+0x3e8], R6 ;  /* 0x0003e80601007387 */ /* 0x0001e20000100800 */
[----:B------:R-:W-:-:S03]  /*f1a0*/  ISETP.GE.AND P0, PT, R27, RZ, PT ;  /* 0x000000ff1b00720c */ /* 0x000fc60003f06270 */
[----:B0-----:R-:W3:Y:S04]  /*f1b0*/  LDL.LU R6, [R1+0x48] ;  /* 0x0000480001067983 */ /* 0x001ee80000300800 */
[----:B------:R-:W2:Y:S04]  /*f1c0*/  LDL R27, [R1+0x12b0] ;  /* 0x0012b000011b7983 */ /* 0x000ea80000100800 */
[----:B------:R0:W-:Y:S04]  /*f1d0*/  STL [R1+0x3e4], R0 ;  /* 0x0003e40001007387 */ /* 0x0001e80000100800 */
[----:B0-----:R-:W4:Y:S01]  /*f1e0*/  LDL.LU R0, [R1+0x44] ;  /* 0x0000440001007983 */ /* 0x001f220000300800 */
[----:B---3--:R-:W-:Y:S01]  /*f1f0*/  @!P5 IMAD.MOV R6, RZ, RZ, -R6 ;  /* 0x000000ffff06d224 */ /* 0x008fe200078e0a06 */
[----:B------:R-:W-:-:S02]  /*f200*/  ISETP.GE.AND P5, PT, R21, RZ, PT ;  /* 0x000000ff1500720c */ /* 0x000fc40003fa6270 */
[----:B------:R-:W3:Y:S04]  /*f210*/  LDL R21, [R1+0x12b8] ;  /* 0x0012b80001157983 */ /* 0x000ee80000100800 */
[----:B------:R0:W-:Y:S04]  /*f220*/  STL [R1+0x3e0], R6 ;  /* 0x0003e00601007387 */ /* 0x0001e80000100800 */
[----:B0-----:R-:W2:Y:S01]  /*f230*/  LDL.LU R6, [R1+0x40] ;  /* 0x0000400001067983 */ /* 0x001ea20000300800 */
[----:B----4-:R-:W-:Y:S01]  /*f240*/  @!P4 IMAD.MOV R0, RZ, RZ, -R0 ;  /* 0x000000ffff00c224 */ /* 0x010fe200078e0a00 */
[----:B------:R-:W-:-:S02]  /*f250*/  ISETP.GE.AND P4, PT, R22, RZ, PT ;  /* 0x000000ff1600720c */ /* 0x000fc40003f86270 */
[----:B------:R-:W4:Y:S04]  /*f260*/  LDL R22, [R1+0x12b4] ;  /* 0x0012b40001167983 */ /* 0x000f280000100800 */
[----:B------:R0:W-:Y:S04]  /*f270*/  STL [R1+0x3dc], R0 ;  /* 0x0003dc0001007387 */ /* 0x0001e80000100800 */
[----:B0-----:R-:W3:Y:S01]  /*f280*/  LDL.LU R0, [R1+0x3c] ;  /* 0x00003c0001007983 */ /* 0x001ee20000300800 */
[----:B--2---:R-:W-:Y:S01]  /*f290*/  @!P2 IMAD.MOV R6, RZ, RZ, -R6 ;  /* 0x000000ffff06a224 */ /* 0x004fe200078e0a06 */
[----:B------:R-:W-:-:S02]  /*f2a0*/  ISETP.GE.AND P2, PT, R23, RZ, PT ;  /* 0x000000ff1700720c */ /* 0x000fc40003f46270 */
        /* <DEDUP_REMOVED lines=114> */
[----:B------:R-:W-:-:S04]  /*f9d0*/  ISETP.GE.AND P5, PT, R22, RZ, PT ;  /* 0x000000ff1600720c */ /* 0x000fc80003fa6270 */
[----:B------:R0:W-:Y:S04]  /*f9e0*/  STL [R1+0x37c], R0 ;  /* 0x00037c0001007387 */ /* 0x0001e80000100800 */
[----:B------:R-:W4:Y:S04]  /*f9f0*/  LDL R22, [R1+0x123c] ;  /* 0x00123c0001167983 */ /* 0x000f280000100800 */
[----:B0-----:R-:W3:Y:S01]  /*fa00*/  LDL.LU R0, [R1+0x370] ;  /* 0x0003700001007983 */ /* 0x001ee20000300800 */
[----:B--2---:R-:W-:Y:S01]  /*fa10*/  @!P4 IMAD.MOV R6, RZ, RZ, -R6 ;  /* 0x000000ffff06c224 */ /* 0x004fe200078e0a06 */
[----:B------:R-:W-:-:S02]  /*fa20*/  ISETP.GE.AND P4, PT, R23, RZ, PT ;  /* 0x000000ff1700720c */ /* 0x000fc40003f86270 */
[----:B------:R-:W2:Y:S04]  /*fa30*/  LDL R23, [R1+0x1240] ;  /* 0x0012400001177983 */ /* 0x000ea80000100800 */
[----:B------:R0:W-:Y:S01]  /*fa40*/  STL [R1+0x378], R6 ;  /* 0x0003780601007387 */ /* 0x0001e20000100800 */
[----:B---3--:R-:W-:-:S03]  /*fa50*/  @!P2 IMAD.MOV R0, RZ, RZ, -R0 ;  /* 0x000000ffff00a224 */ /* 0x008fc600078e0a00 */
[----:B0-----:R-:W3:Y:S01]  /*fa60*/  LDL.LU R6, [R1+0x368] ;  /* 0x0003680001067983 */ /* 0x001ee20000300800 */
[----:B------:R-:W-:-:S03]  /*fa70*/  ISETP.GE.AND P2, PT, R29, RZ, PT ;  /* 0x000000ff1d00720c */ /* 0x000fc60003f46270 */
        /* <DEDUP_REMOVED lines=898> */
[----:B--2---:R-:W-:-:S05]  /*132a0*/  @!P2 IMAD.MOV R0, RZ, RZ, -R0 ;  /* 0x000000ffff00a224 */ /* 0x004fca00078e0a00 */
[----:B------:R0:W-:Y:S04]  /*132b0*/  STL [R1+0x58], R0 ;  /* 0x0000580001007387 */ /* 0x0001e80000100800 */
[----:B0-----:R-:W2:Y:S01]  /*132c0*/  LDL.LU R0, [R1+0x144] ;  /* 0x0001440001007983 */ /* 0x001ea20000300800 */
[----:B------:R-:W-:-:S03]  /*132d0*/  ISETP.GE.AND P2, PT, R27, RZ, PT ;  /* 0x000000ff1b00720c */ /* 0x000fc60003f46270 */
[----:B------:R-:W4:Y:S01]  /*132e0*/  LDL R27, [R1+0xf68] ;  /* 0x000f6800011b7983 */ /* 0x000f220000100800 */
[----:B---3--:R-:W-:Y:S01]  /*132f0*/  @!P1 IMAD.MOV R6, RZ, RZ, -R6 ;  /* 0x000000ffff069224 */ /* 0x008fe200078e0a06 */
[----:B------:R-:W-:-:S04]  /*13300*/  ISETP.GE.AND P1, PT, R21, RZ, PT ;  /* 0x000000ff1500720c */ /* 0x000fc80003f26270 */
[----:B------:R0:W-:Y:S04]  /*13310*/  STL [R1+0x54], R6 ;  /* 0x0000540601007387 */ /* 0x0001e80000100800 */
[----:B0-----:R-:W3:Y:S01]  /*13320*/  LDL.LU R6, [R1+0x14c] ;  /* 0x00014c0001067983 */ /* 0x001ee20000300800 */
[----:B--2---:R-:W-:-:S03]  /*13330*/  @!P0 IMAD.MOV R0, RZ, RZ, -R0 ;  /* 0x000000ffff008224 */ /* 0x004fc600078e0a00 */
[----:B------:R-:W2:Y:S04]  /*13340*/  LDL R21, [R1+0xf64] ;  /* 0x000f640001157983 */ /* 0x000ea80000100800 */
[----:B------:R0:W-:Y:S04]  /*13350*/  STL [R1+0x50], R0 ;  /* 0x0000500001007387 */ /* 0x0001e80000100800 */
[----:B0-----:R-:W4:Y:S01]  /*13360*/  LDL.LU R0, [R1+0x164] ;  /* 0x0001640001007983 */ /* 0x001f220000300800 */
[----:B------:R-:W-:-:S03]  /*13370*/  ISETP.GE.AND P0, PT, R22, RZ, PT ;  /* 0x000000ff1600720c */ /* 0x000fc60003f06270 */
[----:B------:R-:W2:Y:S04]  /*13380*/  LDL R22, [R1+0xf60] ;  /* 0x000f600001167983 */ /* 0x000ea80000100800 */
[----:B------:R-:W2:Y:S01]  /*13390*/  LDL.LU R14, [R1+0x148] ;  /* 0x00014800010e7983 */ /* 0x000ea20000300800 */
[----:B---3--:R-:W-:-:S05]  /*133a0*/  @!P5 IMAD.MOV R6, RZ, RZ, -R6 ;  /* 0x000000ffff06d224 */ /* 0x008fca00078e0a06 */
[----:B------:R-:W-:Y:S01]  /*133b0*/  STL [R1+0x4c], R6 ;  /* 0x00004c0601007387 */ /* 0x000fe20000100800 */
[----:B----4-:R-:W-:-:S05]  /*133c0*/  @!P4 IMAD.MOV R0, RZ, RZ, -R0 ;  /* 0x000000ffff00c224 */ /* 0x010fca00078e0a00 */
[----:B------:R0:W-:Y:S04]  /*133d0*/  STL [R1+0x48], R0 ;  /* 0x0000480001007387 */ /* 0x0001e80000100800 */
[----:B0-----:R-:W3:Y:S04]  /*133e0*/  LDL R0, [R1+0xf5c] ;  /* 0x000f5c0001007983 */ /* 0x001ee80000100800 */
[----:B------:R-:W4:Y:S01]  /*133f0*/  LDL.LU R6, [R1+0x100] ;  /* 0x0001000001067983 */ /* 0x000f220000300800 */
[----:B--2---:R-:W-:Y:S01]  /*13400*/  @!P2 IMAD.MOV R14, RZ, RZ, -R14 ;  /* 0x000000ffff0ea224 */ /* 0x004fe200078e0a0e */
[----:B------:R-:W-:-:S02]  /*13410*/  ISETP.GE.AND P4, PT, R29, RZ, PT ;  /* 0x000000ff1d00720c */ /* 0x000fc40003f86270 */
[----:B------:R-:W2:Y:S04]  /*13420*/  LDL R29, [R1+0xf58] ;  /* 0x000f5800011d7983 */ /* 0x000ea80000100800 */
[----:B------:R0:W-:Y:S04]  /*13430*/  STL [R1+0x44], R14 ;  /* 0x0000440e01007387 */ /* 0x0001e80000100800 */
[----:B0-----:R-:W3:Y:S01]  /*13440*/  LDL.LU R14, [R1+0x108] ;  /* 0x00010800010e7983 */ /* 0x001ee20000300800 */
[----:B------:R-:W-:-:S03]  /*13450*/  ISETP.GE.AND P5, PT, R23, RZ, PT ;  /* 0x000000ff1700720c */ /* 0x000fc60003fa6270 */
[----:B------:R-:W2:Y:S01]  /*13460*/  LDL R23, [R1+0xf54] ;  /* 0x000f540001177983 */ /* 0x000ea20000100800 */
[----:B------:R-:W-:Y:S01]  /*13470*/  ISETP.GE.AND P2, PT, R24, RZ, PT ;  /* 0x000000ff1800720c */ /* 0x000fe20003f46270 */
[----:B----4-:R-:W-:-:S05]  /*13480*/  @!P1 IMAD.MOV R6, RZ, RZ, -R6 ;  /* 0x000000ffff069224 */ /* 0x010fca00078e0a06 */
[----:B------:R0:W-:Y:S04]  /*13490*/  STL [R1+0x40], R6 ;  /* 0x0000400601007387 */ /* 0x0001e80000100800 */
[----:B0-----:R-:W4:Y:S01]  /*134a0*/  LDL.LU R6, [R1+0x120] ;  /* 0x0001200001067983 */ /* 0x001f220000300800 */
[----:B---3--:R-:W-:Y:S01]  /*134b0*/  @!P0 IMAD.MOV R14, RZ, RZ, -R14 ;  /* 0x000000ffff0e8224 */ /* 0x008fe200078e0a0e */
[----:B------:R-:W-:Y:S02]  /*134c0*/  ISETP.GE.AND P1, PT, R25, RZ, PT ;  /* 0x000000ff1900720c */ /* 0x000fe40003f26270 */
[----:B------:R-:W3:Y:S04]  /*134d0*/  LDL R24, [R1+0xf50] ;  /* 0x000f500001187983 */ /* 0x000ee80000100800 */
[----:B------:R-:W3:Y:S04]  /*134e0*/  LDL R25, [R1+0xf44] ;  /* 0x000f440001197983 */ /* 0x000ee80000100800 */
[----:B------:R0:W-:Y:S04]  /*134f0*/  STL [R1+0x3c], R14 ;  /* 0x00003c0e01007387 */ /* 0x0001e80000100800 */
[----:B0-----:R-:W2:Y:S01]  /*13500*/  LDL.LU R14, [R1+0x124] ;  /* 0x00012400010e7983 */ /* 0x001ea20000300800 */
[----:B------:R-:W-:-:S03]  /*13510*/  ISETP.GE.AND P0, PT, R26, RZ, PT ;  /* 0x000000ff1a00720c */ /* 0x000fc60003f06270 */
[----:B------:R-:W3:Y:S01]  /*13520*/  LDL R26, [R1+0xf48] ;  /* 0x000f4800011a7983 */ /* 0x000ee20000100800 */
[----:B------:R-:W-:Y:S01]  /*13530*/  ISETP.GT.U32.AND P6, PT, R28, R11, PT ;  /* 0x0000000b1c00720c */ /* 0x000fe20003fc4070 */
[----:B----4-:R-:W-:-:S05]  /*13540*/  @!P5 IMAD.MOV R6, RZ, RZ, -R6 ;  /* 0x000000ffff06d224 */ /* 0x010fca00078e0a06 */
[----:B------:R0:W-:Y:S04]  /*13550*/  STL [R1+0x38], R6 ;  /* 0x0000380601007387 */ /* 0x0001e80000100800 */
[----:B0-----:R-:W4:Y:S01]  /*13560*/  LDL.LU R6, [R1+0x10c] ;  /* 0x00010c0001067983 */ /* 0x001f220000300800 */
[----:B------:R-:W-:-:S03]  /*13570*/  ISETP.GE.AND P5, PT, R27, RZ, PT ;  /* 0x000000ff1b00720c */ /* 0x000fc60003fa6270 */
[----:B------:R-:W3:Y:S01]  /*13580*/  LDL R27, [R1+0xf4c] ;  /* 0x000f4c00011b7983 */ /* 0x000ee20000100800 */
[----:B--2---:R-:W-:Y:S01]  /*13590*/  @!P4 IMAD.MOV R14, RZ, RZ, -R14 ;  /* 0x000000ffff0ec224 */ /* 0x004fe200078e0a0e */
[----:B------:R-:W-:-:S04]  /*135a0*/  ISETP.GE.AND P4, PT, R21, RZ, PT ;  /* 0x000000ff1500720c */ /* 0x000fc80003f86270 */
[----:B------:R0:W-:Y:S04]  /*135b0*/  STL [R1+0x34], R14 ;  /* 0x0000340e01007387 */ /* 0x0001e80000100800 */
[----:B0-----:R-:W2:Y:S04]  /*135c0*/  LDL R14, [R1+0xf3c] ;  /* 0x000f3c00010e7983 */ /* 0x001ea80000100800 */
[----:B------:R-:W3:Y:S01]  /*135d0*/  LDL.LU R21, [R1+0x104] ;  /* 0x0001040001157983 */ /* 0x000ee20000300800 */
[----:B------:R-:W-:Y:S01]  /*135e0*/  @!P6 IMAD.IADD R11, R11, 0x1, -R28 ;  /* 0x000000010b0be824 */ /* 0x000fe200078e0a1c */
[----:B------:R-:W-:-:S13]  /*135f0*/  ISETP.GT.U32.AND P6, PT, R28, R7, PT ;  /* 0x000000071c00720c */ /* 0x000fda0003fc4070 */
[----:B------:R-:W-:Y:S01]  /*13600*/  @!P6 IMAD.IADD R7, R7, 0x1, -R28 ;  /* 0x000000010707e824 */ /* 0x000fe200078e0a1c */
[----:B------:R-:W-:-:S13]  /*13610*/  ISETP.GT.U32.AND P6, PT, R28, R2, PT ;  /* 0x000000021c00720c */ /* 0x000fda0003fc4070 */
[----:B------:R-:W-:Y:S01]  /*13620*/  @!P6 IMAD.IADD R2, R2, 0x1, -R28 ;  /* 0x000000010202e824 */ /* 0x000fe200078e0a1c */
[----:B------:R-:W-:-:S13]  /*13630*/  ISETP.GT.U32.AND P6, PT, R28, R7, PT ;  /* 0x000000071c00720c */ /* 0x000fda0003fc4070 */
[----:B------:R-:W-:Y:S02]  /*13640*/  @!P6 IMAD.IADD R7, R7, 0x1, -R28 ;  /* 0x000000010707e824 */ /* 0x000fe400078e0a1c */
[----:B------:R-:W2:Y:S01]  /*13650*/  LDL R28, [R1+0xf40] ;  /* 0x000f4000011c7983 */ /* 0x000ea20000100800 */
[----:B----4-:R-:W-:Y:S01]  /*13660*/  @!P2 IMAD.MOV R6, RZ, RZ, -R6 ;  /* 0x000000ffff06a224 */ /* 0x010fe200078e0a06 */
[----:B------:R-:W-:Y:S02]  /*13670*/  ISETP.GE.AND P2, PT, R22, RZ, PT ;  /* 0x000000ff1600720c */ /* 0x000fe40003f46270 */
[----:B------:R-:W4:Y:S04]  /*13680*/  LDL.LU R22, [R1+0xc4] ;  /* 0x0000c40001167983 */ /* 0x000f280000300800 */
[----:B------:R0:W-:Y:S04]  /*13690*/  STL [R1+0x30], R6 ;  /* 0x0000300601007387 */ /* 0x0001e80000100800 */
[----:B0-----:R-:W2:Y:S01]  /*136a0*/  LDL R6, [R1+0xf38] ;  /* 0x000f380001067983 */ /* 0x001ea20000100800 */
[----:B---3--:R-:W-:Y:S01]  /*136b0*/  @!P1 IMAD.MOV R21, RZ, RZ, -R21 ;  /* 0x000000ffff159224 */ /* 0x008fe200078e0a15 */
[----:B------:R-:W-:-:S04]  /*136c0*/  ISETP.GE.AND P1, PT, R0, RZ, PT ;  /* 0x000000ff0000720c */ /* 0x000fc80003f26270 */
[----:B------:R0:W-:Y:S04]  /*136d0*/  STL [R1+0x2c], R21 ;  /* 0x00002c1501007387 */ /* 0x0001e80000100800 */
[----:B0-----:R-:W3:Y:S04]  /*136e0*/  LDL.LU R21, [R1+0x1494] ;  /* 0x0014940001157983 */ /* 0x001ee80000300800 */
[----:B------:R-:W2:Y:S01]  /*136f0*/  LDL.LU R0, [R1+0xcc] ;  /* 0x0000cc0001007983 */ /* 0x000ea20000300800 */
[----:B----4-:R-:W-:Y:S01]  /*13700*/  @!P0 IMAD.MOV R22, RZ, RZ, -R22 ;  /* 0x000000ffff168224 */ /* 0x010fe200078e0a16 */
[----:B------:R-:W-:-:S02]  /*13710*/  ISETP.GE.AND P0, PT, R29, RZ, PT ;  /* 0x000000ff1d00720c */ /* 0x000fc40003f06270 */
[----:B------:R-:W4:Y:S04]  /*13720*/  LDL R29, [R1+0xf34] ;  /* 0x000f3400011d7983 */ /* 0x000f280000100800 */
[----:B------:R0:W-:Y:S04]  /*13730*/  STL [R1+0x28], R22 ;  /* 0x0000281601007387 */ /* 0x0001e80000100800 */
[----:B0-----:R-:W3:Y:S01]  /*13740*/  LDL.LU R22, [R1+0xec] ;  /* 0x0000ec0001167983 */ /* 0x001ee20000300800 */
[----:B--2---:R-:W-:Y:S01]  /*13750*/  @!P5 IMAD.MOV R0, RZ, RZ, -R0 ;  /* 0x000000ffff00d224 */ /* 0x004fe200078e0a00 */
[----:B------:R-:W-:-:S02]  /*13760*/  ISETP.GE.AND P5, PT, R23, RZ, PT ;  /* 0x000000ff1700720c */ /* 0x000fc40003fa6270 */
[----:B------:R-:W2:Y:S04]  /*13770*/  LDL.LU R23, [R1+0xc8] ;  /* 0x0000c80001177983 */ /* 0x000ea80000300800 */
[----:B------:R0:W-:Y:S04]  /*13780*/  STL [R1+0x24], R0 ;  /* 0x0000240001007387 */ /* 0x0001e80000100800 */
[----:B0-----:R-:W4:Y:S01]  /*13790*/  LDL R0, [R1+0xf30] ;  /* 0x000f300001007983 */ /* 0x001f220000100800 */
[----:B---3--:R-:W-:Y:S01]  /*137a0*/  @!P4 IMAD.MOV R22, RZ, RZ, -R22 ;  /* 0x000000ffff16c224 */ /* 0x008fe200078e0a16 */
[----:B------:R-:W-:-:S04]  /*137b0*/  ISETP.GE.AND P4, PT, R24, RZ, PT ;  /* 0x000000ff1800720c */ /* 0x000fc80003f86270 */
[----:B------:R0:W-:Y:S04]  /*137c0*/  STL [R1+0x20], R22 ;  /* 0x0000201601007387 */ /* 0x0001e80000100800 */
[----:B0-----:R-:W3:Y:S04]  /*137d0*/  LDL.LU R22, [R1+0x1490] ;  /* 0x0014900001167983 */ /* 0x001ee80000300800 */
[----:B------:R-:W4:Y:S01]  /*137e0*/  LDL.LU R24, [R1+0x18] ;  /* 0x0000180001187983 */ /* 0x000f220000300800 */
[----:B--2---:R-:W-:Y:S01]  /*137f0*/  @!P2 IMAD.MOV R23, RZ, RZ, -R23 ;  /* 0x000000ffff17a224 */ /* 0x004fe200078e0a17 */
[----:B------:R-:W-:-:S04]  /*13800*/  ISETP.GE.AND P2, PT, R25, RZ, PT ;  /* 0x000000ff1900720c */ /* 0x000fc80003f46270 */
[----:B------:R0:W-:Y:S04]  /*13810*/  STL [R1+0x1c], R23 ;  /* 0x00001c1701007387 */ /* 0x0001e80000100800 */
[----:B0-----:R-:W2:Y:S04]  /*13820*/  LDL.LU R23, [R1+0x148c] ;  /* 0x00148c0001177983 */ /* 0x001ea80000300800 */
[----:B------:R-:W3:Y:S01]  /*13830*/  LDL.LU R25, [R1+0x14] ;  /* 0x0000140001197983 */ /* 0x000ee20000300800 */
[----:B----4-:R-:W-:Y:S01]  /*13840*/  @!P1 IMAD.MOV R24, RZ, RZ, -R24 ;  /* 0x000000ffff189224 */ /* 0x010fe200078e0a18 */
[----:B------:R-:W-:-:S04]  /*13850*/  ISETP.GE.AND P1, PT, R26, RZ, PT ;  /* 0x000000ff1a00720c */ /* 0x000fc80003f26270 */
[----:B------:R0:W-:Y:S04]  /*13860*/  STL [R1+0x18], R24 ;  /* 0x0000181801007387 */ /* 0x0001e80000100800 */
[----:B0-----:R-:W4:Y:S04]  /*13870*/  LDL.LU R24, [R1+0x1488] ;  /* 0x0014880001187983 */ /* 0x001f280000300800 */
[----:B------:R-:W2:Y:S01]  /*13880*/  LDL.LU R26, [R1+0x10] ;  /* 0x00001000011a7983 */ /* 0x000ea20000300800 */
        /* <DEDUP_REMOVED lines=16> */
[----:B------:R-:W-:-:S02]  /*13990*/  ISETP.GE.AND P2, PT, R6, RZ, PT ;  /* 0x000000ff0600720c */ /* 0x000fc40003f46270 */
[----:B------:R-:W3:Y:S04]  /*139a0*/  LDL.LU R6, [R1] ;  /* 0x0000000001067983 */ /* 0x000ee80000300800 */
[----:B------:R0:W-:Y:S04]  /*139b0*/  STL [R1+0x8], R14 ;  /* 0x0000080e01007387 */ /* 0x0001e80000100800 */
[----:B0-----:R-:W3:Y:S01]  /*139c0*/  LDL R14, [R1+0xf1c] ;  /* 0x000f1c00010e7983 */ /* 0x001ee20000100800 */
[----:B--2---:R-:W-:Y:S01]  /*139d0*/  @!P1 IMAD.MOV R28, RZ, RZ, -R28 ;  /* 0x000000ffff1c9224 */ /* 0x004fe200078e0a1c */
[----:B------:R-:W-:-:S04]  /*139e0*/  ISETP.GE.AND P1, PT, R29, RZ, PT ;  /* 0x000000ff1d00720c */ /* 0x000fc80003f26270 */
[----:B------:R0:W-:Y:S04]  /*139f0*/  STL [R1+0x13b8], R28 ;  /* 0x0013b81c01007387 */ /* 0x0001e80000100800 */
[----:B0-----:R-:W2:Y:S04]  /*13a00*/  LDL R28, [R1+0xf2c] ;  /* 0x000f2c00011c7983 */ /* 0x001ea80000100800 */
[----:B------:R-:W2:Y:S01]  /*13a10*/  LDL.LU R29, [R1+0x1478] ;  /* 0x00147800011d7983 */ /* 0x000ea20000300800 */
[----:B----4-:R-:W-:Y:S02]  /*13a20*/  @!P4 IMAD.MOV R27, RZ, RZ, -R27 ;  /* 0x000000ffff1bc224 */ /* 0x010fe400078e0a1b */
[----:B---3--:R-:W-:-:S05]  /*13a30*/  @!P0 IMAD.MOV R6, RZ, RZ, -R6 ;  /* 0x000000ffff068224 */ /* 0x008fca00078e0a06 */
[----:B------:R0:W-:Y:S04]  /*13a40*/  STL [R1+0x13bc], R6 ;  /* 0x0013bc0601007387 */ /* 0x0001e80000100800 */
[----:B0-----:R-:W3:Y:S01]  /*13a50*/  LDL R6, [R1+0xf24] ;  /* 0x000f240001067983 */ /* 0x001ee20000100800 */
[----:B------:R-:W-:-:S03]  /*13a60*/  ISETP.GE.AND P0, PT, R0, RZ, PT ;  /* 0x000000ff0000720c */ /* 0x000fc60003f06270 */
[----:B------:R-:W4:Y:S01]  /*13a70*/  LDL R0, [R1+0xf10] ;  /* 0x000f100001007983 */ /* 0x000f220000100800 */
[----:B--2---:R-:W-:Y:S01]  /*13a80*/  @!P5 IMAD.MOV R29, RZ, RZ, -R29 ;  /* 0x000000ffff1dd224 */ /* 0x004fe200078e0a1d */
[----:B------:R-:W-:-:S04]  /*13a90*/  ISETP.GE.AND P5, PT, R28, RZ, PT ;  /* 0x000000ff1c00720c */ /* 0x000fc80003fa6270 */
[----:B------:R0:W-:Y:S04]  /*13aa0*/  STL [R1+0x13c0], R29 ;  /* 0x0013c01d01007387 */ /* 0x0001e80000100800 */
[----:B------:R-:W2:Y:S04]  /*13ab0*/  LDL R28, [R1+0xf0c] ;  /* 0x000f0c00011c7983 */ /* 0x000ea80000100800 */
[----:B0-----:R-:W4:Y:S04]  /*13ac0*/  LDL R29, [R1+0xf14] ;  /* 0x000f1400011d7983 */ /* 0x001f280000100800 */
[----:B------:R0:W-:Y:S04]  /*13ad0*/  STL [R1+0x13c4], R27 ;  /* 0x0013c41b01007387 */ /* 0x0001e80000100800 */
[----:B0-----:R-:W2:Y:S01]  /*13ae0*/  LDL R27, [R1+0xf18] ;  /* 0x000f1800011b7983 */ /* 0x001ea20000100800 */
[----:B------:R-:W-:-:S02]  /*13af0*/  @!P2 IMAD.MOV R26, RZ, RZ, -R26 ;  /* 0x000000ffff1aa224 */ /* 0x000fc400078e0a1a */
[----:B------:R-:W-:Y:S02]  /*13b00*/  @!P1 IMAD.MOV R25, RZ, RZ, -R25 ;  /* 0x000000ffff199224 */ /* 0x000fe400078e0a19 */
[----:B------:R-:W-:Y:S02]  /*13b10*/  @!P0 IMAD.MOV R24, RZ, RZ, -R24 ;  /* 0x000000ffff188224 */ /* 0x000fe400078e0a18 */
[----:B------:R-:W-:Y:S01]  /*13b20*/  @!P5 IMAD.MOV R23, RZ, RZ, -R23 ;  /* 0x000000ffff17d224 */ /* 0x000fe200078e0a17 */
[----:B------:R-:W-:Y:S02]  /*13b30*/  ISETP.GE.AND P0, PT, R14, RZ, PT ;  /* 0x000000ff0e00720c */ /* 0x000fe40003f06270 */
[----:B---3--:R-:W-:Y:S02]  /*13b40*/  ISETP.GE.AND P4, PT, R6, RZ, PT ;  /* 0x000000ff0600720c */ /* 0x008fe40003f86270 */
[----:B------:R-:W3:Y:S04]  /*13b50*/  LDL R6, [R1+0xf08] ;  /* 0x000f080001067983 */ /* 0x000ee80000100800 */
[----:B------:R0:W-:Y:S04]  /*13b60*/  STL [R1+0x13c8], R26 ;  /* 0x0013c81a01007387 */ /* 0x0001e80000100800 */
[----:B0-----:R-:W3:Y:S04]  /*13b70*/  LDL R26, [R1+0xf28] ;  /* 0x000f2800011a7983 */ /* 0x001ee80000100800 */
[----:B------:R0:W-:Y:S01]  /*13b80*/  STL [R1+0x13cc], R25 ;  /* 0x0013cc1901007387 */ /* 0x0001e20000100800 */
[----:B----4-:R-:W-:-:S02]  /*13b90*/  ISETP.GE.AND P5, PT, R29, RZ, PT ;  /* 0x000000ff1d00720c */ /* 0x010fc40003fa6270 */
[----:B--2---:R-:W-:Y:S02]  /*13ba0*/  ISETP.GE.AND P1, PT, R27, RZ, PT ;  /* 0x000000ff1b00720c */ /* 0x004fe40003f26270 */
[----:B------:R-:W2:Y:S04]  /*13bb0*/  LDL R27, [R1+0xf04] ;  /* 0x000f0400011b7983 */ /* 0x000ea80000100800 */
[----:B------:R-:W-:Y:S04]  /*13bc0*/  STL [R1+0x13d0], R24 ;  /* 0x0013d01801007387 */ /* 0x000fe80000100800 */
[----:B------:R-:W4:Y:S04]  /*13bd0*/  LDL R14, [R1+0xf00] ;  /* 0x000f0000010e7983 */ /* 0x000f280000100800 */
[----:B------:R-:W-:Y:S04]  /*13be0*/  STL [R1+0x13d4], R23 ;  /* 0x0013d41701007387 */ /* 0x000fe80000100800 */
[----:B------:R-:W4:Y:S01]  /*13bf0*/  LDL R29, [R1+0xefc] ;  /* 0x000efc00011d7983 */ /* 0x000f220000100800 */
[----:B------:R-:W-:Y:S01]  /*13c00*/  @!P4 IMAD.MOV R22, RZ, RZ, -R22 ;  /* 0x000000ffff16c224 */ /* 0x000fe200078e0a16 */
[----:B------:R-:W-:-:S02]  /*13c10*/  ISETP.GE.AND P4, PT, R0, RZ, PT ;  /* 0x000000ff0000720c */ /* 0x000fc40003f86270 */
[----:B------:R-:W1:Y:S02]  /*13c20*/  S2R R0, SR_TID.X ;  /* 0x0000000000007919 */ /* 0x000e640000002100 */
[----:B------:R-:W-:Y:S01]  /*13c30*/  STL [R1+0x13d8], R22 ;  /* 0x0013d81601007387 */ /* 0x000fe20000100800 */
[----:B------:R-:W-:Y:S02]  /*13c40*/  @!P1 IMAD.MOV R20, RZ, RZ, -R20 ;  /* 0x000000ffff149224 */ /* 0x000fe400078e0a14 */
[----:B------:R-:W-:Y:S02]  /*13c50*/  @!P0 IMAD.MOV R19, RZ, RZ, -R19 ;  /* 0x000000ffff138224 */ /* 0x000fe400078e0a13 */
[----:B------:R-:W-:Y:S01]  /*13c60*/  @!P5 IMAD.MOV R18, RZ, RZ, -R18 ;  /* 0x000000ffff12d224 */ /* 0x000fe200078e0a12 */
[----:B-1----:R-:W-:-:S04]  /*13c70*/  SHF.R.U32.HI R0, RZ, 0x5, R0 ;  /* 0x00000005ff007819 */ /* 0x002fc80000011600 */
[----:B------:R-:W-:-:S04]  /*13c80*/  SGXT.U32 R0, R0, 0x1 ;  /* 0x000000010000781a */ /* 0x000fc80000000000 */
[----:B------:R-:W-:Y:S01]  /*13c90*/  LOP3.LUT R0, R0, 0x1e, RZ, 0xfc, !PT ;  /* 0x0000001e00007812 */ /* 0x000fe200078efcff */
[----:B------:R-:W-:Y:S01]  /*13ca0*/  @!P4 IMAD.MOV R17, RZ, RZ, -R17 ;  /* 0x000000ffff11c224 */ /* 0x000fe200078e0a11 */
[----:B---3--:R-:W-:-:S13]  /*13cb0*/  ISETP.GE.AND P2, PT, R26, RZ, PT ;  /* 0x000000ff1a00720c */ /* 0x008fda0003f46270 */
[----:B------:R-:W-:Y:S01]  /*13cc0*/  @!P2 IMAD.MOV R21, RZ, RZ, -R21 ;  /* 0x000000ffff15a224 */ /* 0x000fe200078e0a15 */
[----:B------:R-:W-:-:S04]  /*13cd0*/  ISETP.GE.AND P2, PT, R28, RZ, PT ;  /* 0x000000ff1c00720c */ /* 0x000fc80003f46270 */
[----:B------:R-:W-:Y:S04]  /*13ce0*/  STL [R1+0x13dc], R21 ;  /* 0x0013dc1501007387 */ /* 0x000fe80000100800 */
[----:B------:R-:W3:Y:S04]  /*13cf0*/  LDL R28, [R1+0xef8] ;  /* 0x000ef800011c7983 */ /* 0x000ee80000100800 */
[----:B------:R-:W-:Y:S04]  /*13d00*/  STL [R1+0x13e0], R20 ;  /* 0x0013e01401007387 */ /* 0x000fe80000100800 */
[----:B0-----:R-:W3:Y:S01]  /*13d10*/  LDL R25, [R1+0xef4] ;  /* 0x000ef40001197983 */ /* 0x001ee20000100800 */
[----:B------:R-:W-:Y:S01]  /*13d20*/  ISETP.GE.AND P1, PT, R6, RZ, PT ;  /* 0x000000ff0600720c */ /* 0x000fe20003f26270 */
[----:B------:R-:W-:-:S02]  /*13d30*/  IMAD R6, R0, UR7, RZ ;  /* 0x0000000700067c24 */ /* 0x000fc4000f8e02ff */
[----:B------:R-:W-:Y:S01]  /*13d40*/  IMAD R0, RZ, RZ, -UR7 ;  /* 0x80000007ff007e24 */ /* 0x000fe2000f8e02ff */
[----:B------:R-:W3:Y:S03]  /*13d50*/  LDL R26, [R1+0xef0] ;  /* 0x000ef000011a7983 */ /* 0x000ee60000100800 */
[----:B------:R-:W-:Y:S01]  /*13d60*/  IMAD R6, R0, 0x2, R6 ;  /* 0x0000000200067824 */ /* 0x000fe200078e0206 */
[----:B------:R-:W-:Y:S01]  /*13d70*/  STL [R1+0x13e4], R19 ;  /* 0x0013e41301007387 */ /* 0x000fe20000100800 */
[----:B--2---:R-:W-:-:S03]  /*13d80*/  ISETP.GE.AND P0, PT, R27, RZ, PT ;  /* 0x000000ff1b00720c */ /* 0x004fc60003f06270 */
[----:B------:R-:W2:Y:S04]  /*13d90*/  LDL R27, [R1+0xeec] ;  /* 0x000eec00011b7983 */ /* 0x000ea80000100800 */
[----:B------:R0:W-:Y:S01]  /*13da0*/  STL [R1+0x4b0], R6 ;  /* 0x0004b00601007387 */ /* 0x0001e20000100800 */
[----:B----4-:R-:W-:-:S03]  /*13db0*/  ISETP.GE.AND P5, PT, R14, RZ, PT ;  /* 0x000000ff0e00720c */ /* 0x010fc60003fa6270 */
[----:B------:R-:W-:Y:S04]  /*13dc0*/  STL [R1+0x13e8], R18 ;  /* 0x0013e81201007387 */ /* 0x000fe80000100800 */
[----:B------:R-:W4:Y:S01]  /*13dd0*/  LDL R14, [R1+0xee8] ;  /* 0x000ee800010e7983 */ /* 0x000f220000100800 */
[----:B0-----:R-:W-:Y:S01]  /*13de0*/  IMAD R6, R0, 0x2, R6 ;  /* 0x0000000200067824 */ /* 0x001fe200078e0206 */
[----:B------:R-:W-:-:S04]  /*13df0*/  ISETP.GE.AND P4, PT, R29, RZ, PT ;  /* 0x000000ff1d00720c */ /* 0x000fc80003f86270 */
[----:B------:R0:W-:Y:S04]  /*13e00*/  STL [R1+0x4b4], R6 ;  /* 0x0004b40601007387 */ /* 0x0001e80000100800 */
[----:B------:R-:W-:Y:S04]  /*13e10*/  STL [R1+0x13ec], R17 ;  /* 0x0013ec1101007387 */ /* 0x000fe80000100800 */
[----:B------:R-:W4:Y:S01]  /*13e20*/  LDL R29, [R1+0xee4] ;  /* 0x000ee400011d7983 */ /* 0x000f220000100800 */
[----:B------:R-:W-:Y:S02]  /*13e30*/  @!P2 IMAD.MOV R16, RZ, RZ, -R16 ;  /* 0x000000ffff10a224 */ /* 0x000fe400078e0a10 */
[----:B0-----:R-:W-:-:S03]  /*13e40*/  IMAD R6, R0, 0x2, R6 ;  /* 0x0000000200067824 */ /* 0x001fc600078e0206 */
[----:B------:R-:W-:Y:S04]  /*13e50*/  STL [R1+0x13f0], R16 ;  /* 0x0013f01001007387 */ /* 0x000fe80000100800 */
[----:B------:R0:W-:Y:S01]  /*13e60*/  STL [R1+0x48c], R6 ;  /* 0x00048c0601007387 */ /* 0x0001e20000100800 */
[----:B------:R-:W-:Y:S02]  /*13e70*/  @!P1 IMAD.MOV R13, RZ, RZ, -R13 ;  /* 0x000000ffff0d9224 */ /* 0x000fe400078e0a0d */
[----:B------:R-:W-:Y:S02]  /*13e80*/  @!P0 IMAD.MOV R12, RZ, RZ, -R12 ;  /* 0x000000ffff0c8224 */ /* 0x000fe400078e0a0c */
[----:B0-----:R-:W-:Y:S02]  /*13e90*/  IMAD R6, R0, 0x2, R6 ;  /* 0x0000000200067824 */ /* 0x001fe400078e0206 */
[----:B------:R-:W-:-:S02]  /*13ea0*/  @!P5 IMAD.MOV R11, RZ, RZ, -R11 ;  /* 0x000000ffff0bd224 */ /* 0x000fc400078e0a0b */
[----:B------:R-:W-:Y:S01]  /*13eb0*/  @!P4 IMAD.MOV R10, RZ, RZ, -R10 ;  /* 0x000000ffff0ac224 */ /* 0x000fe200078e0a0a */
[----:B---3--:R-:W-:Y:S02]  /*13ec0*/  ISETP.GE.AND P2, PT, R28, RZ, PT ;  /* 0x000000ff1c00720c */ /* 0x008fe40003f46270 */
[----:B------:R-:W3:Y:S04]  /*13ed0*/  LDL R28, [R1+0x5c0] ;  /* 0x0005c000011c7983 */ /* 0x000ee80000100800 */
[----:B------:R0:W-:Y:S04]  /*13ee0*/  STL [R1+0x490], R6 ;  /* 0x0004900601007387 */ /* 0x0001e80000100800 */
[----:B------:R-:W-:Y:S01]  /*13ef0*/  STL [R1+0x13f4], R13 ;  /* 0x0013f40d01007387 */ /* 0x000fe20000100800 */
[----:B0-----:R-:W-:-:S03]  /*13f00*/  IMAD R6, R0, 0x2, R6 ;  /* 0x0000000200067824 */ /* 0x001fc600078e0206 */
[----:B------:R-:W-:Y:S04]  /*13f10*/  STL [R1+0x13f8], R12 ;  /* 0x0013f80c01007387 */ /* 0x000fe80000100800 */
[----:B------:R0:W-:Y:S01]  /*13f20*/  STL [R1+0x494], R6 ;  /* 0x0004940601007387 */ /* 0x0001e20000100800 */
[----:B------:R-:W-:-:S03]  /*13f30*/  ISETP.GE.AND P1, PT, R25, RZ, PT ;  /* 0x000000ff1900720c */ /* 0x000fc60003f26270 */
[----:B------:R-:W-:Y:S01]  /*13f40*/  STL [R1+0x13fc], R11 ;  /* 0x0013fc0b01007387 */ /* 0x000fe20000100800 */
[----:B0-----:R-:W-:-:S05]  /*13f50*/  IMAD R6, R0, 0x2, R6 ;  /* 0x0000000200067824 */ /* 0x001fca00078e0206 */
[----:B------:R0:W-:Y:S01]  /*13f60*/  STL [R1+0x498], R6 ;  /* 0x0004980601007387 */ /* 0x0001e20000100800 */
[----:B------:R-:W-:-:S03]  /*13f70*/  @!P2 IMAD.MOV R4, RZ, RZ, -R4 ;  /* 0x000000ffff04a224 */ /* 0x000fc600078e0a04 */
[----:B------:R-:W-:Y:S01]  /*13f80*/  STL [R1+0x1400], R10 ;  /* 0x0014000a01007387 */ /* 0x000fe20000100800 */
[----:B0-----:R-:W-:-:S05]  /*13f90*/  IMAD R6, R0, 0x2, R6 ;  /* 0x0000000200067824 */ /* 0x001fca00078e0206 */
[----:B------:R0:W-:Y:S01]  /*13fa0*/  STL [R1+0x49c], R6 ;  /* 0x00049c0601007387 */ /* 0x0001e20000100800 */
[----:B------:R-:W-:-:S03]  /*13fb0*/  @!P1 IMAD.MOV R3, RZ, RZ, -R3 ;  /* 0x000000ffff039224 */ /* 0x000fc600078e0a03 */
[----:B------:R-:W-:Y:S01]  /*13fc0*/  STL [R1+0x1404], R4 ;  /* 0x0014040401007387 */ /* 0x000fe20000100800 */
[----:B0-----:R-:W-:-:S05]  /*13fd0*/  IMAD R6, R0, 0x2, R6 ;  /* 0x0000000200067824 */ /* 0x001fca00078e0206 */
[----:B------:R0:W-:Y:S04]  /*13fe0*/  STL [R1+0x4a0], R6 ;  /* 0x0004a00601007387 */ /* 0x0001e80000100800 */
[----:B------:R1:W-:Y:S01]  /*13ff0*/  STL [R1+0x1408], R3 ;  /* 0x0014080301007387 */ /* 0x0003e20000100800 */
[----:B0-----:R-:W-:-:S04]  /*14000*/  IMAD R6, R0, 0x2, R6 ;  /* 0x0000000200067824 */ /* 0x001fc800078e0206 */
[----:B-1----:R-:W-:Y:S01]  /*14010*/  IMAD R3, R0, 0x2, R6 ;  /* 0x0000000200037824 */ /* 0x002fe200078e0206 */
[----:B------:R0:W-:Y:S04]  /*14020*/  STL [R1+0x4a4], R6 ;  /* 0x0004a40601007387 */ /* 0x0001e80000100800 */
[----:B------:R-:W3:Y:S04]  /*14030*/  LDL.LU R18, [R1+0x3e8] ;  /* 0x0003e80001127983 */ /* 0x000ee80000300800 */
[----:B------:R-:W3:Y:S04]  /*14040*/  LDL.LU R19, [R1+0x3e4] ;  /* 0x0003e40001137983 */ /* 0x000ee80000300800 */
[----:B------:R-:W3:Y:S04]  /*14050*/  LDL.LU R20, [R1+0x3e0] ;  /* 0x0003e00001147983 */ /* 0x000ee80000300800 */
[----:B------:R-:W-:Y:S04]  /*14060*/  STL [R1+0x4a8], R3 ;  /* 0x0004a80301007387 */ /* 0x000fe80000100800 */
[----:B------:R-:W3:Y:S04]  /*14070*/  LDL.LU R21, [R1+0x3dc] ;  /* 0x0003dc0001157983 */ /* 0x000ee80000300800 */
[----:B------:R-:W3:Y:S04]  /*14080*/  LDL.LU R22, [R1+0x3d8] ;  /* 0x0003d80001167983 */ /* 0x000ee80000300800 */
[----:B------:R-:W3:Y:S04]  /*14090*/  LDL.LU R23, [R1+0x3d4] ;  /* 0x0003d40001177983 */ /* 0x000ee80000300800 */
[----:B------:R-:W3:Y:S01]  /*140a0*/  LDL.LU R24, [R1+0x3d0] ;  /* 0x0003d00001187983 */ /* 0x000ee20000300800 */
[----:B------:R-:W-:-:S03]  /*140b0*/  ISETP.GE.AND P0, PT, R26, RZ, PT ;  /* 0x000000ff1a00720c */ /* 0x000fc60003f06270 */
[----:B------:R-:W3:Y:S01]  /*140c0*/  LDL.LU R25, [R1+0x3cc] ;  /* 0x0003cc0001197983 */ /* 0x000ee20000300800 */
[----:B--2---:R-:W-:Y:S02]  /*140d0*/  ISETP.GE.AND P5, PT, R27, RZ, PT ;  /* 0x000000ff1b00720c */ /* 0x004fe40003fa6270 */
[----:B----4-:R-:W-:Y:S01]  /*140e0*/  ISETP.GE.AND P2, PT, R29, RZ, PT ;  /* 0x000000ff1d00720c */ /* 0x010fe20003f46270 */
[----:B------:R-:W2:Y:S04]  /*140f0*/  LDL.LU R26, [R1+0x3c8] ;  /* 0x0003c800011a7983 */ /* 0x000ea80000300800 */
[----:B------:R-:W4:Y:S04]  /*14100*/  LDL.LU R27, [R1+0x3c4] ;  /* 0x0003c400011b7983 */ /* 0x000f280000300800 */
[----:B------:R-:W4:Y:S01]  /*14110*/  LDL.LU R29, [R1+0x3c0] ;  /* 0x0003c000011d7983 */ /* 0x000f220000300800 */
[----:B------:R-:W-:-:S02]  /*14120*/  ISETP.GE.AND P4, PT, R14, RZ, PT ;  /* 0x000000ff0e00720c */ /* 0x000fc40003f86270 */
[----:B------:R-:W1:Y:S01]  /*14130*/  S2R R14, SR_TID.X ;  /* 0x00000000000e7919 */ /* 0x000e620000002100 */
[----:B0-----:R-:W4:Y:S01]  /*14140*/  LDL.LU R6, [R1+0x3bc] ;  /* 0x0003bc0001067983 */ /* 0x001f220000300800 */
[----:B------:R-:W-:Y:S01]  /*14150*/  ISETP.NE.AND P3, PT, R15, RZ, PT ;  /* 0x000000ff0f00720c */ /* 0x000fe20003f65270 */
[----:B------:R-:W-:Y:S01]  /*14160*/  @!P5 IMAD.MOV R9, RZ, RZ, -R9 ;  /* 0x000000ffff09d224 */ /* 0x000fe200078e0a09 */
[----:B------:R-:W-:Y:S01]  /*14170*/  LOP3.LUT R15, RZ, R15, RZ, 0x33, !PT ;  /* 0x0000000fff0f7212 */ /* 0x000fe200078e33ff */
[----:B------:R-:W-:-:S06]  /*14180*/  @!P2 IMAD.MOV R7, RZ, RZ, -R7 ;  /* 0x000000ffff07a224 */ /* 0x000fcc00078e0a07 */
[----:B------:R-:W-:Y:S01]  /*14190*/  @!P4 IMAD.MOV R8, RZ, RZ, -R8 ;  /* 0x000000ffff08c224 */ /* 0x000fe200078e0a08 */
[----:B-1----:R-:W-:-:S05]  /*141a0*/  LOP3.LUT R14, R14, 0x1f, RZ, 0xc0, !PT ;  /* 0x0000001f0e0e7812 */ /* 0x002fca00078ec0ff */
[----:B------:R-:W-:Y:S02]  /*141b0*/  IMAD R4, R14, UR8, RZ ;  /* 0x000000080e047c24 */ /* 0x000fe4000f8e02ff */
[----:B------:R-:W-:-:S04]  /*141c0*/  IMAD.MOV.U32 R14, RZ, RZ, R2 ;  /* 0x000000ffff0e7224 */ /* 0x000fc800078e0002 */
[----:B------:R-:W-:Y:S01]  /*141d0*/  @!P0 IMAD.MOV R14, RZ, RZ, -R14 ;  /* 0x000000ffff0e8224 */ /* 0x000fe200078e0a0e */
[----:B------:R-:W-:Y:S02]  /*141e0*/  LEA R2, P0, R4, UR10, 0x1 ;  /* 0x0000000a04027c11 */ /* 0x000fe4000f8008ff */
[----:B---3--:R-:W-:Y:S02]  /*141f0*/  ISETP.GE.AND P1, PT, R28, RZ, PT ;  /* 0x000000ff1c00720c */ /* 0x008fe40003f26270 */
[----:B------:R-:W3:Y:S04]  /*14200*/  LDL.LU R28, [R1+0x3b8] ;  /* 0x0003b800011c7983 */ /* 0x000ee80000300800 */
[----:B------:R-:W-:Y:S04]  /*14210*/  STL [R1+0x140c], R14 ;  /* 0x00140c0e01007387 */ /* 0x000fe80000100800 */
[----:B------:R0:W-:Y:S03]  /*14220*/  STL [R1+0x130c], R2 ;  /* 0x00130c0201007387 */ /* 0x0001e60000100800 */
[----:B------:R-:W-:Y:S01]  /*14230*/  @!P1 IMAD.MOV R5, RZ, RZ, -R5 ;  /* 0x000000ffff059224 */ /* 0x000fe200078e0a05 */
[----:B------:R1:W-:Y:S01]  /*14240*/  STL [R1+0x1410], R0 ;  /* 0x0014100001007387 */ /* 0x0003e20000100800 */
[----:B0-----:R-:W-:-:S05]  /*14250*/  IMAD R2, R0, 0x2, R3 ;  /* 0x0000000200027824 */ /* 0x001fca00078e0203 */
[----:B------:R0:W-:Y:S04]  /*14260*/  STL [R1+0x4ac], R2 ;  /* 0x0004ac0201007387 */ /* 0x0001e80000100800 */
[----:B------:R-:W-:Y:S04]  /*14270*/  STL [R1+0x1414], R9 ;  /* 0x0014140901007387 */ /* 0x000fe80000100800 */
[----:B------:R-:W-:Y:S04]  /*14280*/  STL [R1+0x1418], R8 ;  /* 0x0014180801007387 */ /* 0x000fe80000100800 */
[----:B------:R-:W-:Y:S04]  /*14290*/  STL [R1+0x141c], R7 ;  /* 0x00141c0701007387 */ /* 0x000fe80000100800 */
[----:B------:R-:W-:Y:S01]  /*142a0*/  STL [R1+0x1420], R5 ;  /* 0x0014200501007387 */ /* 0x000fe20000100800 */
[----:B-1----:R-:W-:-:S02]  /*142b0*/  SEL R0, R15, R18, !P3 ;  /* 0x000000120f007207 */ /* 0x002fc40005800000 */
[----:B------:R-:W-:-:S03]  /*142c0*/  SEL R3, R15, R19, !P3 ;  /* 0x000000130f037207 */ /* 0x000fc60005800000 */
[----:B------:R1:W-:Y:S01]  /*142d0*/  STL [R1+0x488], R0 ;  /* 0x0004880001007387 */ /* 0x0003e20000100800 */
[----:B0-----:R-:W-:-:S03]  /*142e0*/  SEL R2, R15, R20, !P3 ;  /* 0x000000140f027207 */ /* 0x001fc60005800000 */
[----:B------:R0:W-:Y:S01]  /*142f0*/  STL [R1+0x484], R3 ;  /* 0x0004840301007387 */ /* 0x0001e20000100800 */
[----:B-1----:R-:W-:-:S03]  /*14300*/  SEL R0, R15, R21, !P3 ;  /* 0x000000150f007207 */ /* 0x002fc60005800000 */
[----:B------:R1:W-:Y:S01]  /*14310*/  STL [R1+0x480], R2 ;  /* 0x0004800201007387 */ /* 0x0003e20000100800 */
[----:B0-----:R-:W-:-:S03]  /*14320*/  SEL R3, R15, R22, !P3 ;  /* 0x000000160f037207 */ /* 0x001fc60005800000 */
[----:B------:R0:W-:Y:S04]  /*14330*/  STL [R1+0x47c], R0 ;  /* 0x00047c0001007387 */ /* 0x0001e80000100800 */
[----:B------:R2:W-:Y:S01]  /*14340*/  STL [R1+0x478], R3 ;  /* 0x0004780301007387 */ /* 0x0005e20000100800 */
[C---:B-1----:R-:W-:Y:S02]  /*14350*/  SEL R2, R15.reuse, R23, !P3 ;  /* 0x000000170f027207 */ /* 0x042fe40005800000 */
[----:B0-----:R-:W-:-:S03]  /*14360*/  SEL R0, R15, R24, !P3 ;  /* 0x000000180f007207 */ /* 0x001fc60005800000 */
[----:B------:R0:W-:Y:S01]  /*14370*/  STL [R1+0x474], R2 ;  /* 0x0004740201007387 */ /* 0x0001e20000100800 */
[----:B--2---:R-:W-:-:S03]  /*14380*/  SEL R3, R15, R25, !P3 ;  /* 0x000000190f037207 */ /* 0x004fc60005800000 */
[----:B------:R4:W-:Y:S04]  /*14390*/  STL [R1+0x470], R0 ;  /* 0x0004700001007387 */ /* 0x0009e80000100800 */
[----:B------:R1:W-:Y:S01]  /*143a0*/  STL [R1+0x46c], R3 ;  /* 0x00046c0301007387 */ /* 0x0003e20000100800 */
[C---:B0-----:R-:W-:Y:S02]  /*143b0*/  SEL R2, R15.reuse, R26, !P3 ;  /* 0x0000001a0f027207 */ /* 0x041fe40005800000 */
[----:B----4-:R-:W-:-:S03]  /*143c0*/  SEL R0, R15, R27, !P3 ;  /* 0x0000001b0f007207 */ /* 0x010fc60005800000 */
[----:B------:R0:W-:Y:S01]  /*143d0*/  STL [R1+0x468], R2 ;  /* 0x0004680201007387 */ /* 0x0001e20000100800 */
[----:B-1----:R-:W-:-:S03]  /*143e0*/  SEL R3, R15, R29, !P3 ;  /* 0x0000001d0f037207 */ /* 0x002fc60005800000 */
[----:B------:R3:W-:Y:S04]  /*143f0*/  STL [R1+0x464], R0 ;  /* 0x0004640001007387 */ /* 0x0007e80000100800 */
[----:B------:R-:W-:Y:S04]  /*14400*/  STL [R1+0x460], R3 ;  /* 0x0004600301007387 */ /* 0x000fe80000100800 */
[----:B------:R-:W2:Y:S01]  /*14410*/  LDL.LU R5, [R1+0x3a8] ;  /* 0x0003a80001057983 */ /* 0x000ea20000300800 */
[----:B0-----:R-:W-:-:S05]  /*14420*/  SEL R2, R15, R6, !P3 ;  /* 0x000000060f027207 */ /* 0x001fca0005800000 */
[----:B------:R-:W-:Y:S01]  /*14430*/  STL [R1+0x45c], R2 ;  /* 0x00045c0201007387 */ /* 0x000fe20000100800 */
[----:B---3--:R-:W-:-:S03]  /*14440*/  SEL R0, R15, R28, !P3 ;  /* 0x0000001c0f007207 */ /* 0x008fc60005800000 */
[----:B--2---:R0:W-:Y:S04]  /*14450*/  STL [R1+0x146c], R5 ;  /* 0x00146c0501007387 */ /* 0x0041e80000100800 */
[----:B------:R-:W-:Y:S04]  /*14460*/  STL [R1+0x458], R0 ;  /* 0x0004580001007387 */ /* 0x000fe80000100800 */
[----:B0-----:R-:W2:Y:S04]  /*14470*/  LDL.LU R5, [R1+0x3ac] ;  /* 0x0003ac0001057983 */ /* 0x001ea80000300800 */
[----:B--2---:R0:W-:Y:S04]  /*14480*/  STL [R1+0x1470], R5 ;  /* 0x0014700501007387 */ /* 0x0041e80000100800 */
[----:B0-----:R-:W2:Y:S04]  /*14490*/  LDL.LU R5, [R1+0x3b0] ;  /* 0x0003b00001057983 */ /* 0x001ea80000300800 */
[----:B--2---:R0:W-:Y:S04]  /*144a0*/  STL [R1+0x1474], R5 ;  /* 0x0014740501007387 */ /* 0x0041e80000100800 */
[----:B0-----:R-:W2:Y:S04]  /*144b0*/  LDL.LU R5, [R1+0x3b4] ;  /* 0x0003b40001057983 */ /* 0x001ea80000300800 */
[----:B------:R-:W3:Y:S04]  /*144c0*/  LDL.LU R7, [R1+0x3a4] ;  /* 0x0003a40001077983 */ /* 0x000ee80000300800 */
[----:B------:R-:W4:Y:S04]  /*144d0*/  LDL.LU R8, [R1+0x3a0] ;  /* 0x0003a00001087983 */ /* 0x000f280000300800 */
[----:B------:R-:W3:Y:S04]  /*144e0*/  LDL.LU R9, [R1+0x39c] ;  /* 0x00039c0001097983 */ /* 0x000ee80000300800 */
        /* <DEDUP_REMOVED lines=23> */
[----:B------:R-:W3:Y:S01]  /*14660*/  LDL.LU R28, [R1+0x33c] ;  /* 0x00033c00011c7983 */ /* 0x000ee20000300800 */
[----:B--2---:R-:W-:-:S05]  /*14670*/  SEL R5, R15, R5, !P3 ;  /* 0x000000050f057207 */ /* 0x004fca0005800000 */
[----:B------:R0:W-:Y:S04]  /*14680*/  STL [R1+0x454], R5 ;  /* 0x0004540501007387 */ /* 0x0001e80000100800 */
[----:B0-----:R-:W2:Y:S02]  /*14690*/  LDL.LU R5, [R1+0x1474] ;  /* 0x0014740001057983 */ /* 0x001ea40000300800 */
[----:B--2---:R-:W-:-:S05]  /*146a0*/  SEL R5, R15, R5, !P3 ;  /* 0x000000050f057207 */ /* 0x004fca0005800000 */
[----:B------:R0:W-:Y:S04]  /*146b0*/  STL [R1+0x450], R5 ;  /* 0x0004500501007387 */ /* 0x0001e80000100800 */
[----:B0-----:R-:W2:Y:S02]  /*146c0*/  LDL.LU R5, [R1+0x1470] ;  /* 0x0014700001057983 */ /* 0x001ea40000300800 */
[----:B--2---:R-:W-:-:S05]  /*146d0*/  SEL R5, R15, R5, !P3 ;  /* 0x000000050f057207 */ /* 0x004fca0005800000 */
[----:B------:R0:W-:Y:S04]  /*146e0*/  STL [R1+0x44c], R5 ;  /* 0x00044c0501007387 */ /* 0x0001e80000100800 */
[----:B0-----:R-:W2:Y:S01]  /*146f0*/  LDL.LU R5, [R1+0x146c] ;  /* 0x00146c0001057983 */ /* 0x001ea20000300800 */
[C---:B----4-:R-:W-:Y:S02]  /*14700*/  SEL R8, R15.reuse, R8, !P3 ;  /* 0x000000080f087207 */ /* 0x050fe40005800000 */
[C---:B---3--:R-:W-:Y:S02]  /*14710*/  SEL R2, R15.reuse, R2, !P3 ;  /* 0x000000020f027207 */ /* 0x048fe40005800000 */
[C---:B------:R-:W-:Y:S02]  /*14720*/  SEL R3, R15.reuse, R3, !P3 ;  /* 0x000000030f037207 */ /* 0x040fe40005800000 */
[----:B--2---:R-:W-:-:S05]  /*14730*/  SEL R5, R15, R5, !P3 ;  /* 0x000000050f057207 */ /* 0x004fca0005800000 */
[----:B------:R0:W-:Y:S02]  /*14740*/  STL [R1+0x448], R5 ;  /* 0x0004480501007387 */ /* 0x0001e40000100800 */
[C---:B0-----:R-:W-:Y:S02]  /*14750*/  SEL R5, R15.reuse, R7, !P3 ;  /* 0x000000070f057207 */ /* 0x041fe40005800000 */
[----:B------:R-:W-:-:S03]  /*14760*/  SEL R7, R15, R9, !P3 ;  /* 0x000000090f077207 */ /* 0x000fc60005800000 */
[----:B------:R0:W-:Y:S04]  /*14770*/  STL [R1+0x444], R5 ;  /* 0x0004440501007387 */ /* 0x0001e80000100800 */
[----:B------:R-:W-:Y:S01]  /*14780*/  STL [R1+0x440], R8 ;  /* 0x0004400801007387 */ /* 0x000fe20000100800 */
[C---:B0-----:R-:W-:Y:S02]  /*14790*/  SEL R5, R15.reuse, R0, !P3 ;  /* 0x000000000f057207 */ /* 0x041fe40005800000 */
[C---:B------:R-:W-:Y:S01]  /*147a0*/  SEL R0, R15.reuse, R14, !P3 ;  /* 0x0000000e0f007207 */ /* 0x040fe20005800000 */
[----:B------:R-:W-:Y:S04]  /*147b0*/  STL [R1+0x43c], R7 ;  /* 0x00043c0701007387 */ /* 0x000fe80000100800 */
[----:B------:R-:W-:Y:S04]  /*147c0*/  STL [R1+0x438], R5 ;  /* 0x0004380501007387 */ /* 0x000fe80000100800 */
[----:B------:R0:W-:Y:S04]  /*147d0*/  STL [R1+0x434], R2 ;  /* 0x0004340201007387 */ /* 0x0001e80000100800 */
[----:B------:R1:W-:Y:S04]  /*147e0*/  STL [R1+0xcc], R0 ;  /* 0x0000cc0001007387 */ /* 0x0003e80000100800 */
[----:B------:R2:W-:Y:S01]  /*147f0*/  STL [R1+0x430], R3 ;  /* 0x0004300301007387 */ /* 0x0005e20000100800 */
[----:B0-----:R-:W-:-:S02]  /*14800*/  SEL R2, R15, R4, !P3 ;  /* 0x000000040f027207 */ /* 0x001fc40005800000 */
[----:B-1----:R-:W-:-:S03]  /*14810*/  SEL R0, R15, R10, !P3 ;  /* 0x0000000a0f007207 */ /* 0x002fc60005800000 */
[----:B------:R0:W-:Y:S01]  /*14820*/  STL [R1+0x42c], R2 ;  /* 0x00042c0201007387 */ /* 0x0001e20000100800 */
[----:B--2---:R-:W-:-:S03]  /*14830*/  SEL R3, R15, R11, !P3 ;  /* 0x0000000b0f037207 */ /* 0x004fc60005800000 */
[----:B------:R1:W-:Y:S04]  /*14840*/  STL [R1+0x428], R0 ;  /* 0x0004280001007387 */ /* 0x0003e80000100800 */
[----:B------:R2:W-:Y:S01]  /*14850*/  STL [R1+0x100], R3 ;  /* 0x0001000301007387 */ /* 0x0005e20000100800 */
[C---:B0-----:R-:W-:Y:S02]  /*14860*/  SEL R2, R15.reuse, R12, !P3 ;  /* 0x0000000c0f027207 */ /* 0x041fe40005800000 */
        /* <DEDUP_REMOVED lines=28> */
[----:B------:R-:W-:Y:S04]  /*14a30*/  STL [R1+0x400], R3 ;  /* 0x0004000301007387 */ /* 0x000fe80000100800 */
[----:B------:R-:W2:Y:S01]  /*14a40*/  LDL.LU R5, [R1+0x32c] ;  /* 0x00032c0001057983 */ /* 0x000ea20000300800 */
[C---:B0-----:R-:W-:Y:S02]  /*14a50*/  SEL R2, R15.reuse, R6, !P3 ;  /* 0x000000060f027207 */ /* 0x041fe40005800000 */
[----:B-1----:R-:W-:-:S03]  /*14a60*/  SEL R0, R15, R28, !P3 ;  /* 0x0000001c0f007207 */ /* 0x002fc60005800000 */
[----:B------:R-:W-:Y:S04]  /*14a70*/  STL [R1+0x3fc], R2 ;  /* 0x0003fc0201007387 */ /* 0x000fe80000100800 */
        /* <DEDUP_REMOVED lines=528> */
[----:B------:R-:W4:Y:S01]  /*16b80*/  LDL.LU R2, [R1+0x8] ;  /* 0x0000080001027983 */ /* 0x000f220000300800 */
        /* <DEDUP_REMOVED lines=9> */
[C---:B---3--:R-:W-:Y:S02]  /*16c20*/  SEL R7, R15.reuse, R7, !P3 ;  /* 0x000000070f077207 */ /* 0x048fe40005800000 */
[C---:B----4-:R-:W-:Y:S02]  /*16c30*/  SEL R8, R15.reuse, R8, !P3 ;  /* 0x000000080f087207 */ /* 0x050fe40005800000 */
[C---:B------:R-:W-:Y:S02]  /*16c40*/  SEL R9, R15.reuse, R9, !P3 ;  /* 0x000000090f097207 */ /* 0x040fe40005800000 */
[----:B------:R-:W-:-:S02]  /*16c50*/  SEL R0, R15, R0, !P3 ;  /* 0x000000000f007207 */ /* 0x000fc40005800000 */
[C---:B------:R-:W-:Y:S02]  /*16c60*/  SEL R14, R15.reuse, R14, !P3 ;  /* 0x0000000e0f0e7207 */ /* 0x040fe40005800000 */
[C---:B------:R-:W-:Y:S02]  /*16c70*/  SEL R3, R15.reuse, R3, !P3 ;  /* 0x000000030f037207 */ /* 0x040fe40005800000 */
[C---:B------:R-:W-:Y:S02]  /*16c80*/  SEL R4, R15.reuse, R4, !P3 ;  /* 0x000000040f047207 */ /* 0x040fe40005800000 */
[C---:B------:R-:W-:Y:S02]  /*16c90*/  SEL R10, R15.reuse, R10, !P3 ;  /* 0x0000000a0f0a7207 */ /* 0x040fe40005800000 */
        /* <DEDUP_REMOVED lines=18> */
[----:B--2---:R-:W-:-:S05]  /*16dc0*/  SEL R5, R15, R5, !P3 ;  /* 0x000000050f057207 */ /* 0x004fca0005800000 */
[----:B------:R0:W-:Y:S04]  /*16dd0*/  STL [R1+0xc4], R5 ;  /* 0x0000c40501007387 */ /* 0x0001e80000100800 */
        /* <DEDUP_REMOVED lines=42> */
[----:B0-----:R-:W3:Y:S04]  /*17080*/  LDL.LU R25, [R1+0x13cc] ;  /* 0x0013cc0001197983 */ /* 0x001ee80000300800 */
[----:B------:R0:W-:Y:S04]  /*17090*/  STL [R1+0x44], R26 ;  /* 0x0000441a01007387 */ /* 0x0001e80000100800 */
[----:B0-----:R-:W4:Y:S04]  /*170a0*/  LDL.LU R26, [R1+0x13c8] ;  /* 0x0013c800011a7983 */ /* 0x001f280000300800 */
[----:B------:R0:W-:Y:S04]  /*170b0*/  STL [R1+0x40], R27 ;  /* 0x0000401b01007387 */ /* 0x0001e80000100800 */
[----:B0-----:R-:W4:Y:S04]  /*170c0*/  LDL.LU R27, [R1+0x13c4] ;  /* 0x0013c400011b7983 */ /* 0x001f280000300800 */
[----:B------:R0:W-:Y:S04]  /*170d0*/  STL [R1+0x3c], R29 ;  /* 0x00003c1d01007387 */ /* 0x0001e80000100800 */
[----:B0-----:R-:W4:Y:S04]  /*170e0*/  LDL.LU R29, [R1+0x13c0] ;  /* 0x0013c000011d7983 */ /* 0x001f280000300800 */
[----:B------:R0:W-:Y:S04]  /*170f0*/  STL [R1+0x38], R6 ;  /* 0x0000380601007387 */ /* 0x0001e80000100800 */
[----:B0-----:R-:W4:Y:S04]  /*17100*/  LDL.LU R6, [R1+0x13bc] ;  /* 0x0013bc0001067983 */ /* 0x001f280000300800 */
[----:B------:R0:W-:Y:S04]  /*17110*/  STL [R1+0x34], R28 ;  /* 0x0000341c01007387 */ /* 0x0001e80000100800 */
[----:B0-----:R-:W4:Y:S01]  /*17120*/  LDL.LU R28, [R1+0x13b8] ;  /* 0x0013b800011c7983 */ /* 0x001f220000300800 */
[----:B------:R-:W-:-:S05]  /*17130*/  SEL R2, R15, R2, !P3 ;  /* 0x000000020f027207 */ /* 0x000fca0005800000 */
[----:B------:R4:W-:Y:S01]  /*17140*/  STL [R1+0x30], R2 ;  /* 0x0000300201007387 */ /* 0x0009e20000100800 */
[C---:B--2---:R-:W-:Y:S02]  /*17150*/  SEL R22, R15.reuse, R22, !P3 ;  /* 0x000000160f167207 */ /* 0x044fe40005800000 */
[C---:B---3--:R-:W-:Y:S02]  /*17160*/  SEL R25, R15.reuse, R25, !P3 ;  /* 0x000000190f197207 */ /* 0x048fe40005800000 */
[C---:B----4-:R-:W-:Y:S02]  /*17170*/  SEL R2, R15.reuse, R6, !P3 ;  /* 0x000000060f027207 */ /* 0x050fe40005800000 */
[C---:B------:R-:W-:Y:S02]  /*17180*/  SEL R6, R15.reuse, R27, !P3 ;  /* 0x0000001b0f067207 */ /* 0x040fe40005800000 */
[----:B------:R-:W-:-:S05]  /*17190*/  SEL R28, R15, R28, !P3 ;  /* 0x0000001c0f1c7207 */ /* 0x000fca0005800000 */
[----:B------:R0:W-:Y:S04]  /*171a0*/  STL [R1+0x2c], R28 ;  /* 0x00002c1c01007387 */ /* 0x0001e80000100800 */
[----:B------:R1:W-:Y:S01]  /*171b0*/  STL [R1+0x28], R2 ;  /* 0x0000280201007387 */ /* 0x0003e20000100800 */
[C---:B0-----:R-:W-:Y:S02]  /*171c0*/  SEL R28, R15.reuse, R29, !P3 ;  /* 0x0000001d0f1c7207 */ /* 0x041fe40005800000 */
[----:B-1----:R-:W-:-:S03]  /*171d0*/  SEL R2, R15, R26, !P3 ;  /* 0x0000001a0f027207 */ /* 0x002fc60005800000 */
[----:B------:R-:W-:Y:S04]  /*171e0*/  STL [R1+0x24], R28 ;  /* 0x0000241c01007387 */ /* 0x000fe80000100800 */
[----:B------:R0:W-:Y:S04]  /*171f0*/  STL [R1+0x20], R6 ;  /* 0x0000200601007387 */ /* 0x0001e80000100800 */
[----:B------:R1:W-:Y:S01]  /*17200*/  STL [R1+0x1c], R2 ;  /* 0x00001c0201007387 */ /* 0x0003e20000100800 */
[----:B0-----:R-:W-:-:S03]  /*17210*/  SEL R6, R15, R24, !P3 ;  /* 0x000000180f067207 */ /* 0x001fc60005800000 */
[----:B------:R-:W-:Y:S01]  /*17220*/  STL [R1+0x18], R25 ;  /* 0x0000181901007387 */ /* 0x000fe20000100800 */
[----:B-1----:R-:W-:-:S03]  /*17230*/  SEL R2, R15, R23, !P3 ;  /* 0x000000170f027207 */ /* 0x002fc60005800000 */
[----:B------:R0:W-:Y:S04]  /*17240*/  STL [R1+0x14], R6 ;  /* 0x0000140601007387 */ /* 0x0001e80000100800 */
[----:B------:R1:W-:Y:S04]  /*17250*/  STL [R1+0x10], R2 ;  /* 0x0000100201007387 */ /* 0x0003e80000100800 */
[----:B------:R-:W-:Y:S01]  /*17260*/  STL [R1+0xc], R22 ;  /* 0x00000c1601007387 */ /* 0x000fe20000100800 */
[----:B0-----:R-:W-:-:S03]  /*17270*/  SEL R6, R15, R21, !P3 ;  /* 0x000000150f067207 */ /* 0x001fc60005800000 */
[----:B------:R-:W2:Y:S01]  /*17280*/  LDL R26, [R1+0x4ac] ;  /* 0x0004ac00011a7983 */ /* 0x000ea20000100800 */
[----:B-1----:R-:W-:-:S03]  /*17290*/  SEL R2, R15, R20, !P3 ;  /* 0x000000140f027207 */ /* 0x002fc60005800000 */
[----:B------:R0:W-:Y:S04]  /*172a0*/  STL [R1+0x8], R6 ;  /* 0x0000080601007387 */ /* 0x0001e80000100800 */
[----:B------:R-:W3:Y:S04]  /*172b0*/  LDL.LU R27, [R1+0x488] ;  /* 0x00048800011b7983 */ /* 0x000ee80000300800 */
[----:B------:R1:W-:Y:S04]  /*172c0*/  STL [R1+0x4], R2 ;  /* 0x0000040201007387 */ /* 0x0003e80000100800 */
[----:B------:R-:W4:Y:S01]  /*172d0*/  LDL.LU R28, [R1+0x484] ;  /* 0x00048400011c7983 */ /* 0x000f220000300800 */
[----:B0-----:R-:W0:Y:S01]  /*172e0*/  S2R R6, SR_TID.X ;  /* 0x0000000000067919 */ /* 0x001e220000002100 */
[----:B------:R-:W-:-:S02]  /*172f0*/  SEL R29, R15, R18, !P3 ;  /* 0x000000120f1d7207 */ /* 0x000fc40005800000 */
[C---:B-1----:R-:W-:Y:S02]  /*17300*/  SEL R2, R15.reuse, R19, !P3 ;  /* 0x000000130f027207 */ /* 0x042fe40005800000 */
[C---:B------:R-:W-:Y:S01]  /*17310*/  SEL R17, R15.reuse, R17, !P3 ;  /* 0x000000110f117207 */ /* 0x040fe20005800000 */
[----:B------:R-:W4:Y:S01]  /*17320*/  LDL.LU R19, [R1+0x480] ;  /* 0x0004800001137983 */ /* 0x000f220000300800 */
[C---:B------:R-:W-:Y:S02]  /*17330*/  SEL R16, R15.reuse, R16, !P3 ;  /* 0x000000100f107207 */ /* 0x040fe40005800000 */
[C---:B------:R-:W-:Y:S01]  /*17340*/  SEL R13, R15.reuse, R13, !P3 ;  /* 0x0000000d0f0d7207 */ /* 0x040fe20005800000 */
[----:B------:R2:W-:Y:S01]  /*17350*/  STL [R1+0x1310], R2 ;  /* 0x0013100201007387 */ /* 0x0005e20000100800 */
[C---:B------:R-:W-:Y:S02]  /*17360*/  SEL R12, R15.reuse, R12, !P3 ;  /* 0x0000000c0f0c7207 */ /* 0x040fe40005800000 */
[C---:B------:R-:W-:Y:S01]  /*17370*/  SEL R11, R15.reuse, R11, !P3 ;  /* 0x0000000b0f0b7207 */ /* 0x040fe20005800000 */
[----:B------:R-:W-:Y:S01]  /*17380*/  STL [R1+0x1314], R29 ;  /* 0x0013141d01007387 */ /* 0x000fe20000100800 */
[----:B------:R-:W-:-:S02]  /*17390*/  SEL R10, R15, R10, !P3 ;  /* 0x0000000a0f0a7207 */ /* 0x000fc40005800000 */
[C---:B------:R-:W-:Y:S01]  /*173a0*/  SEL R4, R15.reuse, R4, !P3 ;  /* 0x000000040f047207 */ /* 0x040fe20005800000 */
[----:B------:R-:W-:Y:S01]  /*173b0*/  STL [R1+0x1318], R17 ;  /* 0x0013181101007387 */ /* 0x000fe20000100800 */
[----:B------:R-:W-:-:S03]  /*173c0*/  SEL R3, R15, R3, !P3 ;  /* 0x000000030f037207 */ /* 0x000fc60005800000 */
[----:B------:R-:W-:Y:S01]  /*173d0*/  STL [R1+0x131c], R16 ;  /* 0x00131c1001007387 */ /* 0x000fe20000100800 */
[----:B------:R-:W-:-:S03]  /*173e0*/  SEL R14, R15, R14, !P3 ;  /* 0x0000000e0f0e7207 */ /* 0x000fc60005800000 */
[----:B------:R-:W-:Y:S01]  /*173f0*/  STL [R1+0x1320], R13 ;  /* 0x0013200d01007387 */ /* 0x000fe20000100800 */
[----:B0-----:R-:W-:-:S03]  /*17400*/  LOP3.LUT R6, R6, 0x1f, RZ, 0xc0, !PT ;  /* 0x0000001f06067812 */ /* 0x001fc600078ec0ff */
[----:B------:R-:W-:Y:S01]  /*17410*/  STL [R1+0x1324], R12 ;  /* 0x0013240c01007387 */ /* 0x000fe20000100800 */
[C---:B------:R-:W-:Y:S01]  /*17420*/  SEL R9, R15.reuse, R9, !P3 ;  /* 0x000000090f097207 */ /* 0x040fe20005800000 */
[----:B------:R-:W-:Y:S02]  /*17430*/  IMAD R6, R6, UR8, RZ ;  /* 0x0000000806067c24 */ /* 0x000fe4000f8e02ff */
[----:B------:R-:W-:Y:S01]  /*17440*/  STL [R1+0x1328], R11 ;  /* 0x0013280b01007387 */ /* 0x000fe20000100800 */
[C---:B------:R-:W-:Y:S02]  /*17450*/  SEL R8, R15.reuse, R8, !P3 ;  /* 0x000000080f087207 */ /* 0x040fe40005800000 */
[C---:B------:R-:W-:Y:S01]  /*17460*/  SEL R5, R15.reuse, R5, !P3 ;  /* 0x000000050f057207 */ /* 0x040fe20005800000 */
[----:B------:R-:W-:Y:S01]  /*17470*/  STL [R1+0x132c], R10 ;  /* 0x00132c0a01007387 */ /* 0x000fe20000100800 */
[----:B------:R-:W-:-:S03]  /*17480*/  SEL R7, R15, R7, !P3 ;  /* 0x000000070f077207 */ /* 0x000fc60005800000 */
[----:B------:R-:W-:Y:S01]  /*17490*/  STL [R1+0x1330], R4 ;  /* 0x0013300401007387 */ /* 0x000fe20000100800 */
[----:B------:R-:W-:Y:S01]  /*174a0*/  LEA.HI.X.SX32 R6, R6, UR11, 0x1, P0 ;  /* 0x0000000b06067c11 */ /* 0x000fe200080f0eff */
[----:B------:R-:W-:Y:S02]  /*174b0*/  ULDC.64 UR10, c[0x0][0x210] ;  /* 0x00008400000a7ab9 */ /* 0x000fe40000000a00 */
[----:B------:R-:W-:Y:S04]  /*174c0*/  STL [R1+0x1334], R3 ;  /* 0x0013340301007387 */ /* 0x000fe80000100800 */
[----:B------:R-:W-:Y:S04]  /*174d0*/  STL [R1+0x1338], R14 ;  /* 0x0013380e01007387 */ /* 0x000fe80000100800 */
[----:B------:R0:W-:Y:S04]  /*174e0*/  STL [R1+0x133c], R9 ;  /* 0x00133c0901007387 */ /* 0x0001e80000100800 */
[----:B------:R-:W-:Y:S04]  /*174f0*/  STL [R1+0x1340], R8 ;  /* 0x0013400801007387 */ /* 0x000fe80000100800 */
[----:B------:R-:W-:Y:S04]  /*17500*/  STL [R1+0x1344], R5 ;  /* 0x0013440501007387 */ /* 0x000fe80000100800 */
[----:B------:R-:W-:Y:S04]  /*17510*/  STL [R1+0x1348], R7 ;  /* 0x0013480701007387 */ /* 0x000fe80000100800 */
[----:B------:R-:W-:Y:S04]  /*17520*/  STL [R1+0x134c], R6 ;  /* 0x00134c0601007387 */ /* 0x000fe80000100800 */
[----:B------:R-:W4:Y:S04]  /*17530*/  LDL.LU R20, [R1+0x47c] ;  /* 0x00047c0001147983 */ /* 0x000f280000300800 */
[----:B------:R-:W4:Y:S04]  /*17540*/  LDL.LU R21, [R1+0x478] ;  /* 0x0004780001157983 */ /* 0x000f280000300800 */
[----:B------:R-:W4:Y:S01]  /*17550*/  LDL.LU R22, [R1+0x474] ;  /* 0x0004740001167983 */ /* 0x000f220000300800 */
[----:B--2---:R-:W-:-:S04]  /*17560*/  IMAD R2, R0, 0x2, R26 ;  /* 0x0000000200027824 */ /* 0x004fc800078e021a */
[----:B------:R-:W-:Y:S01]  /*17570*/  IMAD R0, R0, 0x2, R2 ;  /* 0x0000000200007824 */ /* 0x000fe200078e0202 */
[----:B------:R1:W-:Y:S01]  /*17580*/  STL [R1+0x314], R2 ;  /* 0x0003140201007387 */ /* 0x0003e20000100800 */
[----:B---3--:R-:W-:-:S03]  /*17590*/  IMAD R15, R27, UR6, RZ ;  /* 0x000000061b0f7c24 */ /* 0x008fc6000f8e02ff */
[----:B------:R-:W2:Y:S04]  /*175a0*/  LDL.LU R23, [R1+0x470] ;  /* 0x0004700001177983 */ /* 0x000ea80000300800 */
[----:B------:R-:W3:Y:S01]  /*175b0*/  LDL.LU R24, [R1+0x46c] ;  /* 0x00046c0001187983 */ /* 0x000ee20000300800 */
[----:B----4-:R-:W-:-:S03]  /*175c0*/  IMAD R18, R28, UR6, RZ ;  /* 0x000000061c127c24 */ /* 0x010fc6000f8e02ff */
[----:B------:R4:W-:Y:S04]  /*175d0*/  STL [R1+0x12e4], R0 ;  /* 0x0012e40001007387 */ /* 0x0009e80000100800 */
[----:B------:R-:W4:Y:S04]  /*175e0*/  LDL.LU R25, [R1+0x468] ;  /* 0x0004680001197983 */ /* 0x000f280000300800 */
[----:B------:R-:W4:Y:S04]  /*175f0*/  LDL.LU R26, [R1+0x464] ;  /* 0x00046400011a7983 */ /* 0x000f280000300800 */
[----:B------:R-:W-:Y:S04]  /*17600*/  STL [R1+0x1350], R15 ;  /* 0x0013500f01007387 */ /* 0x000fe80000100800 */
[----:B------:R-:W4:Y:S04]  /*17610*/  LDL.LU R27, [R1+0x460] ;  /* 0x00046000011b7983 */ /* 0x000f280000300800 */
[----:B------:R-:W4:Y:S04]  /*17620*/  LDL.LU R28, [R1+0x45c] ;  /* 0x00045c00011c7983 */ /* 0x000f280000300800 */
[----:B------:R-:W-:Y:S04]  /*17630*/  STL [R1+0x1354], R18 ;  /* 0x0013541201007387 */ /* 0x000fe80000100800 */
[----:B0-----:R-:W4:Y:S04]  /*17640*/  LDL.LU R9, [R1+0x458] ;  /* 0x0004580001097983 */ /* 0x001f280000300800 */
        /* <DEDUP_REMOVED lines=9> */
[----:B------:R-:W-:-:S03]  /*176e0*/  IMAD R19, R19, UR6, RZ ;  /* 0x0000000613137c24 */ /* 0x000fc6000f8e02ff */
[----:B------:R-:W4:Y:S04]  /*176f0*/  LDL.LU R29, [R1+0xcc] ;  /* 0x0000cc00011d7983 */ /* 0x000f280000300800 */
[----:B-1----:R-:W4:Y:S04]  /*17700*/  LDL.LU R2, [R1+0x430] ;  /* 0x0004300001027983 */ /* 0x002f280000300800 */
[----:B------:R-:W-:Y:S01]  /*17710*/  STL [R1+0x1358], R19 ;  /* 0x0013581301007387 */ /* 0x000fe20000100800 */
[----:B------:R-:W-:Y:S02]  /*17720*/  IMAD R20, R20, UR6, RZ ;  /* 0x0000000614147c24 */ /* 0x000fe4000f8e02ff */
[----:B------:R-:W-:-:S03]  /*17730*/  IMAD R21, R21, UR6, RZ ;  /* 0x0000000615157c24 */ /* 0x000fc6000f8e02ff */
[----:B------:R-:W-:Y:S01]  /*17740*/  STL [R1+0x135c], R20 ;  /* 0x00135c1401007387 */ /* 0x000fe20000100800 */
[----:B------:R-:W-:-:S03]  /*17750*/  IMAD R22, R22, UR6, RZ ;  /* 0x0000000616167c24 */ /* 0x000fc6000f8e02ff */
[----:B------:R-:W-:Y:S04]  /*17760*/  STL [R1+0x1360], R21 ;  /* 0x0013601501007387 */ /* 0x000fe80000100800 */
[----:B------:R-:W-:Y:S01]  /*17770*/  STL [R1+0x1364], R22 ;  /* 0x0013641601007387 */ /* 0x000fe20000100800 */
[----:B--2---:R-:W-:Y:S02]  /*17780*/  IMAD R23, R23, UR6, RZ ;  /* 0x0000000617177c24 */ /* 0x004fe4000f8e02ff */
[----:B---3--:R-:W-:-:S03]  /*17790*/  IMAD R24, R24, UR6, RZ ;  /* 0x0000000618187c24 */ /* 0x008fc6000f8e02ff */
[----:B------:R-:W-:Y:S01]  /*177a0*/  STL [R1+0x1368], R23 ;  /* 0x0013681701007387 */ /* 0x000fe20000100800 */
[----:B----4-:R-:W-:-:S03]  /*177b0*/  IMAD R25, R25, UR6, RZ ;  /* 0x0000000619197c24 */ /* 0x010fc6000f8e02ff */
[----:B------:R-:W-:Y:S01]  /*177c0*/  STL [R1+0x136c], R24 ;  /* 0x00136c1801007387 */ /* 0x000fe20000100800 */
[----:B------:R-:W-:-:S03]  /*177d0*/  IMAD R26, R26, UR6, RZ ;  /* 0x000000061a1a7c24 */ /* 0x000fc6000f8e02ff */
        /* <DEDUP_REMOVED lines=12> */
[----:B------:R0:W-:Y:S01]  /*178a0*/  STL [R1+0x68], R0 ;  /* 0x0000680001007387 */ /* 0x0001e20000100800 */
[----:B------:R-:W-:-:S03]  /*178b0*/  IMAD R3, R10, UR6, RZ ;  /* 0x000000060a037c24 */ /* 0x000fc6000f8e02ff */
[----:B------:R1:W-:Y:S01]  /*178c0*/  STL [R1+0x74], R4 ;  /* 0x0000740401007387 */ /* 0x0003e20000100800 */
[----:B0-----:R-:W-:-:S03]  /*178d0*/  IMAD R0, R11, UR6, RZ ;  /* 0x000000060b007c24 */ /* 0x001fc6000f8e02ff */
[----:B------:R0:W-:Y:S01]  /*178e0*/  STL [R1+0x80], R3 ;  /* 0x0000800301007387 */ /* 0x0001e20000100800 */
[----:B-1----:R-:W-:-:S03]  /*178f0*/  IMAD R4, R12, UR6, RZ ;  /* 0x000000060c047c24 */ /* 0x002fc6000f8e02ff */
[----:B------:R1:W-:Y:S04]  /*17900*/  STL [R1+0x8c], R0 ;  /* 0x00008c0001007387 */ /* 0x0003e80000100800 */
[----:B------:R2:W-:Y:S01]  /*17910*/  STL [R1+0x98], R4 ;  /* 0x0000980401007387 */ /* 0x0005e20000100800 */
[----:B0-----:R-:W-:Y:S02]  /*17920*/  IMAD R3, R13, UR6, RZ ;  /* 0x000000060d037c24 */ /* 0x001fe4000f8e02ff */
[----:B-1----:R-:W-:-:S03]  /*17930*/  IMAD R0, R16, UR6, RZ ;  /* 0x0000000610007c24 */ /* 0x002fc6000f8e02ff */
[----:B------:R0:W-:Y:S01]  /*17940*/  STL [R1+0xa8], R3 ;  /* 0x0000a80301007387 */ /* 0x0001e20000100800 */
[----:B--2---:R-:W-:-:S03]  /*17950*/  IMAD R4, R17, UR6, RZ ;  /* 0x0000000611047c24 */ /* 0x004fc6000f8e02ff */
[----:B------:R1:W-:Y:S04]  /*17960*/  STL [R1+0xb4], R0 ;  /* 0x0000b40001007387 */ /* 0x0003e80000100800 */
[----:B------:R-:W-:Y:S04]  /*17970*/  STL [R1+0xc0], R4 ;  /* 0x0000c00401007387 */ /* 0x000fe80000100800 */
[----:B------:R-:W2:Y:S01]  /*17980*/  LDL.LU R28, [R1+0x100] ;  /* 0x00010000011c7983 */ /* 0x000ea20000300800 */
[----:B0-----:R-:W-:Y:S02]  /*17990*/  IMAD R3, R29, UR6, RZ ;  /* 0x000000061d037c24 */ /* 0x001fe4000f8e02ff */
[----:B-1----:R-:W-:-:S03]  /*179a0*/  IMAD R0, R2, UR6, RZ ;  /* 0x0000000602007c24 */ /* 0x002fc6000f8e02ff */
[----:B------:R-:W-:Y:S04]  /*179b0*/  STL [R1+0xcc], R3 ;  /* 0x0000cc0301007387 */ /* 0x000fe80000100800 */
[----:B--2---:R0:W-:Y:S04]  /*179c0*/  STL [R1+0x13b0], R28 ;  /* 0x0013b01c01007387 */ /* 0x0041e80000100800 */
[----:B------:R-:W-:Y:S04]  /*179d0*/  STL [R1+0xdc], R0 ;  /* 0x0000dc0001007387 */ /* 0x000fe80000100800 */
        /* <DEDUP_REMOVED lines=31> */
[----:B--2---:R-:W-:-:S05]  /*17bd0*/  IMAD R28, R28, UR6, RZ ;  /* 0x000000061c1c7c24 */ /* 0x004fca000f8e02ff */
[----:B------:R0:W-:Y:S04]  /*17be0*/  STL [R1+0xe4], R28 ;  /* 0x0000e41c01007387 */ /* 0x0001e80000100800 */
[----:B0-----:R-:W2:Y:S02]  /*17bf0*/  LDL.LU R28, [R1+0x13b4] ;  /* 0x0013b400011c7983 */ /* 0x001ea40000300800 */
[----:B--2---:R-:W-:-:S05]  /*17c00*/  IMAD R28, R28, UR6, RZ ;  /* 0x000000061c1c7c24 */ /* 0x004fca000f8e02ff */
[----:B------:R0:W-:Y:S04]  /*17c10*/  STL [R1+0xf4], R28 ;  /* 0x0000f41c01007387 */ /* 0x0001e80000100800 */
[----:B0-----:R-:W2:Y:S01]  /*17c20*/  LDL.LU R28, [R1+0x13b0] ;  /* 0x0013b000011c7983 */ /* 0x001ea20000300800 */
[----:B---3--:R-:W-:Y:S02]  /*17c30*/  IMAD R5, R5, UR6, RZ ;  /* 0x0000000605057c24 */ /* 0x008fe4000f8e02ff */
[----:B----4-:R-:W-:Y:S02]  /*17c40*/  IMAD R4, R4, UR6, RZ ;  /* 0x0000000604047c24 */ /* 0x010fe4000f8e02ff */
[----:B--2---:R-:W-:-:S05]  /*17c50*/  IMAD R28, R28, UR6, RZ ;  /* 0x000000061c1c7c24 */ /* 0x004fca000f8e02ff */
[----:B------:R0:W-:Y:S02]  /*17c60*/  STL [R1+0x100], R28 ;  /* 0x0001001c01007387 */ /* 0x0001e40000100800 */
[----:B0-----:R-:W-:Y:S02]  /*17c70*/  IMAD R28, R27, UR6, RZ ;  /* 0x000000061b1c7c24 */ /* 0x001fe4000f8e02ff */
[----:B------:R-:W-:Y:S02]  /*17c80*/  IMAD R27, R26, UR6, RZ ;  /* 0x000000061a1b7c24 */ /* 0x000fe4000f8e02ff */
[----:B------:R-:W-:Y:S02]  /*17c90*/  IMAD R26, R25, UR6, RZ ;  /* 0x00000006191a7c24 */ /* 0x000fe4000f8e02ff */
[----:B------:R-:W-:Y:S01]  /*17ca0*/  IMAD R25, R24, UR6, RZ ;  /* 0x0000000618197c24 */ /* 0x000fe2000f8e02ff */
[----:B------:R-:W-:Y:S01]  /*17cb0*/  STL [R1+0x10c], R28 ;  /* 0x00010c1c01007387 */ /* 0x000fe20000100800 */
[----:B------:R-:W-:-:S02]  /*17cc0*/  IMAD R24, R23, UR6, RZ ;  /* 0x0000000617187c24 */ /* 0x000fc4000f8e02ff */
[----:B------:R-:W-:Y:S01]  /*17cd0*/  IMAD R23, R22, UR6, RZ ;  /* 0x0000000616177c24 */ /* 0x000fe2000f8e02ff */
[----:B------:R-:W-:Y:S01]  /*17ce0*/  STL [R1+0x118], R27 ;  /* 0x0001181b01007387 */ /* 0x000fe20000100800 */
[----:B------:R-:W-:Y:S02]  /*17cf0*/  IMAD R22, R21, UR6, RZ ;  /* 0x0000000615167c24 */ /* 0x000fe4000f8e02ff */
[----:B------:R-:W-:Y:S01]  /*17d00*/  IMAD R21, R20, UR6, RZ ;  /* 0x0000000614157c24 */ /* 0x000fe2000f8e02ff */
[----:B------:R-:W-:Y:S01]  /*17d10*/  STL [R1+0x124], R26 ;  /* 0x0001241a01007387 */ /* 0x000fe20000100800 */
[----:B------:R-:W-:Y:S02]  /*17d20*/  IMAD R20, R19, UR6, RZ ;  /* 0x0000000613147c24 */ /* 0x000fe4000f8e02ff */
[----:B------:R-:W-:Y:S01]  /*17d30*/  IMAD R19, R18, UR6, RZ ;  /* 0x0000000612137c24 */ /* 0x000fe2000f8e02ff */
[----:B------:R-:W-:Y:S01]  /*17d40*/  STL [R1+0x134], R25 ;  /* 0x0001341901007387 */ /* 0x000fe20000100800 */
[----:B------:R-:W-:-:S03]  /*17d50*/  IMAD R18, R15, UR6, RZ ;  /* 0x000000060f127c24 */ /* 0x000fc6000f8e02ff */
[----:B------:R-:W-:Y:S01]  /*17d60*/  STL [R1+0x140], R24 ;  /* 0x0001401801007387 */ /* 0x000fe20000100800 */
[----:B------:R-:W-:-:S03]  /*17d70*/  IMAD R15, R0, UR6, RZ ;  /* 0x00000006000f7c24 */ /* 0x000fc6000f8e02ff */
[----:B------:R-:W-:Y:S01]  /*17d80*/  STL [R1+0x14c], R23 ;  /* 0x00014c1701007387 */ /* 0x000fe20000100800 */
[----:B------:R-:W-:-:S03]  /*17d90*/  IMAD R0, R6, UR6, RZ ;  /* 0x0000000606007c24 */ /* 0x000fc6000f8e02ff */
[----:B------:R-:W-:Y:S04]  /*17da0*/  STL [R1+0x158], R22 ;  /* 0x0001581601007387 */ /* 0x000fe80000100800 */
[----:B------:R-:W-:Y:S01]  /*17db0*/  STL [R1+0x164], R21 ;  /* 0x0001641501007387 */ /* 0x000fe20000100800 */
[----:B------:R-:W-:-:S03]  /*17dc0*/  IMAD R6, R7, UR6, RZ ;  /* 0x0000000607067c24 */ /* 0x000fc6000f8e02ff */
[----:B------:R-:W-:Y:S04]  /*17dd0*/  STL [R1+0x174], R20 ;  /* 0x0001741401007387 */ /* 0x000fe80000100800 */
[----:B------:R-:W-:Y:S04]  /*17de0*/  STL [R1+0x17c], R19 ;  /* 0x00017c1301007387 */ /* 0x000fe80000100800 */
[----:B------:R-:W-:Y:S04]  /*17df0*/  STL [R1+0x18c], R18 ;  /* 0x00018c1201007387 */ /* 0x000fe80000100800 */
[----:B------:R-:W-:Y:S04]  /*17e00*/  STL [R1+0x198], R15 ;  /* 0x0001980f01007387 */ /* 0x000fe80000100800 */
[----:B------:R0:W-:Y:S04]  /*17e10*/  STL [R1+0x1a4], R0 ;  /* 0x0001a40001007387 */ /* 0x0001e80000100800 */
[----:B------:R1:W-:Y:S01]  /*17e20*/  STL [R1+0x1b0], R6 ;  /* 0x0001b00601007387 */ /* 0x0003e20000100800 */
[----:B0-----:R-:W-:-:S03]  /*17e30*/  IMAD R0, R8, UR6, RZ ;  /* 0x0000000608007c24 */ /* 0x001fc6000f8e02ff */
[----:B------:R0:W-:Y:S01]  /*17e40*/  STL [R1+0x1c0], R5 ;  /* 0x0001c00501007387 */ /* 0x0001e20000100800 */
[----:B-1----:R-:W-:-:S03]  /*17e50*/  IMAD R6, R9, UR6, RZ ;  /* 0x0000000609067c24 */ /* 0x002fc6000f8e02ff */
[----:B------:R1:W-:Y:S01]  /*17e60*/  STL [R1+0x1cc], R0 ;  /* 0x0001cc0001007387 */ /* 0x0003e20000100800 */
[----:B0-----:R-:W-:-:S03]  /*17e70*/  IMAD R5, R14, UR6, RZ ;  /* 0x000000060e057c24 */ /* 0x001fc6000f8e02ff */
[----:B------:R-:W-:Y:S01]  /*17e80*/  STL [R1+0x1d8], R6 ;  /* 0x0001d80601007387 */ /* 0x000fe20000100800 */
[----:B-1----:R-:W-:-:S03]  /*17e90*/  IMAD R0, R3, UR6, RZ ;  /* 0x0000000603007c24 */ /* 0x002fc6000f8e02ff */
[----:B------:R-:W-:Y:S01]  /*17ea0*/  STL [R1+0x1e4], R5 ;  /* 0x0001e40501007387 */ /* 0x000fe20000100800 */
[----:B------:R-:W-:-:S03]  /*17eb0*/  IMAD R3, R10, UR6, RZ ;  /* 0x000000060a037c24 */ /* 0x000fc6000f8e02ff */
[----:B------:R0:W-:Y:S04]  /*17ec0*/  STL [R1+0x1f0], R0 ;  /* 0x0001f00001007387 */ /* 0x0001e80000100800 */
        /* <DEDUP_REMOVED lines=542> */
[----:B------:R-:W-:Y:S02]  /*1a0b0*/  IMAD R25, R25, UR6, RZ ;  /* 0x0000000619197c24 */ /* 0x000fe4000f8e02ff */
[----:B------:R-:W-:-:S02]  /*1a0c0*/  IMAD R24, R24, UR6, RZ ;  /* 0x0000000618187c24 */ /* 0x000fc4000f8e02ff */
[----:B------:R-:W-:Y:S02]  /*1a0d0*/  IMAD R23, R23, UR6, RZ ;  /* 0x0000000617177c24 */ /* 0x000fe4000f8e02ff */
[----:B------:R-:W-:Y:S02]  /*1a0e0*/  IMAD R22, R22, UR6, RZ ;  /* 0x0000000616167c24 */ /* 0x000fe4000f8e02ff */
[----:B------:R-:W-:Y:S02]  /*1a0f0*/  IMAD R21, R21, UR6, RZ ;  /* 0x0000000615157c24 */ /* 0x000fe4000f8e02ff */
[----:B------:R-:W-:Y:S02]  /*1a100*/  IMAD R20, R20, UR6, RZ ;  /* 0x0000000614147c24 */ /* 0x000fe4000f8e02ff */
        /* <DEDUP_REMOVED lines=19> */
[----:B--2---:R-:W-:-:S05]  /*1a240*/  IMAD R28, R28, UR6, RZ ;  /* 0x000000061c1c7c24 */ /* 0x004fca000f8e02ff */
        /* <DEDUP_REMOVED lines=55> */
[----:B0-----:R-:W4:Y:S01]  /*1a5c0*/  LDL.LU R2, [R1+0x1310] ;  /* 0x0013100001027983 */ /* 0x001f220000300800 */
[----:B------:R-:W-:-:S05]  /*1a5d0*/  IMAD R0, R0, UR6, RZ ;  /* 0x0000000600007c24 */ /* 0x000fca000f8e02ff */
[----:B------:R4:W-:Y:S02]  /*1a5e0*/  STL [R1+0x4], R0 ;  /* 0x0000040001007387 */ /* 0x0009e40000100800 */
[----:B----4-:R-:W-:Y:S02]  /*1a5f0*/  IMAD R0, R2, UR6, RZ ;  /* 0x0000000602007c24 */ /* 0x010fe4000f8e02ff */
[----:B------:R-:W4:Y:S01]  /*1a600*/  LDL.LU R2, [R1+0x130c] ;  /* 0x00130c0001027983 */ /* 0x000f220000300800 */
[----:B---3--:R-:W-:Y:S02]  /*1a610*/  IMAD R29, R29, UR6, RZ ;  /* 0x000000061d1d7c24 */ /* 0x008fe4000f8e02ff */
[----:B--2---:R-:W-:Y:S02]  /*1a620*/  IMAD R17, R17, UR6, RZ ;  /* 0x0000000611117c24 */ /* 0x004fe4000f8e02ff */
[----:B------:R-:W-:Y:S01]  /*1a630*/  IMAD R16, R16, UR6, RZ ;  /* 0x0000000610107c24 */ /* 0x000fe2000f8e02ff */
[----:B------:R0:W-:Y:S01]  /*1a640*/  STL [R1+0x12e8], R29 ;  /* 0x0012e81d01007387 */ /* 0x0001e20000100800 */
[----:B------:R-:W-:-:S02]  /*1a650*/  IMAD R13, R13, UR6, RZ ;  /* 0x000000060d0d7c24 */ /* 0x000fc4000f8e02ff */
[----:B------:R-:W-:Y:S01]  /*1a660*/  IMAD R12, R12, UR6, RZ ;  /* 0x000000060c0c7c24 */ /* 0x000fe2000f8e02ff */
[----:B------:R1:W-:Y:S01]  /*1a670*/  STL [R1], R0 ;  /* 0x0000000001007387 */ /* 0x0003e20000100800 */
[----:B------:R-:W-:Y:S02]  /*1a680*/  IMAD R11, R11, UR6, RZ ;  /* 0x000000060b0b7c24 */ /* 0x000fe4000f8e02ff */
[----:B------:R-:W-:Y:S01]  /*1a690*/  IMAD R10, R10, UR6, RZ ;  /* 0x000000060a0a7c24 */ /* 0x000fe2000f8e02ff */
[----:B0-----:R-:W2:Y:S04]  /*1a6a0*/  LDL.LU R29, [R1+0x3ec] ;  /* 0x0003ec00011d7983 */ /* 0x001ea80000300800 */
[----:B------:R-:W-:Y:S01]  /*1a6b0*/  STL [R1+0x12ec], R17 ;  /* 0x0012ec1101007387 */ /* 0x000fe20000100800 */
[----:B-1----:R-:W-:-:S03]  /*1a6c0*/  IMAD R0, R3, UR6, RZ ;  /* 0x0000000603007c24 */ /* 0x002fc6000f8e02ff */
[----:B------:R-:W-:Y:S01]  /*1a6d0*/  STL [R1+0x12f0], R16 ;  /* 0x0012f01001007387 */ /* 0x000fe20000100800 */
[----:B------:R-:W-:-:S03]  /*1a6e0*/  IMAD R4, R4, UR6, RZ ;  /* 0x0000000604047c24 */ /* 0x000fc6000f8e02ff */
[----:B------:R-:W-:Y:S01]  /*1a6f0*/  STL [R1+0x12f4], R13 ;  /* 0x0012f40d01007387 */ /* 0x000fe20000100800 */
[----:B------:R-:W-:-:S03]  /*1a700*/  IMAD R14, R14, UR6, RZ ;  /* 0x000000060e0e7c24 */ /* 0x000fc6000f8e02ff */
[----:B------:R-:W-:Y:S04]  /*1a710*/  STL [R1+0x12f8], R12 ;  /* 0x0012f80c01007387 */ /* 0x000fe80000100800 */
[----:B------:R-:W-:Y:S04]  /*1a720*/  STL [R1+0x12fc], R11 ;  /* 0x0012fc0b01007387 */ /* 0x000fe80000100800 */
[----:B------:R-:W-:Y:S04]  /*1a730*/  STL [R1+0x1300], R10 ;  /* 0x0013000a01007387 */ /* 0x000fe80000100800 */
[----:B------:R4:W-:Y:S04]  /*1a740*/  STL [R1+0x1304], R0 ;  /* 0x0013040001007387 */ /* 0x0009e80000100800 */
[----:B------:R-:W-:Y:S04]  /*1a750*/  STL [R1+0x3a0], R4 ;  /* 0x0003a00401007387 */ /* 0x000fe80000100800 */
[----:B------:R0:W-:Y:S01]  /*1a760*/  STL [R1+0x1308], R14 ;  /* 0x0013080e01007387 */ /* 0x0001e20000100800 */
[----:B----4-:R-:W-:-:S02]  /*1a770*/  LEA R0, P1, R15, R2, 0x1 ;  /* 0x000000020f007211 */ /* 0x010fc400078208ff */
[-C--:B------:R-:W-:Y:S02]  /*1a780*/  LEA R10, P2, R18, R2.reuse, 0x1 ;  /* 0x00000002120a7211 */ /* 0x080fe400078408ff */
[-C--:B------:R-:W-:Y:S01]  /*1a790*/  LEA R3, P3, R19, R2.reuse, 0x1 ;  /* 0x0000000213037211 */ /* 0x080fe200078608ff */
[----:B------:R1:W-:Y:S04]  /*1a7a0*/  STL [R1+0xe68], R0 ;  /* 0x000e680001007387 */ /* 0x0003e80000100800 */
[----:B------:R3:W-:Y:S04]  /*1a7b0*/  STL [R1+0xe6c], R10 ;  /* 0x000e6c0a01007387 */ /* 0x0007e80000100800 */
[----:B0-----:R-:W4:Y:S01]  /*1a7c0*/  LDL.LU R14, [R1+0x74] ;  /* 0x00007400010e7983 */ /* 0x001f220000300800 */
[----:B-1----:R-:W-:-:S03]  /*1a7d0*/  LEA R0, P4, R20, R2, 0x1 ;  /* 0x0000000214007211 */ /* 0x002fc600078808ff */
[----:B------:R0:W-:Y:S01]  /*1a7e0*/  STL [R1+0xe70], R3 ;  /* 0x000e700301007387 */ /* 0x0001e20000100800 */
[----:B---3--:R-:W-:-:S03]  /*1a7f0*/  LEA R10, P6, R22, R2, 0x1 ;  /* 0x00000002160a7211 */ /* 0x008fc600078c08ff */
[----:B------:R1:W-:Y:S01]  /*1a800*/  STL [R1+0xe74], R0 ;  /* 0x000e740001007387 */ /* 0x0003e20000100800 */
[----:B0-----:R-:W-:-:S03]  /*1a810*/  LEA R3, P5, R21, R2, 0x1 ;  /* 0x0000000215037211 */ /* 0x001fc600078a08ff */
[----:B-1----:R-:W3:Y:S04]  /*1a820*/  LDL.LU R0, [R1+0x80] ;  /* 0x0000800001007983 */ /* 0x002ee80000300800 */
[----:B------:R0:W-:Y:S04]  /*1a830*/  STL [R1+0xe78], R3 ;  /* 0x000e780301007387 */ /* 0x0001e80000100800 */
[----:B------:R1:W-:Y:S01]  /*1a840*/  STL [R1+0xe7c], R10 ;  /* 0x000e7c0a01007387 */ /* 0x0003e20000100800 */
[----:B0-----:R-:W-:Y:S02]  /*1a850*/  LEA R3, P0, R23, R2, 0x1 ;  /* 0x0000000217037211 */ /* 0x001fe400078008ff */
[----:B-1----:R-:W-:-:S02]  /*1a860*/  LEA.HI.X.SX32 R10, R15, R6, 0x1, P1 ;  /* 0x000000060f0a7211 */ /* 0x002fc400008f0eff */
[----:B------:R-:W4:Y:S04]  /*1a870*/  LDL.LU R15, [R1+0x68] ;  /* 0x00006800010f7983 */ /* 0x000f280000300800 */
[----:B------:R0:W-:Y:S01]  /*1a880*/  STL [R1+0xe80], R3 ;  /* 0x000e800301007387 */ /* 0x0001e20000100800 */
[----:B------:R-:W-:-:S03]  /*1a890*/  LEA.HI.X.SX32 R11, R18, R6, 0x1, P2 ;  /* 0x00000006120b7211 */ /* 0x000fc600010f0eff */
[----:B0-----:R-:W3:Y:S04]  /*1a8a0*/  LDL.LU R3, [R1+0x8c] ;  /* 0x00008c0001037983 */ /* 0x001ee80000300800 */
[----:B------:R0:W-:Y:S01]  /*1a8b0*/  STL [R1+0xe60], R10 ;  /* 0x000e600a01007387 */ /* 0x0001e20000100800 */
[----:B------:R-:W-:-:S03]  /*1a8c0*/  LEA.HI.X.SX32 R12, R19, R6, 0x1, P3 ;  /* 0x00000006130c7211 */ /* 0x000fc600018f0eff */
[----:B------:R-:W4:Y:S01]  /*1a8d0*/  LDL.LU R18, [R1+0x58] ;  /* 0x0000580001127983 */ /* 0x000f220000300800 */
[----:B0-----:R-:W-:-:S05]  /*1a8e0*/  LEA R10, P1, R24, R2, 0x1 ;  /* 0x00000002180a7211 */ /* 0x001fca00078208ff */
[----:B------:R0:W-:Y:S04]  /*1a8f0*/  STL [R1+0xe64], R10 ;  /* 0x000e640a01007387 */ /* 0x0001e80000100800 */
[----:B0-----:R-:W3:Y:S04]  /*1a900*/  LDL.LU R10, [R1+0x98] ;  /* 0x00009800010a7983 */ /* 0x001ee80000300800 */
[----:B------:R0:W-:Y:S04]  /*1a910*/  STL [R1+0xe58], R11 ;  /* 0x000e580b01007387 */ /* 0x0001e80000100800 */
[----:B------:R-:W4:Y:S01]  /*1a920*/  LDL.LU R19, [R1+0x50] ;  /* 0x0000500001137983 */ /* 0x000f220000300800 */
[----:B0-----:R-:W-:-:S05]  /*1a930*/  LEA R11, P2, R25, R2, 0x1 ;  /* 0x00000002190b7211 */ /* 0x001fca00078408ff */
[----:B------:R0:W-:Y:S04]  /*1a940*/  STL [R1+0xe5c], R11 ;  /* 0x000e5c0b01007387 */ /* 0x0001e80000100800 */
[----:B0-----:R-:W3:Y:S04]  /*1a950*/  LDL.LU R11, [R1+0xa8] ;  /* 0x0000a800010b7983 */ /* 0x001ee80000300800 */
[----:B------:R0:W-:Y:S04]  /*1a960*/  STL [R1+0xe50], R12 ;  /* 0x000e500c01007387 */ /* 0x0001e80000100800 */
[----:B0-----:R-:W3:Y:S01]  /*1a970*/  LDL.LU R12, [R1+0xb4] ;  /* 0x0000b400010c7983 */ /* 0x001ee20000300800 */
[----:B------:R-:W-:-:S02]  /*1a980*/  LEA R16, P3, R26, R2, 0x1 ;  /* 0x000000021a107211 */ /* 0x000fc400078608ff */
[----:B------:R-:W-:-:S03]  /*1a990*/  LEA.HI.X.SX32 R13, R20, R6, 0x1, P4 ;  /* 0x00000006140d7211 */ /* 0x000fc600020f0eff */
[----:B------:R0:W-:Y:S01]  /*1a9a0*/  STL [R1+0xe54], R16 ;  /* 0x000e541001007387 */ /* 0x0001e20000100800 */
[----:B------:R-:W-:-:S03]  /*1a9b0*/  LEA R17, P4, R27, R2, 0x1 ;  /* 0x000000021b117211 */ /* 0x000fc600078808ff */
[----:B------:R1:W-:Y:S01]  /*1a9c0*/  STL [R1+0xe48], R13 ;  /* 0x000e480d01007387 */ /* 0x0003e20000100800 */
[----:B0-----:R-:W-:-:S03]  /*1a9d0*/  LEA.HI.X.SX32 R16, R21, R6, 0x1, P5 ;  /* 0x0000000615107211 */ /* 0x001fc600028f0eff */
[----:B-1----:R-:W3:Y:S01]  /*1a9e0*/  LDL.LU R13, [R1+0xc0] ;  /* 0x0000c000010d7983 */ /* 0x002ee20000300800 */
[----:B------:R-:W-:-:S03]  /*1a9f0*/  LEA R20, P5, R28, R2, 0x1 ;  /* 0x000000021c147211 */ /* 0x000fc600078a08ff */
[----:B------:R0:W-:Y:S04]  /*1aa00*/  STL [R1+0xe4c], R17 ;  /* 0x000e4c1101007387 */ /* 0x0001e80000100800 */
[----:B------:R1:W-:Y:S01]  /*1aa10*/  STL [R1+0xe40], R16 ;  /* 0x000e401001007387 */ /* 0x0003e20000100800 */
[----:B0-----:R-:W-:-:S03]  /*1aa20*/  LEA.HI.X.SX32 R17, R22, R6, 0x1, P6 ;  /* 0x0000000616117211 */ /* 0x001fc600030f0eff */
[----:B-1----:R-:W3:Y:S04]  /*1aa30*/  LDL.LU R16, [R1+0xcc] ;  /* 0x0000cc0001107983 */ /* 0x002ee80000300800 */
[----:B------:R0:W-:Y:S04]  /*1aa40*/  STL [R1+0xe44], R20 ;  /* 0x000e441401007387 */ /* 0x0001e80000100800 */
[----:B------:R1:W-:Y:S01]  /*1aa50*/  STL [R1+0xe38], R17 ;  /* 0x000e381101007387 */ /* 0x0003e20000100800 */
[----:B--2---:R-:W-:Y:S01]  /*1aa60*/  IMAD R4, R29, UR9, RZ ;  /* 0x000000091d047c24 */ /* 0x004fe2000f8e02ff */
[----:B0-----:R-:W-:-:S02]  /*1aa70*/  LEA.HI.X.SX32 R20, R23, R6, 0x1, P0 ;  /* 0x0000000617147211 */ /* 0x001fc400000f0eff */
[----:B-1----:R-:W2:Y:S01]  /*1aa80*/  LDL.LU R17, [R1+0xdc] ;  /* 0x0000dc0001117983 */ /* 0x002ea20000300800 */
[----:B----4-:R-:W-:-:S05]  /*1aa90*/  LEA R21, P6, R19, R2, 0x1 ;  /* 0x0000000213157211 */ /* 0x010fca00078c08ff */
[----:B------:R0:W-:Y:S04]  /*1aaa0*/  STL [R1+0xe3c], R21 ;  /* 0x000e3c1501007387 */ /* 0x0001e80000100800 */
[----:B------:R1:W-:Y:S04]  /*1aab0*/  STL [R1+0xe30], R20 ;  /* 0x000e301401007387 */ /* 0x0003e80000100800 */
[----:B------:R-:W4:Y:S01]  /*1aac0*/  LDL.LU R29, [R1+0xe4] ;  /* 0x0000e400011d7983 */ /* 0x000f220000300800 */
[----:B0-----:R-:W-:Y:S02]  /*1aad0*/  LEA R21, P0, R18, R2, 0x1 ;  /* 0x0000000212157211 */ /* 0x001fe400078008ff */
[----:B-1----:R-:W-:-:S03]  /*1aae0*/  LEA.HI.X.SX32 R20, R24, R6, 0x1, P1 ;  /* 0x0000000618147211 */ /* 0x002fc600008f0eff */
[----:B------:R0:W-:Y:S04]  /*1aaf0*/  STL [R1+0xe34], R21 ;  /* 0x000e341501007387 */ /* 0x0001e80000100800 */
[----:B------:R1:W-:Y:S04]  /*1ab00*/  STL [R1+0xe28], R20 ;  /* 0x000e281401007387 */ /* 0x0003e80000100800 */
[----:B------:R-:W4:Y:S01]  /*1ab10*/  LDL.LU R22, [R1+0xf4] ;  /* 0x0000f40001167983 */ /* 0x000f220000300800 */
[----:B0-----:R-:W-:Y:S02]  /*1ab20*/  LEA R21, P1, R15, R2, 0x1 ;  /* 0x000000020f157211 */ /* 0x001fe400078208ff */
[----:B-1----:R-:W-:-:S03]  /*1ab30*/  LEA.HI.X.SX32 R20, R25, R6, 0x1, P2 ;  /* 0x0000000619147211 */ /* 0x002fc600010f0eff */
[----:B------:R0:W-:Y:S01]  /*1ab40*/  STL [R1+0xe2c], R21 ;  /* 0x000e2c1501007387 */ /* 0x0001e20000100800 */
[----:B------:R-:W-:-:S03]  /*1ab50*/  LEA R23, P2, R14, R2, 0x1 ;  /* 0x000000020e177211 */ /* 0x000fc600078408ff */
[----:B------:R1:W-:Y:S04]  /*1ab60*/  STL [R1+0xe20], R20 ;  /* 0x000e201401007387 */ /* 0x0003e80000100800 */
[----:B0-----:R-:W4:Y:S01]  /*1ab70*/  LDL.LU R21, [R1+0x100] ;  /* 0x0001000001157983 */ /* 0x001f220000300800 */
[----:B-1----:R-:W-:-:S03]  /*1ab80*/  LEA.HI.X.SX32 R20, R26, R6, 0x1, P3 ;  /* 0x000000061a147211 */ /* 0x002fc600018f0eff */
[----:B------:R-:W-:Y:S04]  /*1ab90*/  STL [R1+0xe24], R23 ;  /* 0x000e241701007387 */ /* 0x000fe80000100800 */
[----:B------:R0:W-:Y:S01]  /*1aba0*/  STL [R1+0xe18], R20 ;  /* 0x000e181401007387 */ /* 0x0001e20000100800 */
[----:B---3--:R-:W-:-:S03]  /*1abb0*/  LEA R24, P3, R0, R2, 0x1 ;  /* 0x0000000200187211 */ /* 0x008fc600078608ff */
[----:B0-----:R-:W3:Y:S01]  /*1abc0*/  LDL.LU R20, [R1+0x10c] ;  /* 0x00010c0001147983 */ /* 0x001ee20000300800 */
[----:B------:R-:W-:Y:S02]  /*1abd0*/  LEA.HI.X.SX32 R23, R27, R6, 0x1, P4 ;  /* 0x000000061b177211 */ /* 0x000fe400020f0eff */
[----:B------:R-:W-:Y:S01]  /*1abe0*/  LEA R25, P4, R3, R2, 0x1 ;  /* 0x0000000203197211 */ /* 0x000fe200078808ff */
[----:B------:R0:W-:Y:S04]  /*1abf0*/  STL [R1+0xe1c], R24 ;  /* 0x000e1c1801007387 */ /* 0x0001e80000100800 */
[----:B------:R1:W-:Y:S01]  /*1ac00*/  STL [R1+0xe10], R23 ;  /* 0x000e101701007387 */ /* 0x0003e20000100800 */
[----:B0-----:R-:W-:-:S03]  /*1ac10*/  LEA.HI.X.SX32 R24, R28, R6, 0x1, P5 ;  /* 0x000000061c187211 */ /* 0x001fc600028f0eff */
[----:B-1----:R-:W3:Y:S04]  /*1ac20*/  LDL.LU R23, [R1+0x118] ;  /* 0x0001180001177983 */ /* 0x002ee80000300800 */
[----:B------:R-:W-:Y:S04]  /*1ac30*/  STL [R1+0xe14], R25 ;  /* 0x000e141901007387 */ /* 0x000fe80000100800 */
[----:B------:R0:W-:Y:S02]  /*1ac40*/  STL [R1+0x6a4], R24 ;  /* 0x0006a41801007387 */ /* 0x0001e40000100800 */
[----:B0-----:R-:W-:-:S02]  /*1ac50*/  LEA.HI.X.SX32 R24, R19, R6, 0x1, P6 ;  /* 0x0000000613187211 */ /* 0x001fc400030f0eff */
[----:B------:R-:W3:Y:S01]  /*1ac60*/  LDL.LU R19, [R1+0x124] ;  /* 0x0001240001137983 */ /* 0x000ee20000300800 */
[----:B------:R-:W-:-:S05]  /*1ac70*/  LEA R25, P5, R10, R2, 0x1 ;  /* 0x000000020a197211 */ /* 0x000fca00078a08ff */
[----:B------:R-:W-:Y:S04]  /*1ac80*/  STL [R1+0x6c4], R25 ;  /* 0x0006c41901007387 */ /* 0x000fe80000100800 */
[----:B------:R0:W-:Y:S02]  /*1ac90*/  STL [R1+0x6a8], R24 ;  /* 0x0006a81801007387 */ /* 0x0001e40000100800 */
[----:B0-----:R-:W-:Y:S02]  /*1aca0*/  LEA.HI.X.SX32 R24, R18, R6, 0x1, P0 ;  /* 0x0000000612187211 */ /* 0x001fe400000f0eff */
[----:B------:R-:W3:Y:S01]  /*1acb0*/  LDL.LU R18, [R1+0x134] ;  /* 0x0001340001127983 */ /* 0x000ee20000300800 */
[----:B------:R-:W-:-:S05]  /*1acc0*/  LEA R25, P6, R11, R2, 0x1 ;  /* 0x000000020b197211 */ /* 0x000fca00078c08ff */
[----:B------:R0:W-:Y:S04]  /*1acd0*/  STL [R1+0x6cc], R25 ;  /* 0x0006cc1901007387 */ /* 0x0001e80000100800 */
[----:B------:R1:W-:Y:S01]  /*1ace0*/  STL [R1+0x6ac], R24 ;  /* 0x0006ac1801007387 */ /* 0x0003e20000100800 */
[----:B0-----:R-:W-:Y:S02]  /*1acf0*/  LEA R25, P0, R12, R2, 0x1 ;  /* 0x000000020c197211 */ /* 0x001fe400078008ff */
[-C--:B-1----:R-:W-:Y:S02]  /*1ad00*/  LEA.HI.X.SX32 R24, R15, R6.reuse, 0x1, P1 ;  /* 0x000000060f187211 */ /* 0x082fe400008f0eff */
[----:B------:R-:W3:Y:S04]  /*1ad10*/  LDL.LU R15, [R1+0x140] ;  /* 0x00014000010f7983 */ /* 0x000ee80000300800 */
[----:B------:R-:W-:Y:S04]  /*1ad20*/  STL [R1+0x6d4], R25 ;  /* 0x0006d41901007387 */ /* 0x000fe80000100800 */
[----:B------:R0:W-:Y:S02]  /*1ad30*/  STL [R1+0x6b0], R24 ;  /* 0x0006b01801007387 */ /* 0x0001e40000100800 */
[----:B0-----:R-:W-:-:S02]  /*1ad40*/  LEA.HI.X.SX32 R24, R14, R6, 0x1, P2 ;  /* 0x000000060e187211 */ /* 0x001fc400010f0eff */
[----:B------:R-:W3:Y:S01]  /*1ad50*/  LDL.LU R14, [R1+0x14c] ;  /* 0x00014c00010e7983 */ /* 0x000ee20000300800 */
[----:B------:R-:W-:-:S05]  /*1ad60*/  LEA R25, P1, R13, R2, 0x1 ;  /* 0x000000020d197211 */ /* 0x000fca00078208ff */
[----:B------:R0:W-:Y:S04]  /*1ad70*/  STL [R1+0x6dc], R25 ;  /* 0x0006dc1901007387 */ /* 0x0001e80000100800 */
[----:B------:R1:W-:Y:S01]  /*1ad80*/  STL [R1+0x6b4], R24 ;  /* 0x0006b41801007387 */ /* 0x0003e20000100800 */
[----:B0-----:R-:W-:Y:S02]  /*1ad90*/  LEA R25, P2, R16, R2, 0x1 ;  /* 0x0000000210197211 */ /* 0x001fe400078408ff */
[----:B-1----:R-:W-:Y:S02]  /*1ada0*/  LEA.HI.X.SX32 R24, R0, R6, 0x1, P3 ;  /* 0x0000000600187211 */ /* 0x002fe400018f0eff */
[----:B------:R-:W3:Y:S04]  /*1adb0*/  LDL.LU R0, [R1+0x158] ;  /* 0x0001580001007983 */ /* 0x000ee80000300800 */
[----:B------:R2:W-:Y:S04]  /*1adc0*/  STL [R1+0x6e4], R25 ;  /* 0x0006e41901007387 */ /* 0x0005e80000100800 */
[----:B------:R0:W-:Y:S01]  /*1add0*/  STL [R1+0x6b8], R24 ;  /* 0x0006b81801007387 */ /* 0x0001e20000100800 */
[----:B--2---:R-:W-:-:S02]  /*1ade0*/  LEA R25, P3, R17, R2, 0x1 ;  /* 0x0000000211197211 */ /* 0x004fc400078608ff */
[-C--:B0-----:R-:W-:Y:S02]  /*1adf0*/  LEA.HI.X.SX32 R24, R3, R6.reuse, 0x1, P4 ;  /* 0x0000000603187211 */ /* 0x081fe400020f0eff */
[----:B------:R-:W2:Y:S04]  /*1ae00*/  LDL.LU R3, [R1+0x164] ;  /* 0x0001640001037983 */ /* 0x000ea80000300800 */
[----:B------:R-:W-:Y:S04]  /*1ae10*/  STL [R1+0x6ec], R25 ;  /* 0x0006ec1901007387 */ /* 0x000fe80000100800 */
[----:B------:R0:W-:Y:S02]  /*1ae20*/  STL [R1+0x6bc], R24 ;  /* 0x0006bc1801007387 */ /* 0x0001e40000100800 */
[----:B0-----:R-:W-:-:S02]  /*1ae30*/  LEA.HI.X.SX32 R24, R10, R6, 0x1, P5 ;  /* 0x000000060a187211 */ /* 0x001fc400028f0eff */
[----:B------:R-:W2:Y:S01]  /*1ae40*/  LDL.LU R10, [R1+0x174] ;  /* 0x00017400010a7983 */ /* 0x000ea20000300800 */
[----:B----4-:R-:W-:-:S05]  /*1ae50*/  LEA R25, P4, R29, R2, 0x1 ;  /* 0x000000021d197211 */ /* 0x010fca00078808ff */
[----:B------:R0:W-:Y:S04]  /*1ae60*/  STL [R1+0x6f4], R25 ;  /* 0x0006f41901007387 */ /* 0x0001e80000100800 */
[----:B------:R1:W-:Y:S01]  /*1ae70*/  STL [R1+0x6c0], R24 ;  /* 0x0006c01801007387 */ /* 0x0003e20000100800 */
[----:B0-----:R-:W-:Y:S02]  /*1ae80*/  LEA R25, P5, R22, R2, 0x1 ;  /* 0x0000000216197211 */ /* 0x001fe400078a08ff */
[----:B-1----:R-:W-:Y:S02]  /*1ae90*/  LEA.HI.X.SX32 R24, R11, R6, 0x1, P6 ;  /* 0x000000060b187211 */ /* 0x002fe400030f0eff */
[----:B------:R-:W4:Y:S04]  /*1aea0*/  LDL.LU R11, [R1+0x17c] ;  /* 0x00017c00010b7983 */ /* 0x000f280000300800 */
[----:B------:R0:W-:Y:S04]  /*1aeb0*/  STL [R1+0x6fc], R25 ;  /* 0x0006fc1901007387 */ /* 0x0001e80000100800 */
[----:B------:R1:W-:Y:S01]  /*1aec0*/  STL [R1+0x6c8], R24 ;  /* 0x0006c81801007387 */ /* 0x0003e20000100800 */
[----:B0-----:R-:W-:-:S02]  /*1aed0*/  LEA R25, P6, R21, R2, 0x1 ;  /* 0x0000000215197211 */ /* 0x001fc400078c08ff */
[----:B-1----:R-:W-:Y:S02]  /*1aee0*/  LEA.HI.X.SX32 R24, R12, R6, 0x1, P0 ;  /* 0x000000060c187211 */ /* 0x002fe400000f0eff */
[----:B------:R-:W4:Y:S04]  /*1aef0*/  LDL.LU R12, [R1+0x18c] ;  /* 0x00018c00010c7983 */ /* 0x000f280000300800 */
[----:B------:R3:W-:Y:S04]  /*1af00*/  STL [R1+0x704], R25 ;  /* 0x0007041901007387 */ /* 0x0007e80000100800 */
[----:B------:R0:W-:Y:S01]  /*1af10*/  STL [R1+0x6d0], R24 ;  /* 0x0006d01801007387 */ /* 0x0001e20000100800 */
[----:B---3--:R-:W-:-:S02]  /*1af20*/  LEA R25, P0, R20, R2, 0x1 ;  /* 0x0000000214197211 */ /* 0x008fc400078008ff */
[-C--:B0-----:R-:W-:Y:S02]  /*1af30*/  LEA.HI.X.SX32 R24, R13, R6.reuse, 0x1, P1 ;  /* 0x000000060d187211 */ /* 0x081fe400008f0eff */
        /* <DEDUP_REMOVED lines=33> */
[----:B--2---:R-:W-:Y:S02]  /*1b150*/  LEA R25, P0, R3, R2, 0x1 ;  /* 0x0000000203197211 */ /* 0x004fe400078008ff */
[----:B0-----:R-:W-:Y:S02]  /*1b160*/  LEA.HI.X.SX32 R24, R23, R6, 0x1, P1 ;  /* 0x0000000617187211 */ /* 0x001fe400008f0eff */
[----:B------:R-:W2:Y:S04]  /*1b170*/  LDL.LU R23, [R1+0x1f0] ;  /* 0x0001f00001177983 */ /* 0x000ea80000300800 */
[----:B------:R0:W-:Y:S04]  /*1b180*/  STL [R1+0x744], R25 ;  /* 0x0007441901007387 */ /* 0x0001e80000100800 */
[----:B------:R1:W-:Y:S01]  /*1b190*/  STL [R1+0x710], R24 ;  /* 0x0007101801007387 */ /* 0x0003e20000100800 */
[----:B0-----:R-:W-:-:S02]  /*1b1a0*/  LEA R25, P1, R10, R2, 0x1 ;  /* 0x000000020a197211 */ /* 0x001fc400078208ff */
[-C--:B-1----:R-:W-:Y:S02]  /*1b1b0*/  LEA.HI.X.SX32 R24, R19, R6.reuse, 0x1, P2 ;  /* 0x0000000613187211 */ /* 0x082fe400010f0eff */
[----:B------:R-:W2:Y:S04]  /*1b1c0*/  LDL.LU R19, [R1+0x200] ;  /* 0x0002000001137983 */ /* 0x000ea80000300800 */
[----:B------:R-:W-:Y:S04]  /*1b1d0*/  STL [R1+0x74c], R25 ;  /* 0x00074c1901007387 */ /* 0x000fe80000100800 */
[----:B------:R0:W-:Y:S02]  /*1b1e0*/  STL [R1+0x718], R24 ;  /* 0x0007181801007387 */ /* 0x0001e40000100800 */
[----:B0-----:R-:W-:-:S02]  /*1b1f0*/  LEA.HI.X.SX32 R24, R18, R6, 0x1, P3 ;  /* 0x0000000612187211 */ /* 0x001fc400018f0eff */
[----:B------:R-:W2:Y:S01]  /*1b200*/  LDL.LU R18, [R1+0x208] ;  /* 0x0002080001127983 */ /* 0x000ea20000300800 */
[----:B----4-:R-:W-:-:S05]  /*1b210*/  LEA R25, P2, R11, R2, 0x1 ;  /* 0x000000020b197211 */ /* 0x010fca00078408ff */
[----:B------:R-:W-:Y:S04]  /*1b220*/  STL [R1+0x754], R25 ;  /* 0x0007541901007387 */ /* 0x000fe80000100800 */
[----:B------:R0:W-:Y:S02]  /*1b230*/  STL [R1+0x720], R24 ;  /* 0x0007201801007387 */ /* 0x0001e40000100800 */
[----:B0-----:R-:W-:Y:S02]  /*1b240*/  LEA.HI.X.SX32 R24, R15, R6, 0x1, P4 ;  /* 0x000000060f187211 */ /* 0x001fe400020f0eff */
[----:B------:R-:W4:Y:S01]  /*1b250*/  LDL.LU R15, [R1+0x218] ;  /* 0x00021800010f7983 */ /* 0x000f220000300800 */
[----:B------:R-:W-:-:S05]  /*1b260*/  LEA R25, P3, R12, R2, 0x1 ;  /* 0x000000020c197211 */ /* 0x000fca00078608ff */
[----:B------:R3:W-:Y:S04]  /*1b270*/  STL [R1+0x75c], R25 ;  /* 0x00075c1901007387 */ /* 0x0007e80000100800 */
[----:B------:R0:W-:Y:S01]  /*1b280*/  STL [R1+0x728], R24 ;  /* 0x0007281801007387 */ /* 0x0001e20000100800 */
[----:B---3--:R-:W-:Y:S02]  /*1b290*/  LEA R25, P4, R13, R2, 0x1 ;  /* 0x000000020d197211 */ /* 0x008fe400078808ff */
[----:B0-----:R-:W-:Y:S02]  /*1b2a0*/  LEA.HI.X.SX32 R24, R14, R6, 0x1, P5 ;  /* 0x000000060e187211 */ /* 0x001fe400028f0eff */
[----:B------:R-:W3:Y:S04]  /*1b2b0*/  LDL.LU R14, [R1+0x224] ;  /* 0x00022400010e7983 */ /* 0x000ee80000300800 */
[----:B------:R0:W-:Y:S04]  /*1b2c0*/  STL [R1+0x764], R25 ;  /* 0x0007641901007387 */ /* 0x0001e80000100800 */
[----:B------:R1:W-:Y:S01]  /*1b2d0*/  STL [R1+0x730], R24 ;  /* 0x0007301801007387 */ /* 0x0003e20000100800 */
[----:B0-----:R-:W-:-:S02]  /*1b2e0*/  LEA R25, P5, R16, R2, 0x1 ;  /* 0x0000000210197211 */ /* 0x001fc400078a08ff */
        /* <DEDUP_REMOVED lines=31> */
[----:B--2---:R-:W-:-:S05]  /*1b4e0*/  LEA R25, P4, R23, R2, 0x1 ;  /* 0x0000000217197211 */ /* 0x004fca00078808ff */
[----:B------:R0:W-:Y:S04]  /*1b4f0*/  STL [R1+0x79c], R25 ;  /* 0x00079c1901007387 */ /* 0x0001e80000100800 */
[----:B------:R1:W-:Y:S01]  /*1b500*/  STL [R1+0x768], R24 ;  /* 0x0007681801007387 */ /* 0x0003e20000100800 */
[----:B0-----:R-:W-:Y:S02]  /*1b510*/  LEA R25, P5, R19, R2, 0x1 ;  /* 0x0000000213197211 */ /* 0x001fe400078a08ff */
[----:B-1----:R-:W-:Y:S02]  /*1b520*/  LEA.HI.X.SX32 R24, R17, R6, 0x1, P6 ;  /* 0x0000000611187211 */ /* 0x002fe400030f0eff */
        /* <DEDUP_REMOVED lines=15> */
[----:B---3--:R-:W-:-:S05]  /*1b620*/  LEA R25, P1, R14, R2, 0x1 ;  /* 0x000000020e197211 */ /* 0x008fca00078208ff */
[----:B------:R-:W-:Y:S04]  /*1b630*/  STL [R1+0x7bc], R25 ;  /* 0x0007bc1901007387 */ /* 0x000fe80000100800 */
[----:B------:R0:W-:Y:S02]  /*1b640*/  STL [R1+0x788], R24 ;  /* 0x0007881801007387 */ /* 0x0001e40000100800 */
[----:B0-----:R-:W-:Y:S02]  /*1b650*/  LEA.HI.X.SX32 R24, R20, R6, 0x1, P3 ;  /* 0x0000000614187211 */ /* 0x001fe400018f0eff */
[----:B------:R-:W-:Y:S01]  /*1b660*/  LEA R25, P2, R0, R2, 0x1 ;  /* 0x0000000200197211 */ /* 0x000fe200078408ff */
        /* <DEDUP_REMOVED lines=276> */
[----:B------:R-:W-:Y:S04]  /*1c7b0*/  STL [R1+0x97c], R25 ;  /* 0x00097c1901007387 */ /* 0x000fe80000100800 */
[----:B------:R0:W-:Y:S02]  /*1c7c0*/  STL [R1+0x948], R24 ;  /* 0x0009481801007387 */ /* 0x0001e40000100800 */
[----:B0-----:R-:W-:Y:S02]  /*1c7d0*/  LEA.HI.X.SX32 R24, R14, R6, 0x1, P3 ;  /* 0x000000060e187211 */ /* 0x001fe400018f0eff */
[-C--:B------:R-:W-:Y:S01]  /*1c7e0*/  LEA R25, P2, R13, R2.reuse, 0x1 ;  /* 0x000000020d197211 */ /* 0x080fe200078408ff */
        /* <DEDUP_REMOVED lines=59> */
[----:B------:R-:W2:Y:S01]  /*1cba0*/  LDL.LU R20, [R1+0x26c] ;  /* 0x00026c0001147983 */ /* 0x000ea20000300800 */
[----:B------:R-:W-:-:S05]  /*1cbb0*/  LEA R25, P0, R0, R2, 0x1 ;  /* 0x0000000200197211 */ /* 0x000fca00078008ff */
[----:B------:R-:W-:Y:S04]  /*1cbc0*/  STL [R1+0x9e4], R25 ;  /* 0x0009e41901007387 */ /* 0x000fe80000100800 */
[----:B------:R0:W-:Y:S02]  /*1cbd0*/  STL [R1+0x9b0], R24 ;  /* 0x0009b01801007387 */ /* 0x0001e40000100800 */
[----:B0-----:R-:W-:Y:S02]  /*1cbe0*/  LEA.HI.X.SX32 R24, R23, R6, 0x1, P2 ;  /* 0x0000000617187211 */ /* 0x001fe400010f0eff */
[----:B------:R-:W-:Y:S01]  /*1cbf0*/  LEA R25, P1, R3, R2, 0x1 ;  /* 0x0000000203197211 */ /* 0x000fe200078208ff */
        /* <DEDUP_REMOVED lines=245> */
[----:B------:R-:W-:Y:S02]  /*1db50*/  LEA.HI.X.SX32 R23, R23, R6, 0x1, P4 ;  /* 0x0000000617177211 */ /* 0x000fe400020f0eff */
[----:B----4-:R-:W-:-:S05]  /*1db60*/  LEA R25, P1, R14, R2, 0x1 ;  /* 0x000000020e197211 */ /* 0x010fca00078208ff */
[----:B------:R-:W-:Y:S04]  /*1db70*/  STL [R1+0xb74], R25 ;  /* 0x000b741901007387 */ /* 0x000fe80000100800 */
[----:B------:R0:W-:Y:S02]  /*1db80*/  STL [R1+0xb40], R24 ;  /* 0x000b401801007387 */ /* 0x0001e40000100800 */
[----:B0-----:R-:W-:Y:S02]  /*1db90*/  LEA.HI.X.SX32 R24, R20, R6, 0x1, P3 ;  /* 0x0000000614187211 */ /* 0x001fe400018f0eff */
[----:B------:R-:W4:Y:S01]  /*1dba0*/  LDL.LU R20, [R1+0x144] ;  /* 0x0001440001147983 */ /* 0x000f220000300800 */
[----:B---3--:R-:W-:-:S05]  /*1dbb0*/  LEA R25, P2, R0, R2, 0x1 ;  /* 0x0000000200197211 */ /* 0x008fca00078408ff */
[----:B------:R-:W-:Y:S04]  /*1dbc0*/  STL [R1+0xb7c], R25 ;  /* 0x000b7c1901007387 */ /* 0x000fe80000100800 */
[----:B------:R0:W-:Y:S04]  /*1dbd0*/  STL [R1+0xb48], R24 ;  /* 0x000b481801007387 */ /* 0x0001e80000100800 */
[----:B0-----:R-:W3:Y:S01]  /*1dbe0*/  LDL.LU R24, [R1+0x13c] ;  /* 0x00013c0001187983 */ /* 0x001ee20000300800 */
        /* <DEDUP_REMOVED lines=22> */
[----:B------:R0:W-:Y:S01]  /*1dd50*/  STL [R1+0xb70], R23 ;  /* 0x000b701701007387 */ /* 0x0001e20000100800 */
[----:B------:R-:W-:-:S03]  /*1dd60*/  LEA.HI.X.SX32 R0, R0, R6, 0x1, P2 ;  /* 0x0000000600007211 */ /* 0x000fc600010f0eff */
[----:B0-----:R-:W3:Y:S01]  /*1dd70*/  LDL.LU R23, [R1+0x120] ;  /* 0x0001200001177983 */ /* 0x001ee20000300800 */
[----:B------:R-:W-:Y:S02]  /*1dd80*/  LEA R25, P1, R16, R2, 0x1 ;  /* 0x0000000210197211 */ /* 0x000fe400078208ff */
[----:B------:R-:W-:-:S03]  /*1dd90*/  LEA.HI.X.SX32 R3, R3, R6, 0x1, P3 ;  /* 0x0000000603037211 */ /* 0x000fc600018f0eff */
        /* <DEDUP_REMOVED lines=8> */
[----:B--2---:R-:W-:-:S05]  /*1de20*/  LEA R25, P3, R29, R2, 0x1 ;  /* 0x000000021d197211 */ /* 0x004fca00078608ff */
[----:B------:R-:W-:Y:S04]  /*1de30*/  STL [R1+0xbbc], R25 ;  /* 0x000bbc1901007387 */ /* 0x000fe80000100800 */
[----:B------:R0:W-:Y:S01]  /*1de40*/  STL [R1+0xb88], R3 ;  /* 0x000b880301007387 */ /* 0x0001e20000100800 */
[-C--:B------:R-:W-:Y:S02]  /*1de50*/  LEA.HI.X.SX32 R12, R12, R6.reuse, 0x1, P6 ;  /* 0x000000060c0c7211 */ /* 0x080fe400030f0eff */
[----:B0-----:R-:W-:Y:S02]  /*1de60*/  LEA.HI.X.SX32 R3, R11, R6, 0x1, P5 ;  /* 0x000000060b037211 */ /* 0x001fe400028f0eff */
[----:B------:R-:W2:Y:S01]  /*1de70*/  LDL.LU R11, [R1+0x110] ;  /* 0x00011000010b7983 */ /* 0x000ea20000300800 */
[----:B------:R-:W-:-:S05]  /*1de80*/  LEA R25, P4, R22, R2, 0x1 ;  /* 0x0000000216197211 */ /* 0x000fca00078808ff */
[----:B------:R-:W-:Y:S04]  /*1de90*/  STL [R1+0xbc4], R25 ;  /* 0x000bc41901007387 */ /* 0x000fe80000100800 */
[----:B------:R0:W-:Y:S01]  /*1dea0*/  STL [R1+0xb90], R3 ;  /* 0x000b900301007387 */ /* 0x0001e20000100800 */
[----:B------:R-:W-:-:S03]  /*1deb0*/  LEA.HI.X.SX32 R13, R13, R6, 0x1, P0 ;  /* 0x000000060d0d7211 */ /* 0x000fc600000f0eff */
[----:B0-----:R-:W2:Y:S01]  /*1dec0*/  LDL.LU R3, [R1+0x108] ;  /* 0x0001080001037983 */ /* 0x001ea20000300800 */
[----:B------:R-:W-:-:S05]  /*1ded0*/  LEA R25, P5, R21, R2, 0x1 ;  /* 0x0000000215197211 */ /* 0x000fca00078a08ff */
[----:B------:R-:W-:Y:S04]  /*1dee0*/  STL [R1+0xbcc], R25 ;  /* 0x000bcc1901007387 */ /* 0x000fe80000100800 */
[----:B------:R0:W-:Y:S04]  /*1def0*/  STL [R1+0xb98], R12 ;  /* 0x000b980c01007387 */ /* 0x0001e80000100800 */
[----:B0-----:R-:W2:Y:S01]  /*1df00*/  LDL.LU R12, [R1+0x104] ;  /* 0x00010400010c7983 */ /* 0x001ea20000300800 */
[-C--:B------:R-:W-:Y:S02]  /*1df10*/  LEA.HI.X.SX32 R16, R16, R6.reuse, 0x1, P1 ;  /* 0x0000000610107211 */ /* 0x080fe400008f0eff */
[----:B------:R-:W-:-:S02]  /*1df20*/  LEA.HI.X.SX32 R17, R17, R6, 0x1, P2 ;  /* 0x0000000611117211 */ /* 0x000fc400010f0eff */
[----:B------:R-:W-:Y:S02]  /*1df30*/  LEA.HI.X.SX32 R26, R29, R6, 0x1, P3 ;  /* 0x000000061d1a7211 */ /* 0x000fe400018f0eff */
[----:B----4-:R-:W-:-:S05]  /*1df40*/  LEA R25, P6, R20, R2, 0x1 ;  /* 0x0000000214197211 */ /* 0x010fca00078c08ff */
[----:B------:R-:W-:Y:S04]  /*1df50*/  STL [R1+0xbd4], R25 ;  /* 0x000bd41901007387 */ /* 0x000fe80000100800 */
[----:B------:R0:W-:Y:S04]  /*1df60*/  STL [R1+0xba0], R13 ;  /* 0x000ba00d01007387 */ /* 0x0001e80000100800 */
[----:B0-----:R-:W4:Y:S01]  /*1df70*/  LDL.LU R13, [R1+0xfc] ;  /* 0x0000fc00010d7983 */ /* 0x001f220000300800 */
[----:B---3--:R-:W-:-:S05]  /*1df80*/  LEA R25, P0, R24, R2, 0x1 ;  /* 0x0000000218197211 */ /* 0x008fca00078008ff */
[----:B------:R-:W-:Y:S04]  /*1df90*/  STL [R1+0xbdc], R25 ;  /* 0x000bdc1901007387 */ /* 0x000fe80000100800 */
[----:B------:R0:W-:Y:S04]  /*1dfa0*/  STL [R1+0xba8], R16 ;  /* 0x000ba81001007387 */ /* 0x0001e80000100800 */
[----:B0-----:R-:W3:Y:S01]  /*1dfb0*/  LDL.LU R16, [R1+0xf8] ;  /* 0x0000f80001107983 */ /* 0x001ee20000300800 */
[----:B------:R-:W-:-:S05]  /*1dfc0*/  LEA R25, P1, R19, R2, 0x1 ;  /* 0x0000000213197211 */ /* 0x000fca00078208ff */
[----:B------:R-:W-:Y:S04]  /*1dfd0*/  STL [R1+0xbe4], R25 ;  /* 0x000be41901007387 */ /* 0x000fe80000100800 */
[----:B------:R0:W-:Y:S04]  /*1dfe0*/  STL [R1+0xbb0], R17 ;  /* 0x000bb01101007387 */ /* 0x0001e80000100800 */
[----:B0-----:R-:W3:Y:S01]  /*1dff0*/  LDL.LU R17, [R1+0xf0] ;  /* 0x0000f00001117983 */ /* 0x001ee20000300800 */
[----:B------:R-:W-:-:S05]  /*1e000*/  LEA R25, P2, R18, R2, 0x1 ;  /* 0x0000000212197211 */ /* 0x000fca00078408ff */
[----:B------:R-:W-:Y:S04]  /*1e010*/  STL [R1+0xbec], R25 ;  /* 0x000bec1901007387 */ /* 0x000fe80000100800 */
[----:B------:R0:W-:Y:S04]  /*1e020*/  STL [R1+0xbb8], R26 ;  /* 0x000bb81a01007387 */ /* 0x0001e80000100800 */
[----:B------:R-:W3:Y:S01]  /*1e030*/  LDL.LU R29, [R1+0xec] ;  /* 0x0000ec00011d7983 */ /* 0x000ee20000300800 */
[----:B0-----:R-:W-:Y:S02]  /*1e040*/  LEA.HI.X.SX32 R26, R22, R6, 0x1, P4 ;  /* 0x00000006161a7211 */ /* 0x001fe400020f0eff */
[----:B------:R-:W-:-:S05]  /*1e050*/  LEA R25, P3, R15, R2, 0x1 ;  /* 0x000000020f197211 */ /* 0x000fca00078608ff */
[----:B------:R0:W-:Y:S04]  /*1e060*/  STL [R1+0xbf4], R25 ;  /* 0x000bf41901007387 */ /* 0x0001e80000100800 */
[----:B------:R-:W3:Y:S04]  /*1e070*/  LDL.LU R22, [R1+0xe8] ;  /* 0x0000e80001167983 */ /* 0x000ee80000300800 */
[----:B------:R1:W-:Y:S01]  /*1e080*/  STL [R1+0xbc0], R26 ;  /* 0x000bc01a01007387 */ /* 0x0003e20000100800 */
[----:B0-----:R-:W-:Y:S02]  /*1e090*/  LEA R25, P4, R14, R2, 0x1 ;  /* 0x000000020e197211 */ /* 0x001fe400078808ff */
[----:B-1----:R-:W-:-:S03]  /*1e0a0*/  LEA.HI.X.SX32 R26, R21, R6, 0x1, P5 ;  /* 0x00000006151a7211 */ /* 0x002fc600028f0eff */
        /* <DEDUP_REMOVED lines=9> */
[----:B-1----:R-:W-:-:S02]  /*1e140*/  LEA.HI.X.SX32 R26, R24, R6, 0x1, P0 ;  /* 0x00000006181a7211 */ /* 0x002fc400000f0eff */
[----:B------:R-:W-:Y:S01]  /*1e150*/  LEA.HI.X.SX32 R24, R19, R6, 0x1, P1 ;  /* 0x0000000613187211 */ /* 0x000fe200008f0eff */
[----:B------:R0:W-:Y:S04]  /*1e160*/  STL [R1+0xc0c], R25 ;  /* 0x000c0c1901007387 */ /* 0x0001e80000100800 */
[----:B------:R-:W-:Y:S04]  /*1e170*/  STL [R1+0xbd8], R26 ;  /* 0x000bd81a01007387 */ /* 0x000fe80000100800 */
[----:B------:R-:W3:Y:S01]  /*1e180*/  LDL.LU R19, [R1+0xd4] ;  /* 0x0000d40001137983 */ /* 0x000ee20000300800 */
[----:B0-----:R-:W-:-:S05]  /*1e190*/  LEA R25, P0, R10, R2, 0x1 ;  /* 0x000000020a197211 */ /* 0x001fca00078008ff */
[----:B------:R-:W-:Y:S04]  /*1e1a0*/  STL [R1+0xc14], R25 ;  /* 0x000c141901007387 */ /* 0x000fe80000100800 */
[----:B------:R0:W-:Y:S02]  /*1e1b0*/  STL [R1+0xbe0], R24 ;  /* 0x000be01801007387 */ /* 0x0001e40000100800 */
[----:B0-----:R-:W-:Y:S02]  /*1e1c0*/  LEA.HI.X.SX32 R24, R18, R6, 0x1, P2 ;  /* 0x0000000612187211 */ /* 0x001fe400010f0eff */
        /* <DEDUP_REMOVED lines=8> */
[----:B------:R0:W-:Y:S01]  /*1e250*/  STL [R1+0xbf0], R24 ;  /* 0x000bf01801007387 */ /* 0x0001e20000100800 */
[-C--:B------:R-:W-:Y:S02]  /*1e260*/  LEA.HI.X.SX32 R23, R23, R6.reuse, 0x1, P5 ;  /* 0x0000000617177211 */ /* 0x080fe400028f0eff */
[----:B0-----:R-:W-:Y:S02]  /*1e270*/  LEA.HI.X.SX32 R24, R14, R6, 0x1, P4 ;  /* 0x000000060e187211 */ /* 0x001fe400020f0eff */
[----:B------:R-:W-:Y:S01]  /*1e280*/  LEA R25, P3, R12, R2, 0x1 ;  /* 0x000000020c197211 */ /* 0x000fe200078608ff */
[----:B------:R-:W2:Y:S04]  /*1e290*/  LDL.LU R14, [R1+0xc4] ;  /* 0x0000c400010e7983 */ /* 0x000ea80000300800 */
[----:B------:R-:W-:Y:S04]  /*1e2a0*/  STL [R1+0xc2c], R25 ;  /* 0x000c2c1901007387 */ /* 0x000fe80000100800 */
[----:B------:R0:W-:Y:S04]  /*1e2b0*/  STL [R1+0xbf8], R24 ;  /* 0x000bf81801007387 */ /* 0x0001e80000100800 */
[----:B0-----:R-:W2:Y:S01]  /*1e2c0*/  LDL.LU R24, [R1+0xbc] ;  /* 0x0000bc0001187983 */ /* 0x001ea20000300800 */
[----:B------:R-:W-:-:S02]  /*1e2d0*/  LEA.HI.X.SX32 R3, R3, R6, 0x1, P2 ;  /* 0x0000000603037211 */ /* 0x000fc400010f0eff */
[----:B----4-:R-:W-:-:S05]  /*1e2e0*/  LEA R25, P4, R13, R2, 0x1 ;  /* 0x000000020d197211 */ /* 0x010fca00078808ff */
[----:B------:R-:W-:Y:S04]  /*1e2f0*/  STL [R1+0xc34], R25 ;  /* 0x000c341901007387 */ /* 0x000fe80000100800 */
[----:B------:R0:W-:Y:S02]  /*1e300*/  STL [R1+0xc00], R23 ;  /* 0x000c001701007387 */ /* 0x0001e40000100800 */
[----:B0-----:R-:W-:Y:S02]  /*1e310*/  LEA.HI.X.SX32 R23, R0, R6, 0x1, P6 ;  /* 0x0000000600177211 */ /* 0x001fe400030f0eff */
[----:B------:R-:W4:Y:S01]  /*1e320*/  LDL.LU R0, [R1+0xb8] ;  /* 0x0000b80001007983 */ /* 0x000f220000300800 */
[----:B---3--:R-:W-:-:S05]  /*1e330*/  LEA R25, P5, R16, R2, 0x1 ;  /* 0x0000000210197211 */ /* 0x008fca00078a08ff */
[----:B------:R0:W-:Y:S04]  /*1e340*/  STL [R1+0xc3c], R25 ;  /* 0x000c3c1901007387 */ /* 0x0001e80000100800 */
[----:B------:R1:W-:Y:S01]  /*1e350*/  STL [R1+0xc08], R23 ;  /* 0x000c081701007387 */ /* 0x0003e20000100800 */
[----:B0-----:R-:W-:Y:S02]  /*1e360*/  LEA.HI.X.SX32 R25, R10, R6, 0x1, P0 ;  /* 0x000000060a197211 */ /* 0x001fe400000f0eff */
[----:B------:R-:W-:-:S05]  /*1e370*/  LEA R26, P6, R17, R2, 0x1 ;  /* 0x00000002111a7211 */ /* 0x000fca00078c08ff */
[----:B------:R-:W-:Y:S04]  /*1e380*/  STL [R1+0xc44], R26 ;  /* 0x000c441a01007387 */ /* 0x000fe80000100800 */
[----:B------:R-:W3:Y:S01]  /*1e390*/  LDL.LU R10, [R1+0xb0] ;  /* 0x0000b000010a7983 */ /* 0x000ee20000300800 */
[----:B-1----:R-:W-:-:S03]  /*1e3a0*/  LEA R23, P0, R29, R2, 0x1 ;  /* 0x000000021d177211 */ /* 0x002fc600078008ff */
[----:B------:R0:W-:Y:S04]  /*1e3b0*/  STL [R1+0xc10], R25 ;  /* 0x000c101901007387 */ /* 0x0001e80000100800 */
[----:B------:R1:W-:Y:S01]  /*1e3c0*/  STL [R1+0xc4c], R23 ;  /* 0x000c4c1701007387 */ /* 0x0003e20000100800 */
[----:B0-----:R-:W-:-:S03]  /*1e3d0*/  LEA.HI.X.SX32 R25, R11, R6, 0x1, P1 ;  /* 0x000000060b197211 */ /* 0x001fc600008f0eff */
[----:B------:R-:W3:Y:S04]  /*1e3e0*/  LDL.LU R11, [R1+0xac] ;  /* 0x0000ac00010b7983 */ /* 0x000ee80000300800 */
[----:B------:R-:W-:Y:S01]  /*1e3f0*/  STL [R1+0xc18], R25 ;  /* 0x000c181901007387 */ /* 0x000fe20000100800 */
[----:B-1----:R-:W-:-:S05]  /*1e400*/  LEA R23, P1, R22, R2, 0x1 ;  /* 0x0000000216177211 */ /* 0x002fca00078208ff */
[----:B------:R0:W-:Y:S04]  /*1e410*/  STL [R1+0xc54], R23 ;  /* 0x000c541701007387 */ /* 0x0001e80000100800 */
[----:B0-----:R-:W3:Y:S01]  /*1e420*/  LDL.LU R23, [R1+0xa4] ;  /* 0x0000a40001177983 */ /* 0x001ee20000300800 */
[----:B------:R-:W-:-:S03]  /*1e430*/  LEA R25, P2, R21, R2, 0x1 ;  /* 0x0000000215197211 */ /* 0x000fc600078408ff */
[----:B------:R0:W-:Y:S04]  /*1e440*/  STL [R1+0xc20], R3 ;  /* 0x000c200301007387 */ /* 0x0001e80000100800 */
[----:B------:R1:W-:Y:S01]  /*1e450*/  STL [R1+0xc5c], R25 ;  /* 0x000c5c1901007387 */ /* 0x0003e20000100800 */
[----:B0-----:R-:W-:-:S03]  /*1e460*/  LEA.HI.X.SX32 R3, R12, R6, 0x1, P3 ;  /* 0x000000060c037211 */ /* 0x001fc600018f0eff */
[----:B------:R-:W3:Y:S01]  /*1e470*/  LDL.LU R12, [R1+0xa0] ;  /* 0x0000a000010c7983 */ /* 0x000ee20000300800 */
[----:B-1----:R-:W-:-:S03]  /*1e480*/  LEA R25, P3, R20, R2, 0x1 ;  /* 0x0000000214197211 */ /* 0x002fc600078608ff */
[----:B------:R0:W-:Y:S04]  /*1e490*/  STL [R1+0xc28], R3 ;  /* 0x000c280301007387 */ /* 0x0001e80000100800 */
[----:B------:R1:W-:Y:S01]  /*1e4a0*/  STL [R1+0xc64], R25 ;  /* 0x000c641901007387 */ /* 0x0003e20000100800 */
[----:B0-----:R-:W-:-:S03]  /*1e4b0*/  LEA.HI.X.SX32 R3, R13, R6, 0x1, P4 ;  /* 0x000000060d037211 */ /* 0x001fc600020f0eff */
[----:B------:R-:W3:Y:S01]  /*1e4c0*/  LDL.LU R13, [R1+0x9c] ;  /* 0x00009c00010d7983 */ /* 0x000ee20000300800 */
[----:B------:R-:W-:-:S03]  /*1e4d0*/  LEA.HI.X.SX32 R16, R16, R6, 0x1, P5 ;  /* 0x0000000610107211 */ /* 0x000fc600028f0eff */
[----:B------:R0:W-:Y:S01]  /*1e4e0*/  STL [R1+0xc30], R3 ;  /* 0x000c300301007387 */ /* 0x0001e20000100800 */
[----:B-1----:R-:W-:-:S03]  /*1e4f0*/  LEA R25, P4, R19, R2, 0x1 ;  /* 0x0000000213197211 */ /* 0x002fc600078808ff */
[----:B0-----:R-:W3:Y:S04]  /*1e500*/  LDL.LU R3, [R1+0x94] ;  /* 0x0000940001037983 */ /* 0x001ee80000300800 */
[----:B------:R-:W-:Y:S04]  /*1e510*/  STL [R1+0xc6c], R25 ;  /* 0x000c6c1901007387 */ /* 0x000fe80000100800 */
[----:B------:R0:W-:Y:S01]  /*1e520*/  STL [R1+0xc38], R16 ;  /* 0x000c381001007387 */ /* 0x0001e20000100800 */
[----:B------:R-:W-:-:S03]  /*1e530*/  LEA.HI.X.SX32 R17, R17, R6, 0x1, P6 ;  /* 0x0000000611117211 */ /* 0x000fc600030f0eff */
[----:B0-----:R-:W3:Y:S01]  /*1e540*/  LDL.LU R16, [R1+0x90] ;  /* 0x0000900001107983 */ /* 0x001ee20000300800 */
[----:B------:R-:W-:-:S05]  /*1e550*/  LEA R25, P5, R18, R2, 0x1 ;  /* 0x0000000212197211 */ /* 0x000fca00078a08ff */
[----:B------:R-:W-:Y:S04]  /*1e560*/  STL [R1+0xc74], R25 ;  /* 0x000c741901007387 */ /* 0x000fe80000100800 */
[----:B------:R0:W-:Y:S04]  /*1e570*/  STL [R1+0xc40], R17 ;  /* 0x000c401101007387 */ /* 0x0001e80000100800 */
[----:B0-----:R-:W3:Y:S01]  /*1e580*/  LDL.LU R17, [R1+0x88] ;  /* 0x0000880001117983 */ /* 0x001ee20000300800 */
[----:B--2---:R-:W-:Y:S02]  /*1e590*/  LEA R26, P6, R15, R2, 0x1 ;  /* 0x000000020f1a7211 */ /* 0x004fe400078c08ff */
[----:B------:R-:W-:-:S03]  /*1e5a0*/  LEA.HI.X.SX32 R25, R29, R6, 0x1, P0 ;  /* 0x000000061d197211 */ /* 0x000fc600000f0eff */
[----:B------:R0:W-:Y:S04]  /*1e5b0*/  STL [R1+0xc7c], R26 ;  /* 0x000c7c1a01007387 */ /* 0x0001e80000100800 */
[----:B------:R-:W2:Y:S04]  /*1e5c0*/  LDL.LU R29, [R1+0x84] ;  /* 0x00008400011d7983 */ /* 0x000ea80000300800 */
[----:B------:R1:W-:Y:S01]  /*1e5d0*/  STL [R1+0xc48], R25 ;  /* 0x000c481901007387 */ /* 0x0003e20000100800 */
[----:B0-----:R-:W-:Y:S02]  /*1e5e0*/  LEA R26, P0, R14, R2, 0x1 ;  /* 0x000000020e1a7211 */ /* 0x001fe400078008ff */
[----:B-1----:R-:W-:-:S03]  /*1e5f0*/  LEA.HI.X.SX32 R25, R22, R6, 0x1, P1 ;  /* 0x0000000616197211 */ /* 0x002fc600008f0eff */
[----:B------:R0:W-:Y:S04]  /*1e600*/  STL [R1+0xc84], R26 ;  /* 0x000c841a01007387 */ /* 0x0001e80000100800 */
[----:B------:R-:W2:Y:S04]  /*1e610*/  LDL.LU R22, [R1+0x7c] ;  /* 0x00007c0001167983 */ /* 0x000ea80000300800 */
[----:B------:R1:W-:Y:S01]  /*1e620*/  STL [R1+0xc50], R25 ;  /* 0x000c501901007387 */ /* 0x0003e20000100800 */
[----:B0-----:R-:W-:Y:S02]  /*1e630*/  LEA R26, P1, R24, R2, 0x1 ;  /* 0x00000002181a7211 */ /* 0x001fe400078208ff */
[----:B-1----:R-:W-:-:S03]  /*1e640*/  LEA.HI.X.SX32 R25, R21, R6, 0x1, P2 ;  /* 0x0000000615197211 */ /* 0x002fc600010f0eff */
[----:B------:R-:W-:Y:S04]  /*1e650*/  STL [R1+0xc8c], R26 ;  /* 0x000c8c1a01007387 */ /* 0x000fe80000100800 */
[----:B------:R-:W2:Y:S04]  /*1e660*/  LDL.LU R21, [R1+0x78] ;  /* 0x0000780001157983 */ /* 0x000ea80000300800 */
[----:B------:R0:W-:Y:S02]  /*1e670*/  STL [R1+0xc58], R25 ;  /* 0x000c581901007387 */ /* 0x0001e40000100800 */
[----:B0-----:R-:W-:-:S02]  /*1e680*/  LEA.HI.X.SX32 R25, R20, R6, 0x1, P3 ;  /* 0x0000000614197211 */ /* 0x001fc400018f0eff */
[----:B----4-:R-:W-:-:S05]  /*1e690*/  LEA R26, P2, R0, R2, 0x1 ;  /* 0x00000002001a7211 */ /* 0x010fca00078408ff */
[----:B------:R-:W-:Y:S04]  /*1e6a0*/  STL [R1+0xc94], R26 ;  /* 0x000c941a01007387 */ /* 0x000fe80000100800 */
[----:B------:R-:W4:Y:S04]  /*1e6b0*/  LDL.LU R20, [R1+0x70] ;  /* 0x0000700001147983 */ /* 0x000f280000300800 */
[----:B------:R0:W-:Y:S02]  /*1e6c0*/  STL [R1+0xc60], R25 ;  /* 0x000c601901007387 */ /* 0x0001e40000100800 */
[----:B0-----:R-:W-:-:S02]  /*1e6d0*/  LEA.HI.X.SX32 R25, R19, R6, 0x1, P4 ;  /* 0x0000000613197211 */ /* 0x001fc400020f0eff */
[----:B------:R-:W4:Y:S01]  /*1e6e0*/  LDL.LU R19, [R1+0x6c] ;  /* 0x00006c0001137983 */ /* 0x000f220000300800 */
[----:B---3--:R-:W-:-:S05]  /*1e6f0*/  LEA R26, P3, R10, R2, 0x1 ;  /* 0x000000020a1a7211 */ /* 0x008fca00078608ff */
        /* <DEDUP_REMOVED lines=12> */
[----:B------:R-:W-:Y:S02]  /*1e7c0*/  LEA R27, P6, R12, R2, 0x1 ;  /* 0x000000020c1b7211 */ /* 0x000fe400078c08ff */
[----:B0-----:R-:W-:-:S03]  /*1e7d0*/  LEA.HI.X.SX32 R26, R14, R6, 0x1, P0 ;  /* 0x000000060e1a7211 */ /* 0x001fc600000f0eff */
[----:B------:R-:W-:Y:S04]  /*1e7e0*/  STL [R1+0xcb4], R27 ;  /* 0x000cb41b01007387 */ /* 0x000fe80000100800 */
[----:B------:R-:W3:Y:S04]  /*1e7f0*/  LDL.LU R14, [R1+0x5c] ;  /* 0x00005c00010e7983 */ /* 0x000ee80000300800 */
[----:B------:R0:W-:Y:S01]  /*1e800*/  STL [R1+0xc80], R26 ;  /* 0x000c801a01007387 */ /* 0x0001e20000100800 */
[----:B-1----:R-:W-:Y:S02]  /*1e810*/  LEA R25, P0, R13, R2, 0x1 ;  /* 0x000000020d197211 */ /* 0x002fe400078008ff */
[----:B0-----:R-:W-:-:S03]  /*1e820*/  LEA.HI.X.SX32 R26, R24, R6, 0x1, P1 ;  /* 0x00000006181a7211 */ /* 0x001fc600008f0eff */
[----:B------:R0:W-:Y:S01]  /*1e830*/  STL [R1+0xcbc], R25 ;  /* 0x000cbc1901007387 */ /* 0x0001e20000100800 */
[----:B------:R-:W-:-:S03]  /*1e840*/  LEA.HI.X.SX32 R24, R0, R6, 0x1, P2 ;  /* 0x0000000600187211 */ /* 0x000fc600010f0eff */
[----:B------:R1:W-:Y:S04]  /*1e850*/  STL [R1+0xc88], R26 ;  /* 0x000c881a01007387 */ /* 0x0003e80000100800 */
[----:B------:R-:W3:Y:S01]  /*1e860*/  LDL.LU R0, [R1+0x54] ;  /* 0x0000540001007983 */ /* 0x000ee20000300800 */
[----:B0-----:R-:W-:-:S05]  /*1e870*/  LEA R25, P1, R3, R2, 0x1 ;  /* 0x0000000203197211 */ /* 0x001fca00078208ff */
[----:B------:R0:W-:Y:S04]  /*1e880*/  STL [R1+0xcc4], R25 ;  /* 0x000cc41901007387 */ /* 0x0001e80000100800 */
[----:B------:R-:W-:Y:S01]  /*1e890*/  STL [R1+0xc90], R24 ;  /* 0x000c901801007387 */ /* 0x000fe20000100800 */
[----:B-1----:R-:W-:Y:S02]  /*1e8a0*/  LEA R26, P2, R16, R2, 0x1 ;  /* 0x00000002101a7211 */ /* 0x002fe400078408ff */
[----:B0-----:R-:W-:-:S03]  /*1e8b0*/  LEA.HI.X.SX32 R25, R10, R6, 0x1, P3 ;  /* 0x000000060a197211 */ /* 0x001fc600018f0eff */
[----:B------:R-:W-:Y:S04]  /*1e8c0*/  STL [R1+0xccc], R26 ;  /* 0x000ccc1a01007387 */ /* 0x000fe80000100800 */
[----:B------:R-:W3:Y:S04]  /*1e8d0*/  LDL.LU R10, [R1+0x4c] ;  /* 0x00004c00010a7983 */ /* 0x000ee80000300800 */
[----:B------:R0:W-:Y:S02]  /*1e8e0*/  STL [R1+0xc98], R25 ;  /* 0x000c981901007387 */ /* 0x0001e40000100800 */
[----:B0-----:R-:W-:-:S02]  /*1e8f0*/  LEA.HI.X.SX32 R25, R11, R6, 0x1, P4 ;  /* 0x000000060b197211 */ /* 0x001fc400020f0eff */
[----:B------:R-:W-:-:S05]  /*1e900*/  LEA R24, P3, R17, R2, 0x1 ;  /* 0x0000000211187211 */ /* 0x000fca00078608ff */
[----:B------:R2:W-:Y:S04]  /*1e910*/  STL [R1+0xcd4], R24 ;  /* 0x000cd41801007387 */ /* 0x0005e80000100800 */
[----:B------:R-:W3:Y:S04]  /*1e920*/  LDL.LU R11, [R1+0x48] ;  /* 0x00004800010b7983 */ /* 0x000ee80000300800 */
[----:B------:R0:W-:Y:S01]  /*1e930*/  STL [R1+0xca0], R25 ;  /* 0x000ca01901007387 */ /* 0x0001e20000100800 */
[----:B--2---:R-:W-:-:S05]  /*1e940*/  LEA R24, P4, R29, R2, 0x1 ;  /* 0x000000021d187211 */ /* 0x004fca00078808ff */
[----:B------:R1:W-:Y:S01]  /*1e950*/  STL [R1+0xcdc], R24 ;  /* 0x000cdc1801007387 */ /* 0x0003e20000100800 */
[-C--:B0-----:R-:W-:Y:S02]  /*1e960*/  LEA.HI.X.SX32 R25, R23, R6.reuse, 0x1, P5 ;  /* 0x0000000617197211 */ /* 0x081fe400028f0eff */
[----:B------:R-:W-:-:S03]  /*1e970*/  LEA.HI.X.SX32 R23, R12, R6, 0x1, P6 ;  /* 0x000000060c177211 */ /* 0x000fc600030f0eff */
[----:B------:R0:W-:Y:S04]  /*1e980*/  STL [R1+0xca8], R25 ;  /* 0x000ca81901007387 */ /* 0x0001e80000100800 */
[----:B------:R-:W2:Y:S01]  /*1e990*/  LDL.LU R12, [R1+0x44] ;  /* 0x00004400010c7983 */ /* 0x000ea20000300800 */
[----:B-1----:R-:W-:-:S05]  /*1e9a0*/  LEA R24, P5, R22, R2, 0x1 ;  /* 0x0000000216187211 */ /* 0x002fca00078a08ff */
[----:B------:R1:W-:Y:S04]  /*1e9b0*/  STL [R1+0xce4], R24 ;  /* 0x000ce41801007387 */ /* 0x0003e80000100800 */
[----:B------:R4:W-:Y:S01]  /*1e9c0*/  STL [R1+0xcb0], R23 ;  /* 0x000cb01701007387 */ /* 0x0009e20000100800 */
[----:B------:R-:W-:Y:S02]  /*1e9d0*/  LEA.HI.X.SX32 R3, R3, R6, 0x1, P1 ;  /* 0x0000000603037211 */ /* 0x000fe400008f0eff */
[----:B0-----:R-:W-:Y:S02]  /*1e9e0*/  LEA R25, P6, R21, R2, 0x1 ;  /* 0x0000000215197211 */ /* 0x001fe400078c08ff */
[----:B-1----:R-:W-:-:S03]  /*1e9f0*/  LEA.HI.X.SX32 R24, R13, R6, 0x1, P0 ;  /* 0x000000060d187211 */ /* 0x002fc600000f0eff */
[----:B------:R-:W-:Y:S04]  /*1ea00*/  STL [R1+0xcec], R25 ;  /* 0x000cec1901007387 */ /* 0x000fe80000100800 */
[----:B------:R-:W2:Y:S04]  /*1ea10*/  LDL.LU R13, [R1+0x40] ;  /* 0x00004000010d7983 */ /* 0x000ea80000300800 */
[----:B------:R-:W-:Y:S01]  /*1ea20*/  STL [R1+0xcb8], R24 ;  /* 0x000cb81801007387 */ /* 0x000fe20000100800 */
[-C--:B------:R-:W-:Y:S02]  /*1ea30*/  LEA.HI.X.SX32 R16, R16, R6.reuse, 0x1, P2 ;  /* 0x0000000610107211 */ /* 0x080fe400010f0eff */
[----:B------:R-:W-:-:S02]  /*1ea40*/  LEA.HI.X.SX32 R17, R17, R6, 0x1, P3 ;  /* 0x0000000611117211 */ /* 0x000fc400018f0eff */
[----:B----4-:R-:W-:-:S05]  /*1ea50*/  LEA R23, P0, R20, R2, 0x1 ;  /* 0x0000000214177211 */ /* 0x010fca00078008ff */
[----:B------:R0:W-:Y:S04]  /*1ea60*/  STL [R1+0xcf4], R23 ;  /* 0x000cf41701007387 */ /* 0x0001e80000100800 */
[----:B------:R1:W-:Y:S01]  /*1ea70*/  STL [R1+0xcc0], R3 ;  /* 0x000cc00301007387 */ /* 0x0003e20000100800 */
[----:B0-----:R-:W-:-:S03]  /*1ea80*/  LEA R23, P1, R19, R2, 0x1 ;  /* 0x0000000213177211 */ /* 0x001fc600078208ff */
[----:B-1----:R-:W4:Y:S04]  /*1ea90*/  LDL.LU R3, [R1+0x3c] ;  /* 0x00003c0001037983 */ /* 0x002f280000300800 */
[----:B------:R-:W-:Y:S04]  /*1eaa0*/  STL [R1+0xcfc], R23 ;  /* 0x000cfc1701007387 */ /* 0x000fe80000100800 */
[----:B------:R0:W-:Y:S04]  /*1eab0*/  STL [R1+0xcc8], R16 ;  /* 0x000cc81001007387 */ /* 0x0001e80000100800 */
[----:B0-----:R-:W4:Y:S01]  /*1eac0*/  LDL.LU R16, [R1+0x38] ;  /* 0x0000380001107983 */ /* 0x001f220000300800 */
[----:B---3--:R-:W-:-:S05]  /*1ead0*/  LEA R23, P2, R18, R2, 0x1 ;  /* 0x0000000212177211 */ /* 0x008fca00078408ff */
[----:B------:R-:W-:Y:S04]  /*1eae0*/  STL [R1+0xd04], R23 ;  /* 0x000d041701007387 */ /* 0x000fe80000100800 */
[----:B------:R0:W-:Y:S04]  /*1eaf0*/  STL [R1+0xcd0], R17 ;  /* 0x000cd01101007387 */ /* 0x0001e80000100800 */
[----:B0-----:R-:W3:Y:S01]  /*1eb00*/  LDL.LU R17, [R1+0x34] ;  /* 0x0000340001117983 */ /* 0x001ee20000300800 */
[----:B------:R-:W-:Y:S02]  /*1eb10*/  LEA R24, P3, R15, R2, 0x1 ;  /* 0x000000020f187211 */ /* 0x000fe400078608ff */
[----:B------:R-:W-:-:S03]  /*1eb20*/  LEA.HI.X.SX32 R23, R29, R6, 0x1, P4 ;  /* 0x000000061d177211 */ /* 0x000fc600020f0eff */
[----:B------:R0:W-:Y:S04]  /*1eb30*/  STL [R1+0xd0c], R24 ;  /* 0x000d0c1801007387 */ /* 0x0001e80000100800 */
[----:B------:R-:W3:Y:S04]  /*1eb40*/  LDL.LU R29, [R1+0x30] ;  /* 0x00003000011d7983 */ /* 0x000ee80000300800 */
[----:B------:R1:W-:Y:S04]  /*1eb50*/  STL [R1+0xcd8], R23 ;  /* 0x000cd81701007387 */ /* 0x0003e80000100800 */
[----:B------:R-:W3:Y:S01]  /*1eb60*/  LDL.LU R28, [R1+0x2c] ;  /* 0x00002c00011c7983 */ /* 0x000ee20000300800 */
[----:B0-----:R-:W-:-:S02]  /*1eb70*/  LEA R24, P4, R14, R2, 0x1 ;  /* 0x000000020e187211 */ /* 0x001fc400078808ff */
[----:B-1----:R-:W-:-:S03]  /*1eb80*/  LEA.HI.X.SX32 R23, R22, R6, 0x1, P5 ;  /* 0x0000000616177211 */ /* 0x002fc600028f0eff */
[----:B------:R0:W-:Y:S04]  /*1eb90*/  STL [R1+0xd14], R24 ;  /* 0x000d141801007387 */ /* 0x0001e80000100800 */
[----:B------:R-:W3:Y:S04]  /*1eba0*/  LDL.LU R27, [R1+0x28] ;  /* 0x00002800011b7983 */ /* 0x000ee80000300800 */
[----:B------:R-:W-:Y:S04]  /*1ebb0*/  STL [R1+0xce0], R23 ;  /* 0x000ce01701007387 */ /* 0x000fe80000100800 */
[----:B------:R-:W3:Y:S01]  /*1ebc0*/  LDL.LU R26, [R1+0x24] ;  /* 0x00002400011a7983 */ /* 0x000ee20000300800 */
[----:B------:R-:W-:-:S02]  /*1ebd0*/  LEA R22, P5, R0, R2, 0x1 ;  /* 0x0000000200167211 */ /* 0x000fc400078a08ff */
[----:B------:R-:W-:-:S03]  /*1ebe0*/  LEA.HI.X.SX32 R21, R21, R6, 0x1, P6 ;  /* 0x0000000615157211 */ /* 0x000fc600030f0eff */
[----:B------:R-:W-:Y:S04]  /*1ebf0*/  STL [R1+0xd1c], R22 ;  /* 0x000d1c1601007387 */ /* 0x000fe80000100800 */
[----:B------:R-:W3:Y:S04]  /*1ec00*/  LDL.LU R25, [R1+0x20] ;  /* 0x0000200001197983 */ /* 0x000ee80000300800 */
[----:B------:R1:W-:Y:S04]  /*1ec10*/  STL [R1+0xce8], R21 ;  /* 0x000ce81501007387 */ /* 0x0003e80000100800 */
[----:B0-----:R-:W3:Y:S01]  /*1ec20*/  LDL.LU R24, [R1+0x1c] ;  /* 0x00001c0001187983 */ /* 0x001ee20000300800 */
[----:B-1----:R-:W-:-:S02]  /*1ec30*/  LEA.HI.X.SX32 R21, R20, R6, 0x1, P0 ;  /* 0x0000000614157211 */ /* 0x002fc400000f0eff */
[----:B------:R-:W-:-:S05]  /*1ec40*/  LEA R22, P6, R10, R2, 0x1 ;  /* 0x000000020a167211 */ /* 0x000fca00078c08ff */
[----:B------:R0:W-:Y:S04]  /*1ec50*/  STL [R1+0xd24], R22 ;  /* 0x000d241601007387 */ /* 0x0001e80000100800 */
[----:B------:R1:W-:Y:S04]  /*1ec60*/  STL [R1+0xcf0], R21 ;  /* 0x000cf01501007387 */ /* 0x0003e80000100800 */
[----:B------:R-:W3:Y:S01]  /*1ec70*/  LDL.LU R23, [R1+0x18] ;  /* 0x0000180001177983 */ /* 0x000ee20000300800 */
[----:B------:R-:W-:-:S05]  /*1ec80*/  LEA R20, P0, R11, R2, 0x1 ;  /* 0x000000020b147211 */ /* 0x000fca00078008ff */
[----:B------:R2:W-:Y:S04]  /*1ec90*/  STL [R1+0xd2c], R20 ;  /* 0x000d2c1401007387 */ /* 0x0005e80000100800 */
[----:B0-----:R-:W3:Y:S01]  /*1eca0*/  LDL.LU R22, [R1+0x14] ;  /* 0x0000140001167983 */ /* 0x001ee20000300800 */
[----:B------:R-:W-:-:S05]  /*1ecb0*/  LEA.HI.X.SX32 R19, R19, R6, 0x1, P1 ;  /* 0x0000000613137211 */ /* 0x000fca00008f0eff */
[----:B------:R0:W-:Y:S01]  /*1ecc0*/  STL [R1+0xcf8], R19 ;  /* 0x000cf81301007387 */ /* 0x0001e20000100800 */
[----:B------:R-:W-:-:S03]  /*1ecd0*/  LEA.HI.X.SX32 R15, R15, R6, 0x1, P3 ;  /* 0x000000060f0f7211 */ /* 0x000fc600018f0eff */
[----:B-1----:R-:W3:Y:S01]  /*1ece0*/  LDL.LU R21, [R1+0x10] ;  /* 0x0000100001157983 */ /* 0x002ee20000300800 */
[----:B--2---:R-:W-:Y:S02]  /*1ecf0*/  LEA R20, P1, R12, R2, 0x1 ;  /* 0x000000020c147211 */ /* 0x004fe400078208ff */
[----:B0-----:R-:W-:-:S03]  /*1ed00*/  LEA.HI.X.SX32 R19, R18, R6, 0x1, P2 ;  /* 0x0000000612137211 */ /* 0x001fc600010f0eff */
[----:B------:R0:W-:Y:S01]  /*1ed10*/  STL [R1+0xd34], R20 ;  /* 0x000d341401007387 */ /* 0x0001e20000100800 */
[----:B------:R-:W-:-:S03]  /*1ed20*/  LEA.HI.X.SX32 R14, R14, R6, 0x1, P4 ;  /* 0x000000060e0e7211 */ /* 0x000fc600020f0eff */
[----:B0-----:R-:W2:Y:S04]  /*1ed30*/  LDL.LU R20, [R1+0xc] ;  /* 0x00000c0001147983 */ /* 0x001ea80000300800 */
[----:B------:R0:W-:Y:S04]  /*1ed40*/  STL [R1+0xd00], R19 ;  /* 0x000d001301007387 */ /* 0x0001e80000100800 */
[----:B0-----:R-:W2:Y:S01]  /*1ed50*/  LDL.LU R19, [R1+0x8] ;  /* 0x0000080001137983 */ /* 0x001ea20000300800 */
[----:B------:R-:W-:-:S05]  /*1ed60*/  LEA R18, P2, R13, R2, 0x1 ;  /* 0x000000020d127211 */ /* 0x000fca00078408ff */
[----:B------:R0:W-:Y:S04]  /*1ed70*/  STL [R1+0xd3c], R18 ;  /* 0x000d3c1201007387 */ /* 0x0001e80000100800 */
[----:B0-----:R-:W2:Y:S04]  /*1ed80*/  LDL.LU R18, [R1+0x4] ;  /* 0x0000040001127983 */ /* 0x001ea80000300800 */
[----:B------:R4:W-:Y:S01]  /*1ed90*/  STL [R1+0xd08], R15 ;  /* 0x000d080f01007387 */ /* 0x0009e20000100800 */
[-C--:B------:R-:W-:Y:S02]  /*1eda0*/  LEA.HI.X.SX32 R0, R0, R6.reuse, 0x1, P5 ;  /* 0x0000000600007211 */ /* 0x080fe400028f0eff */
[----:B------:R-:W-:-:S02]  /*1edb0*/  LEA.HI.X.SX32 R10, R10, R6, 0x1, P6 ;  /* 0x000000060a0a7211 */ /* 0x000fc400030f0eff */
[-C--:B------:R-:W-:Y:S02]  /*1edc0*/  LEA.HI.X.SX32 R11, R11, R6.reuse, 0x1, P0 ;  /* 0x000000060b0b7211 */ /* 0x080fe400000f0eff */
[-C--:B------:R-:W-:Y:S02]  /*1edd0*/  LEA.HI.X.SX32 R12, R12, R6.reuse, 0x1, P1 ;  /* 0x000000060c0c7211 */ /* 0x080fe400008f0eff */
[----:B------:R-:W-:Y:S02]  /*1ede0*/  LEA.HI.X.SX32 R13, R13, R6, 0x1, P2 ;  /* 0x000000060d0d7211 */ /* 0x000fe400010f0eff */
[----:B----4-:R-:W-:-:S05]  /*1edf0*/  LEA R15, P3, R3, R2, 0x1 ;  /* 0x00000002030f7211 */ /* 0x010fca00078608ff */
[----:B------:R0:W-:Y:S04]  /*1ee00*/  STL [R1+0xd44], R15 ;  /* 0x000d440f01007387 */ /* 0x0001e80000100800 */
[----:B0-----:R-:W4:Y:S04]  /*1ee10*/  LDL.LU R15, [R1] ;  /* 0x00000000010f7983 */ /* 0x001f280000300800 */
[----:B------:R0:W-:Y:S02]  /*1ee20*/  STL [R1+0xd10], R14 ;  /* 0x000d100e01007387 */ /* 0x0001e40000100800 */
[----:B0-----:R-:W-:-:S05]  /*1ee30*/  LEA R14, P4, R16, R2, 0x1 ;  /* 0x00000002100e7211 */ /* 0x001fca00078808ff */
[----:B------:R0:W-:Y:S04]  /*1ee40*/  STL [R1+0xd4c], R14 ;  /* 0x000d4c0e01007387 */ /* 0x0001e80000100800 */
[----:B0-----:R-:W4:Y:S04]  /*1ee50*/  LDL.LU R14, [R1+0x1308] ;  /* 0x00130800010e7983 */ /* 0x001f280000300800 */
[----:B------:R3:W-:Y:S02]  /*1ee60*/  STL [R1+0xd18], R0 ;  /* 0x000d180001007387 */ /* 0x0007e40000100800 */
[----:B---3--:R-:W-:-:S05]  /*1ee70*/  LEA R0, P5, R17, R2, 0x1 ;  /* 0x0000000211007211 */ /* 0x008fca00078a08ff */
[----:B------:R0:W-:Y:S04]  /*1ee80*/  STL [R1+0xd54], R0 ;  /* 0x000d540001007387 */ /* 0x0001e80000100800 */
[----:B0-----:R-:W3:Y:S04]  /*1ee90*/  LDL.LU R0, [R1+0x1304] ;  /* 0x0013040001007983 */ /* 0x001ee80000300800 */
[----:B------:R0:W-:Y:S02]  /*1eea0*/  STL [R1+0xd20], R10 ;  /* 0x000d200a01007387 */ /* 0x0001e40000100800 */
[----:B0-----:R-:W-:-:S05]  /*1eeb0*/  LEA R10, P6, R29, R2, 0x1 ;  /* 0x000000021d0a7211 */ /* 0x001fca00078c08ff */
        /* <DEDUP_REMOVED lines=8> */
[----:B------:R0:W-:Y:S01]  /*1ef40*/  STL [R1+0xd6c], R12 ;  /* 0x000d6c0c01007387 */ /* 0x0001e20000100800 */
[----:B------:R-:W-:-:S03]  /*1ef50*/  LEA.HI.X.SX32 R3, R3, R6, 0x1, P3 ;  /* 0x0000000603037211 */ /* 0x000fc600018f0eff */
        /* <DEDUP_REMOVED lines=23> */
[----:B0-----:R-:W3:Y:S01]  /*1f0d0*/  LDL.LU R29, [R1+0x12e8] ;  /* 0x0012e800011d7983 */ /* 0x001ee20000300800 */
[-C--:B------:R-:W-:Y:S02]  /*1f0e0*/  LEA.HI.X.SX32 R28, R28, R6.reuse, 0x1, P0 ;  /* 0x000000061c1c7211 */ /* 0x080fe400000f0eff */
[----:B------:R-:W-:-:S03]  /*1f0f0*/  LEA.HI.X.SX32 R27, R27, R6, 0x1, P1 ;  /* 0x000000061b1b7211 */ /* 0x000fc600008f0eff */
[----:B------:R0:W-:Y:S01]  /*1f100*/  STL [R1+0xd60], R28 ;  /* 0x000d601c01007387 */ /* 0x0001e20000100800 */
[----:B------:R-:W-:Y:S02]  /*1f110*/  LEA.HI.X.SX32 R25, R25, R6, 0x1, P3 ;  /* 0x0000000619197211 */ /* 0x000fe400018f0eff */
[----:B0-----:R-:W-:-:S05]  /*1f120*/  LEA R28, P0, R21, R2, 0x1 ;  /* 0x00000002151c7211 */ /* 0x001fca00078008ff */
[----:B------:R2:W-:Y:S04]  /*1f130*/  STL [R1+0xd9c], R28 ;  /* 0x000d9c1c01007387 */ /* 0x0005e80000100800 */
[----:B------:R0:W-:Y:S01]  /*1f140*/  STL [R1+0xd68], R27 ;  /* 0x000d681b01007387 */ /* 0x0001e20000100800 */
[----:B--2---:R-:W-:Y:S02]  /*1f150*/  LEA R28, P1, R20, R2, 0x1 ;  /* 0x00000002141c7211 */ /* 0x004fe400078208ff */
[----:B0-----:R-:W-:Y:S02]  /*1f160*/  LEA.HI.X.SX32 R27, R26, R6, 0x1, P2 ;  /* 0x000000061a1b7211 */ /* 0x001fe400010f0eff */
[-C--:B------:R-:W-:Y:S01]  /*1f170*/  LEA R26, P2, R19, R2.reuse, 0x1 ;  /* 0x00000002131a7211 */ /* 0x080fe200078408ff */
[----:B------:R-:W-:Y:S04]  /*1f180*/  STL [R1+0xda4], R28 ;  /* 0x000da41c01007387 */ /* 0x000fe80000100800 */
[----:B------:R0:W-:Y:S04]  /*1f190*/  STL [R1+0xd70], R27 ;  /* 0x000d701b01007387 */ /* 0x0001e80000100800 */
[----:B------:R1:W-:Y:S04]  /*1f1a0*/  STL [R1+0xdac], R26 ;  /* 0x000dac1a01007387 */ /* 0x0003e80000100800 */
[----:B------:R4:W-:Y:S01]  /*1f1b0*/  STL [R1+0xd78], R25 ;  /* 0x000d781901007387 */ /* 0x0009e20000100800 */
[----:B0-----:R-:W-:-:S02]  /*1f1c0*/  LEA R27, P3, R18, R2, 0x1 ;  /* 0x00000002121b7211 */ /* 0x001fc400078608ff */
[-C--:B-1----:R-:W-:Y:S02]  /*1f1d0*/  LEA.HI.X.SX32 R26, R24, R6.reuse, 0x1, P4 ;  /* 0x00000006181a7211 */ /* 0x082fe400020f0eff */
[----:B------:R-:W-:Y:S02]  /*1f1e0*/  LEA.HI.X.SX32 R24, R23, R6, 0x1, P5 ;  /* 0x0000000617187211 */ /* 0x000fe400028f0eff */
[----:B----4-:R-:W-:Y:S01]  /*1f1f0*/  LEA R25, P4, R15, R2, 0x1 ;  /* 0x000000020f197211 */ /* 0x010fe200078808ff */
[----:B------:R-:W-:Y:S01]  /*1f200*/  STL [R1+0xdb4], R27 ;  /* 0x000db41b01007387 */ /* 0x000fe20000100800 */
[----:B------:R-:W-:-:S03]  /*1f210*/  LEA.HI.X.SX32 R22, R22, R6, 0x1, P6 ;  /* 0x0000000616167211 */ /* 0x000fc600030f0eff */
[----:B------:R-:W-:Y:S04]  /*1f220*/  STL [R1+0xd80], R26 ;  /* 0x000d801a01007387 */ /* 0x000fe80000100800 */
[----:B------:R-:W-:Y:S04]  /*1f230*/  STL [R1+0xdbc], R25 ;  /* 0x000dbc1901007387 */ /* 0x000fe80000100800 */
[----:B------:R3:W-:Y:S01]  /*1f240*/  STL [R1+0xd88], R24 ;  /* 0x000d881801007387 */ /* 0x0007e20000100800 */
[----:B------:R-:W-:Y:S01]  /*1f250*/  LEA.HI.X.SX32 R19, R19, R6, 0x1, P2 ;  /* 0x0000000613137211 */ /* 0x000fe200010f0eff */
[----:B------:R-:W-:-:S02]  /*1f260*/  IMAD R9, R9, UR6, RZ ;  /* 0x0000000609097c24 */ /* 0x000fc4000f8e02ff */
[----:B------:R-:W-:Y:S02]  /*1f270*/  IMAD R8, R8, UR6, RZ ;  /* 0x0000000608087c24 */ /* 0x000fe4000f8e02ff */
[----:B------:R-:W-:Y:S02]  /*1f280*/  IMAD R5, R5, UR6, RZ ;  /* 0x0000000605057c24 */ /* 0x000fe4000f8e02ff */
[----:B------:R-:W-:Y:S01]  /*1f290*/  IMAD R7, R7, UR6, RZ ;  /* 0x0000000607077c24 */ /* 0x000fe2000f8e02ff */
[-C--:B---3--:R-:W-:Y:S02]  /*1f2a0*/  LEA R24, P6, R17, R2.reuse, 0x1 ;  /* 0x0000000211187211 */ /* 0x088fe400078c08ff */
[----:B------:R-:W-:-:S05]  /*1f2b0*/  LEA R23, P5, R29, R2, 0x1 ;  /* 0x000000021d177211 */ /* 0x000fca00078a08ff */
[----:B------:R0:W-:Y:S04]  /*1f2c0*/  STL [R1+0xdc4], R23 ;  /* 0x000dc41701007387 */ /* 0x0001e80000100800 */
[----:B------:R1:W-:Y:S01]  /*1f2d0*/  STL [R1+0xd90], R22 ;  /* 0x000d901601007387 */ /* 0x0003e20000100800 */
[-C--:B0-----:R-:W-:Y:S02]  /*1f2e0*/  LEA.HI.X.SX32 R23, R21, R6.reuse, 0x1, P0 ;  /* 0x0000000615177211 */ /* 0x081fe400000f0eff */
[----:B------:R-:W-:Y:S02]  /*1f2f0*/  LEA.HI.X.SX32 R21, R20, R6, 0x1, P1 ;  /* 0x0000000614157211 */ /* 0x000fe400008f0eff */
[-C--:B-1----:R-:W-:Y:S01]  /*1f300*/  LEA R22, P0, R16, R2.reuse, 0x1 ;  /* 0x0000000210167211 */ /* 0x082fe200078008ff */
[----:B------:R-:W-:Y:S01]  /*1f310*/  STL [R1+0xdcc], R24 ;  /* 0x000dcc1801007387 */ /* 0x000fe20000100800 */
[----:B------:R-:W-:-:S03]  /*1f320*/  LEA R20, P1, R13, R2, 0x1 ;  /* 0x000000020d147211 */ /* 0x000fc600078208ff */
[----:B------:R-:W-:Y:S04]  /*1f330*/  STL [R1+0xd98], R23 ;  /* 0x000d981701007387 */ /* 0x000fe80000100800 */
[----:B------:R-:W-:Y:S04]  /*1f340*/  STL [R1+0xdd4], R22 ;  /* 0x000dd41601007387 */ /* 0x000fe80000100800 */
[----:B------:R0:W-:Y:S04]  /*1f350*/  STL [R1+0xda0], R21 ;  /* 0x000da01501007387 */ /* 0x0001e80000100800 */
[----:B------:R1:W-:Y:S04]  /*1f360*/  STL [R1+0xddc], R20 ;  /* 0x000ddc1401007387 */ /* 0x0003e80000100800 */
[----:B------:R2:W-:Y:S01]  /*1f370*/  STL [R1+0xda8], R19 ;  /* 0x000da81301007387 */ /* 0x0005e20000100800 */
[----:B0-----:R-:W-:-:S02]  /*1f380*/  LEA R21, P2, R12, R2, 0x1 ;  /* 0x000000020c157211 */ /* 0x001fc400078408ff */
[-C--:B-1----:R-:W-:Y:S02]  /*1f390*/  LEA.HI.X.SX32 R20, R18, R6.reuse, 0x1, P3 ;  /* 0x0000000612147211 */ /* 0x082fe400018f0eff */
[----:B------:R-:W-:Y:S02]  /*1f3a0*/  LEA.HI.X.SX32 R18, R15, R6, 0x1, P4 ;  /* 0x000000060f127211 */ /* 0x000fe400020f0eff */
[-C--:B--2---:R-:W-:Y:S01]  /*1f3b0*/  LEA R19, P3, R11, R2.reuse, 0x1 ;  /* 0x000000020b137211 */ /* 0x084fe200078608ff */
[----:B------:R-:W-:Y:S01]  /*1f3c0*/  STL [R1+0xde4], R21 ;  /* 0x000de41501007387 */ /* 0x000fe20000100800 */
[----:B------:R-:W-:-:S03]  /*1f3d0*/  LEA R15, P4, R10, R2, 0x1 ;  /* 0x000000020a0f7211 */ /* 0x000fc600078808ff */
[----:B------:R-:W-:Y:S04]  /*1f3e0*/  STL [R1+0xdb0], R20 ;  /* 0x000db01401007387 */ /* 0x000fe80000100800 */
[----:B------:R0:W-:Y:S04]  /*1f3f0*/  STL [R1+0xdec], R19 ;  /* 0x000dec1301007387 */ /* 0x0001e80000100800 */
[----:B------:R1:W-:Y:S04]  /*1f400*/  STL [R1+0xdb8], R18 ;  /* 0x000db81201007387 */ /* 0x0003e80000100800 */
[----:B------:R2:W-:Y:S01]  /*1f410*/  STL [R1+0xdf4], R15 ;  /* 0x000df40f01007387 */ /* 0x0005e20000100800 */
[----:B0-----:R-:W-:-:S02]  /*1f420*/  LEA.HI.X.SX32 R19, R29, R6, 0x1, P5 ;  /* 0x000000061d137211 */ /* 0x001fc400028f0eff */
[----:B-1----:R-:W-:-:S03]  /*1f430*/  LEA R18, P5, R3, R2, 0x1 ;  /* 0x0000000203127211 */ /* 0x002fc600078a08ff */
[----:B------:R-:W-:Y:S01]  /*1f440*/  STL [R1+0xdc0], R19 ;  /* 0x000dc01301007387 */ /* 0x000fe20000100800 */
[----:B--2---:R-:W-:-:S03]  /*1f450*/  LEA.HI.X.SX32 R15, R17, R6, 0x1, P6 ;  /* 0x00000006110f7211 */ /* 0x004fc600030f0eff */
[----:B------:R-:W-:Y:S01]  /*1f460*/  STL [R1+0xdf8], R18 ;  /* 0x000df81201007387 */ /* 0x000fe20000100800 */
[----:B------:R-:W-:Y:S02]  /*1f470*/  LEA R17, P6, R0, R2, 0x1 ;  /* 0x0000000200117211 */ /* 0x000fe400078c08ff */
[-C--:B------:R-:W-:Y:S01]  /*1f480*/  LEA.HI.X.SX32 R16, R16, R6.reuse, 0x1, P0 ;  /* 0x0000000610107211 */ /* 0x080fe200000f0eff */
[----:B------:R0:W-:Y:S01]  /*1f490*/  STL [R1+0xdc8], R15 ;  /* 0x000dc80f01007387 */ /* 0x0001e20000100800 */
[----:B------:R-:W-:-:S03]  /*1f4a0*/  LEA.HI.X.SX32 R13, R13, R6, 0x1, P1 ;  /* 0x000000060d0d7211 */ /* 0x000fc600008f0eff */
[----:B------:R-:W-:Y:S01]  /*1f4b0*/  STL [R1+0xdfc], R17 ;  /* 0x000dfc1101007387 */ /* 0x000fe20000100800 */
[----:B0-----:R-:W-:-:S03]  /*1f4c0*/  LEA R15, P0, R14, R2, 0x1 ;  /* 0x000000020e0f7211 */ /* 0x001fc600078008ff */
[----:B------:R-:W-:Y:S04]  /*1f4d0*/  STL [R1+0xdd0], R16 ;  /* 0x000dd01001007387 */ /* 0x000fe80000100800 */
[----:B------:R-:W2:Y:S04]  /*1f4e0*/  LDL.LU R28, [R1+0x4b0] ;  /* 0x0004b000011c7983 */ /* 0x000ea80000300800 */
[----:B------:R0:W-:Y:S04]  /*1f4f0*/  STL [R1+0xe00], R15 ;  /* 0x000e000f01007387 */ /* 0x0001e80000100800 */
[----:B------:R-:W3:Y:S04]  /*1f500*/  LDL.LU R27, [R1+0x4b4] ;  /* 0x0004b400011b7983 */ /* 0x000ee80000300800 */
[----:B------:R1:W-:Y:S04]  /*1f510*/  STL [R1+0xdd8], R13 ;  /* 0x000dd80d01007387 */ /* 0x0003e80000100800 */
[----:B------:R-:W4:Y:S01]  /*1f520*/  LDL.LU R26, [R1+0x48c] ;  /* 0x00048c00011a7983 */ /* 0x000f220000300800 */
[----:B0-----:R-:W-:-:S03]  /*1f530*/  LEA R15, P1, R9, R2, 0x1 ;  /* 0x00000002090f7211 */ /* 0x001fc600078208ff */
[----:B------:R-:W4:Y:S04]  /*1f540*/  LDL.LU R25, [R1+0x490] ;  /* 0x0004900001197983 */ /* 0x000f280000300800 */
[----:B------:R-:W4:Y:S01]  /*1f550*/  LDL.LU R24, [R1+0x494] ;  /* 0x0004940001187983 */ /* 0x000f220000300800 */
[----:B-1----:R-:W-:-:S03]  /*1f560*/  LEA.HI.X.SX32 R13, R12, R6, 0x1, P2 ;  /* 0x000000060c0d7211 */ /* 0x002fc600010f0eff */
[----:B------:R-:W4:Y:S04]  /*1f570*/  LDL.LU R23, [R1+0x498] ;  /* 0x0004980001177983 */ /* 0x000f280000300800 */
[----:B------:R0:W-:Y:S04]  /*1f580*/  STL [R1+0xe04], R15 ;  /* 0x000e040f01007387 */ /* 0x0001e80000100800 */
[----:B------:R-:W4:Y:S01]  /*1f590*/  LDL.LU R22, [R1+0x49c] ;  /* 0x00049c0001167983 */ /* 0x000f220000300800 */
[----:B------:R-:W-:-:S03]  /*1f5a0*/  LEA R12, P2, R8, R2, 0x1 ;  /* 0x00000002080c7211 */ /* 0x000fc600078408ff */
[----:B------:R-:W-:Y:S01]  /*1f5b0*/  STL [R1+0xde0], R13 ;  /* 0x000de00d01007387 */ /* 0x000fe20000100800 */
[----:B------:R-:W-:-:S03]  /*1f5c0*/  LEA.HI.X.SX32 R11, R11, R6, 0x1, P3 ;  /* 0x000000060b0b7211 */ /* 0x000fc600018f0eff */
[----:B------:R-:W4:Y:S04]  /*1f5d0*/  LDL.LU R21, [R1+0x4a0] ;  /* 0x0004a00001157983 */ /* 0x000f280000300800 */
[----:B------:R1:W-:Y:S04]  /*1f5e0*/  STL [R1+0xe08], R12 ;  /* 0x000e080c01007387 */ /* 0x0003e80000100800 */
[----:B0-----:R-:W4:Y:S04]  /*1f5f0*/  LDL.LU R15, [R1+0x4a4] ;  /* 0x0004a400010f7983 */ /* 0x001f280000300800 */
[----:B------:R0:W-:Y:S01]  /*1f600*/  STL [R1+0xde8], R11 ;  /* 0x000de80b01007387 */ /* 0x0001e20000100800 */
[----:B-1----:R-:W-:-:S03]  /*1f610*/  LEA R12, P3, R5, R2, 0x1 ;  /* 0x00000002050c7211 */ /* 0x002fc600078608ff */
[----:B------:R-:W4:Y:S04]  /*1f620*/  LDL.LU R20, [R1+0x4a8] ;  /* 0x0004a80001147983 */ /* 0x000f280000300800 */
[----:B------:R-:W-:Y:S01]  /*1f630*/  STL [R1+0xe0c], R12 ;  /* 0x000e0c0c01007387 */ /* 0x000fe20000100800 */
[----:B0-----:R-:W-:-:S03]  /*1f640*/  LEA.HI.X.SX32 R11, R10, R6, 0x1, P4 ;  /* 0x000000060a0b7211 */ /* 0x001fc600020f0eff */
[----:B------:R-:W4:Y:S01]  /*1f650*/  LDL.LU R19, [R1+0x4ac] ;  /* 0x0004ac0001137983 */ /* 0x000f220000300800 */
[----:B------:R-:W-:Y:S02]  /*1f660*/  LEA R10, P4, R7, R2, 0x1 ;  /* 0x00000002070a7211 */ /* 0x000fe400078808ff */
[-C--:B------:R-:W-:Y:S01]  /*1f670*/  LEA.HI.X.SX32 R2, R3, R6.reuse, 0x1, P5 ;  /* 0x0000000603027211 */ /* 0x080fe200028f0eff */
[----:B------:R0:W-:Y:S04]  /*1f680*/  STL [R1+0xdf0], R11 ;  /* 0x000df00b01007387 */ /* 0x0001e80000100800 */
[----:B------:R-:W4:Y:S04]  /*1f690*/  LDL.LU R18, [R1+0x314] ;  /* 0x0003140001127983 */ /* 0x000f280000300800 */
[----:B------:R1:W-:Y:S01]  /*1f6a0*/  STL [R1+0x69c], R10 ;  /* 0x00069c0a01007387 */ /* 0x0003e20000100800 */
[----:B0-----:R-:W-:-:S03]  /*1f6b0*/  LEA.HI.X.SX32 R11, R0, R6, 0x1, P6 ;  /* 0x00000006000b7211 */ /* 0x001fc600030f0eff */
[----:B------:R0:W-:Y:S04]  /*1f6c0*/  STL [R1+0x688], R2 ;  /* 0x0006880201007387 */ /* 0x0001e80000100800 */
[----:B------:R-:W4:Y:S01]  /*1f6d0*/  LDL.LU R0, [R1+0x12e4] ;  /* 0x0012e40001007983 */ /* 0x000f220000300800 */
[----:B------:R-:W0:Y:S01]  /*1f6e0*/  S2R R29, SR_TID.X ;  /* 0x00000000001d7919 */ /* 0x000e220000002100 */
[-C--:B-1----:R-:W-:Y:S02]  /*1f6f0*/  LEA.HI.X.SX32 R10, R14, R6.reuse, 0x1, P0 ;  /* 0x000000060e0a7211 */ /* 0x082fe400000f0eff */
[----:B0-----:R-:W-:Y:S01]  /*1f700*/  LEA.HI.X.SX32 R2, R9, R6, 0x1, P1 ;  /* 0x0000000609027211 */ /* 0x001fe200008f0eff */
[----:B------:R-:W-:Y:S01]  /*1f710*/  STL [R1+0x68c], R11 ;  /* 0x00068c0b01007387 */ /* 0x000fe20000100800 */
[----:B------:R-:W-:-:S02]  /*1f720*/  LEA R3, P5, R4, UR10, 0x1 ;  /* 0x0000000a04037c11 */ /* 0x000fc4000f8a08ff */
[-C--:B------:R-:W-:Y:S01]  /*1f730*/  LEA.HI.X.SX32 R8, R8, R6.reuse, 0x1, P2 ;  /* 0x0000000608087211 */ /* 0x080fe200010f0eff */
[----:B------:R-:W-:Y:S01]  /*1f740*/  STL [R1+0x690], R10 ;  /* 0x0006900a01007387 */ /* 0x000fe20000100800 */
[----:B------:R-:W-:-:S03]  /*1f750*/  LEA.HI.X.SX32 R5, R5, R6, 0x1, P3 ;  /* 0x0000000605057211 */ /* 0x000fc600018f0eff */
[----:B------:R0:W-:Y:S01]  /*1f760*/  STL [R1+0x694], R2 ;  /* 0x0006940201007387 */ /* 0x0001e20000100800 */
[----:B------:R-:W-:-:S04]  /*1f770*/  SHF.R.U32.HI R16, RZ, 0x5, R29 ;  /* 0x00000005ff107819 */ /* 0x000fc8000001161d */
[----:B------:R-:W-:-:S04]  /*1f780*/  SGXT.U32 R16, R16, 0x1 ;  /* 0x000000011010781a */ /* 0x000fc80000000000 */
[----:B------:R-:W-:-:S05]  /*1f790*/  LOP3.LUT R29, R16, 0x1e, RZ, 0xfc, !PT ;  /* 0x0000001e101d7812 */ /* 0x000fca00078efcff */
[----:B------:R-:W-:Y:S01]  /*1f7a0*/  IMAD R29, R29, UR7, RZ ;  /* 0x000000071d1d7c24 */ /* 0x000fe2000f8e02ff */
[----:B0-----:R-:W-:Y:S01]  /*1f7b0*/  LEA.HI.X.SX32 R2, R7, R6, 0x1, P4 ;  /* 0x0000000607027211 */ /* 0x001fe200020f0eff */
[----:B------:R-:W-:Y:S03]  /*1f7c0*/  STL [R1+0x698], R8 ;  /* 0x0006980801007387 */ /* 0x000fe60000100800 */
[----:B------:R-:W-:Y:S01]  /*1f7d0*/  LEA R6, P2, R29, R3, 0x1 ;  /* 0x000000031d067211 */ /* 0x000fe200078408ff */
[----:B------:R-:W-:Y:S04]  /*1f7e0*/  STL [R1+0x6a0], R5 ;  /* 0x0006a00501007387 */ /* 0x000fe80000100800 */
[----:B------:R0:W-:Y:S04]  /*1f7f0*/  STL [R1+0x5c4], R2 ;  /* 0x0005c40201007387 */ /* 0x0001e80000100800 */
[----:B------:R4:W-:Y:S01]  /*1f800*/  STL [R1+0x5cc], R6 ;  /* 0x0005cc0601007387 */ /* 0x0009e20000100800 */
[----:B0-----:R-:W-:Y:S01]  /*1f810*/  LEA.HI.X.SX32 R2, R4, UR11, 0x1, P5 ;  /* 0x0000000b04027c11 */ /* 0x001fe2000a8f0eff */
[----:B------:R-:W-:-:S02]  /*1f820*/  IMAD R17, RZ, RZ, -UR7 ;  /* 0x80000007ff117e24 */ /* 0x000fc4000f8e02ff */
[----:B------:R-:W-:Y:S01]  /*1f830*/  IMAD R5, R16, UR7, RZ ;  /* 0x0000000710057c24 */ /* 0x000fe2000f8e02ff */
[-C--:B--2---:R-:W-:Y:S02]  /*1f840*/  LEA R8, P6, R28, R3.reuse, 0x1 ;  /* 0x000000031c087211 */ /* 0x084fe400078c08ff */
[----:B---3--:R-:W-:-:S03]  /*1f850*/  LEA R7, P1, R27, R3, 0x1 ;  /* 0x000000031b077211 */ /* 0x008fc600078208ff */
[----:B------:R0:W-:Y:S01]  /*1f860*/  STL [R1+0x614], R8 ;  /* 0x0006140801007387 */ /* 0x0001e20000100800 */
[----:B----4-:R-:W-:-:S03]  /*1f870*/  LEA R6, P0, R26, R3, 0x1 ;  /* 0x000000031a067211 */ /* 0x010fc600078008ff */
[----:B------:R1:W-:Y:S01]  /*1f880*/  STL [R1+0x61c], R7 ;  /* 0x00061c0701007387 */ /* 0x0003e20000100800 */
[----:B0-----:R-:W-:-:S03]  /*1f890*/  LEA R8, P5, R25, R3, 0x1 ;  /* 0x0000000319087211 */ /* 0x001fc600078a08ff */
[----:B------:R0:W-:Y:S01]  /*1f8a0*/  STL [R1+0x624], R6 ;  /* 0x0006240601007387 */ /* 0x0001e20000100800 */
[----:B-1----:R-:W-:-:S03]  /*1f8b0*/  LEA R7, P4, R24, R3, 0x1 ;  /* 0x0000000318077211 */ /* 0x002fc600078808ff */
[----:B------:R1:W-:Y:S01]  /*1f8c0*/  STL [R1+0x62c], R8 ;  /* 0x00062c0801007387 */ /* 0x0003e20000100800 */
[----:B0-----:R-:W-:-:S03]  /*1f8d0*/  LEA.HI.X.SX32 R6, R29, R2, 0x1, P2 ;  /* 0x000000021d067211 */ /* 0x001fc600010f0eff */
[----:B------:R0:W-:Y:S04]  /*1f8e0*/  STL [R1+0x634], R7 ;  /* 0x0006340701007387 */ /* 0x0001e80000100800 */
[----:B------:R2:W-:Y:S01]  /*1f8f0*/  STL [R1+0x5c8], R6 ;  /* 0x0005c80601007387 */ /* 0x0005e20000100800 */
[----:B-1----:R-:W-:Y:S02]  /*1f900*/  LEA R8, P3, R23, R3, 0x1 ;  /* 0x0000000317087211 */ /* 0x002fe400078608ff */
[----:B0-----:R-:W-:-:S03]  /*1f910*/  LEA.HI.X.SX32 R7, R28, R2, 0x1, P6 ;  /* 0x000000021c077211 */ /* 0x001fc600030f0eff */
[----:B------:R0:W-:Y:S01]  /*1f920*/  STL [R1+0x63c], R8 ;  /* 0x00063c0801007387 */ /* 0x0001e20000100800 */
[----:B--2---:R-:W-:-:S03]  /*1f930*/  LEA R6, P2, R22, R3, 0x1 ;  /* 0x0000000316067211 */ /* 0x004fc600078408ff */
[----:B------:R1:W-:Y:S04]  /*1f940*/  STL [R1+0x610], R7 ;  /* 0x0006100701007387 */ /* 0x0003e80000100800 */
[----:B------:R2:W-:Y:S01]  /*1f950*/  STL [R1+0x644], R6 ;  /* 0x0006440601007387 */ /* 0x0005e20000100800 */
[----:B0-----:R-:W-:Y:S02]  /*1f960*/  LEA.HI.X.SX32 R8, R27, R2, 0x1, P1 ;  /* 0x000000021b087211 */ /* 0x001fe400008f0eff */
[----:B-1----:R-:W-:-:S03]  /*1f970*/  LEA R7, P1, R21, R3, 0x1 ;  /* 0x0000000315077211 */ /* 0x002fc600078208ff */
[----:B------:R0:W-:Y:S01]  /*1f980*/  STL [R1+0x618], R8 ;  /* 0x0006180801007387 */ /* 0x0001e20000100800 */
[----:B--2---:R-:W-:-:S03]  /*1f990*/  LEA.HI.X.SX32 R6, R26, R2, 0x1, P0 ;  /* 0x000000021a067211 */ /* 0x004fc600000f0eff */
[----:B------:R1:W-:Y:S04]  /*1f9a0*/  STL [R1+0x64c], R7 ;  /* 0x00064c0701007387 */ /* 0x0003e80000100800 */
[----:B------:R2:W-:Y:S01]  /*1f9b0*/  STL [R1+0x620], R6 ;  /* 0x0006200601007387 */ /* 0x0005e20000100800 */
[----:B0-----:R-:W-:Y:S02]  /*1f9c0*/  LEA R8, P0, R15, R3, 0x1 ;  /* 0x000000030f087211 */ /* 0x001fe400078008ff */
[----:B-1----:R-:W-:-:S03]  /*1f9d0*/  LEA.HI.X.SX32 R7, R25, R2, 0x1, P5 ;  /* 0x0000000219077211 */ /* 0x002fc600028f0eff */
        /* <DEDUP_REMOVED lines=8> */
[----:B------:R1:W-:Y:S01]  /*1fa60*/  STL [R1+0x664], R7 ;  /* 0x0006640701007387 */ /* 0x0003e20000100800 */
[----:B------:R-:W-:-:S03]  /*1fa70*/  IMAD R4, R17, 0x2, R0 ;  /* 0x0000000211047824 */ /* 0x000fc600078e0200 */
        /* <DEDUP_REMOVED lines=9> */
[----:B------:R-:W-:Y:S01]  /*1fb10*/  STL [R1+0x648], R8 ;  /* 0x0006480801007387 */ /* 0x000fe20000100800 */
[-C--:B--2---:R-:W-:Y:S02]  /*1fb20*/  LEA.HI.X.SX32 R6, R15, R2.reuse, 0x1, P0 ;  /* 0x000000020f067211 */ /* 0x084fe400000f0eff */
[----:B------:R-:W-:Y:S01]  /*1fb30*/  LEA R3, P0, R5, R3, 0x1 ;  /* 0x0000000305037211 */ /* 0x000fe200078008ff */
[----:B------:R0:W-:Y:S04]  /*1fb40*/  STL [R1+0x684], R7 ;  /* 0x0006840701007387 */ /* 0x0001e80000100800 */
[----:B------:R1:W-:Y:S04]  /*1fb50*/  STL [R1+0x650], R6 ;  /* 0x0006500601007387 */ /* 0x0003e80000100800 */
[----:B------:R2:W-:Y:S01]  /*1fb60*/  STL [R1+0x67c], R3 ;  /* 0x00067c0301007387 */ /* 0x0005e20000100800 */
[----:B0-----:R-:W-:-:S02]  /*1fb70*/  LEA.HI.X.SX32 R7, R20, R2, 0x1, P5 ;  /* 0x0000000214077211 */ /* 0x001fc400028f0eff */
[----:B-1----:R-:W-:-:S03]  /*1fb80*/  LEA.HI.X.SX32 R6, R19, R2, 0x1, P4 ;  /* 0x0000000213067211 */ /* 0x002fc600020f0eff */
[----:B------:R-:W-:Y:S01]  /*1fb90*/  STL [R1+0x658], R7 ;  /* 0x0006580701007387 */ /* 0x000fe20000100800 */
[----:B--2---:R-:W-:-:S03]  /*1fba0*/  LEA.HI.X.SX32 R3, R18, R2, 0x1, P3 ;  /* 0x0000000212037211 */ /* 0x004fc600018f0eff */
[----:B------:R0:W-:Y:S01]  /*1fbb0*/  STL [R1+0x660], R6 ;  /* 0x0006600601007387 */ /* 0x0001e20000100800 */
[----:B------:R-:W-:-:S03]  /*1fbc0*/  LEA.HI.X.SX32 R4, R4, R2, 0x1, P1 ;  /* 0x0000000204047211 */ /* 0x000fc600008f0eff */
[----:B------:R1:W-:Y:S01]  /*1fbd0*/  STL [R1+0x668], R3 ;  /* 0x0006680301007387 */ /* 0x0003e20000100800 */
[----:B0-----:R-:W-:-:S03]  /*1fbe0*/  LEA.HI.X.SX32 R6, R0, R2, 0x1, P2 ;  /* 0x0000000200067211 */ /* 0x001fc600010f0eff */
[----:B------:R0:W5:Y:S01]  /*1fbf0*/  LDL.LU R0, [R1+0x12e0] ;  /* 0x0012e00001007983 */ /* 0x0001620000300800 */
[----:B-1----:R-:W-:-:S03]  /*1fc00*/  LEA.HI.X.SX32 R3, R5, R2, 0x1, P0 ;  /* 0x0000000205037211 */ /* 0x002fc600000f0eff */
[----:B------:R-:W-:Y:S04]  /*1fc10*/  STL [R1+0x674], R6 ;  /* 0x0006740601007387 */ /* 0x000fe80000100800 */
[----:B------:R-:W-:Y:S04]  /*1fc20*/  STL [R1+0x678], R4 ;  /* 0x0006780401007387 */ /* 0x000fe80000100800 */
[----:B------:R1:W-:Y:S04]  /*1fc30*/  STL [R1+0x66c], R3 ;  /* 0x00066c0301007387 */ /* 0x0003e80000100800 */
        /* <DEDUP_REMOVED lines=180> */
[----:B------:R-:W2:Y:S03]  /*20780*/  S2R R15, SR_TID.X ;  /* 0x00000000000f7919 */ /* 0x000ea60000002100 */
        /* <DEDUP_REMOVED lines=18> */
[----:B--2---:R-:W-:Y:S01]  /*208b0*/  LOP3.LUT R15, R15, 0x3f, RZ, 0xc0, !PT ;  /* 0x0000003f0f0f7812 */ /* 0x004fe200078ec0ff */
[----:B------:R-:W-:-:S02]  /*208c0*/  USHF.L.U32 UR7, UR7, 0x5, URZ ;  /* 0x0000000507077899 */ /* 0x000fc4000800063f */
[----:B------:R-:W-:Y:S02]  /*208d0*/  USHF.L.U32 UR8, UR8, 0x5, URZ ;  /* 0x0000000508087899 */ /* 0x000fe4000800063f */
[----:B------:R-:W-:Y:S01]  /*208e0*/  IMAD.SHL.U32 R2, R15, 0x2, RZ ;  /* 0x000000020f027824 */ /* 0x000fe200078e00ff */
[----:B------:R-:W-:Y:S02]  /*208f0*/  ULEA UR6, UR4, UR5, 0x4 ;  /* 0x0000000504067291 */ /* 0x000fe4000f8e203f */
[----:B------:R-:W-:Y:S01]  /*20900*/  USHF.R.S32.HI UR9, URZ, 0x1f, UR7 ;  /* 0x0000001f3f097899 */ /* 0x000fe20008011407 */
[----:B------:R-:W-:Y:S01]  /*20910*/  UMOV UR4, URZ ;  /* 0x0000003f00047c82 */ /* 0x000fe20008000000 */
[----:B------:R-:W-:Y:S02]  /*20920*/  USHF.R.S32.HI UR10, URZ, 0x1f, UR8 ;  /* 0x0000001f3f0a7899 */ /* 0x000fe40008011408 */
[----:B------:R-:W-:Y:S02]  /*20930*/  USHF.L.U32 UR14, UR7, 0x1, URZ ;  /* 0x00000001070e7899 */ /* 0x000fe4000800063f */
[----:B------:R-:W-:Y:S01]  /*20940*/  USHF.L.U32 UR11, UR8, 0x1, URZ ;  /* 0x00000001080b7899 */ /* 0x000fe2000800063f */
[----:B------:R-:W2:Y:S01]  /*20950*/  LDC R18, c[0x0][0x230] ;  /* 0x00008c00ff127b82 */ /* 0x000ea20000000800 */
[----:B------:R0:W-:Y:S01]  /*20960*/  STL [R1+0x308], RZ ;  /* 0x000308ff01007387 */ /* 0x0001e20000100800 */
[----:B------:R-:W-:-:S02]  /*20970*/  USHF.L.U64.HI UR10, UR8, 0x1, UR10 ;  /* 0x00000001080a7899 */ /* 0x000fc4000801020a */
[----:B------:R-:W-:Y:S01]  /*20980*/  USHF.L.U64.HI UR9, UR7, 0x1, UR9 ;  /* 0x0000000107097899 */ /* 0x000fe20008010209 */
[----:B------:R0:W-:Y:S01]  /*20990*/  STL [R1+0x30c], RZ ;  /* 0x00030cff01007387 */ /* 0x0001e20000100800 */
[----:B------:R-:W-:Y:S01]  /*209a0*/  LOP3.LUT R5, R2, 0x20, RZ, 0x3c, !PT ;  /* 0x0000002002057812 */ /* 0x000fe200078e3cff */
[----:B------:R-:W-:Y:S02]  /*209b0*/  ULDC UR8, c[0x0][0x230] ;  /* 0x00008c0000087ab9 */ /* 0x000fe40000000800 */
[----:B------:R0:W-:Y:S04]  /*209c0*/  STL [R1+0x210], RZ ;  /* 0x000210ff01007387 */ /* 0x0001e80000100800 */
[----:B------:R0:W-:Y:S04]  /*209d0*/  STL [R1+0x214], RZ ;  /* 0x000214ff01007387 */ /* 0x0001e80000100800 */
[----:B------:R0:W-:Y:S04]  /*209e0*/  STL [R1+0x218], RZ ;  /* 0x000218ff01007387 */ /* 0x0001e80000100800 */
[----:B------:R0:W-:Y:S01]  /*209f0*/  STL [R1+0x21c], RZ ;  /* 0x00021cff01007387 */ /* 0x0001e20000100800 */
[----:B--2---:R-:W-:-:S03]  /*20a00*/  VIADD R18, R18, 0x1f ;  /* 0x0000001f12127836 */ /* 0x004fc60000000000 */
[----:B------:R0:W-:Y:S04]  /*20a10*/  STL [R1+0x2e0], RZ ;  /* 0x0002e0ff01007387 */ /* 0x0001e80000100800 */
[----:B------:R0:W-:Y:S01]  /*20a20*/  STL [R1+0x2e4], RZ ;  /* 0x0002e4ff01007387 */ /* 0x0001e20000100800 */
[----:B------:R-:W-:-:S03]  /*20a30*/  SHF.R.S32.HI R15, RZ, 0x1f, R18 ;  /* 0x0000001fff0f7819 */ /* 0x000fc60000011412 */
[----:B------:R0:W-:Y:S01]  /*20a40*/  STL [R1+0x2e8], RZ ;  /* 0x0002e8ff01007387 */ /* 0x0001e20000100800 */
[----:B------:R-:W-:-:S03]  /*20a50*/  LEA.HI R15, R15, R18, RZ, 0x5 ;  /* 0x000000120f0f7211 */ /* 0x000fc600078f28ff */
[----:B------:R0:W-:Y:S01]  /*20a60*/  STL [R1+0x2ec], RZ ;  /* 0x0002ecff01007387 */ /* 0x0001e20000100800 */
[----:B-1----:R-:W-:-:S03]  /*20a70*/  SHF.R.S32.HI R3, RZ, 0x5, R15 ;  /* 0x00000005ff037819 */ /* 0x002fc6000001140f */
        /* <DEDUP_REMOVED lines=20> */
[----:B------:R-:W2:Y:S01]  /*20bc0*/  LDL R15, [R1+0xe94] ;  /* 0x000e9400010f7983 */ /* 0x000ea20000100800 */
[----:B------:R-:W-:-:S02]  /*20bd0*/  LOP3.LUT R3, R2, 0x10, RZ, 0x3c, !PT ;  /* 0x0000001002037812 */ /* 0x000fc400078e3cff */
[----:B------:R-:W-:Y:S01]  /*20be0*/  LOP3.LUT R4, R2, 0x30, RZ, 0x3c, !PT ;  /* 0x0000003002047812 */ /* 0x000fe200078e3cff */
        /* <DEDUP_REMOVED lines=28> */
[----:B--2---:R-:W-:-:S05]  /*20db0*/  LOP3.LUT R3, R15, 0x20, RZ, 0x3c, !PT ;  /* 0x000000200f037812 */ /* 0x004fca00078e3cff */
[----:B------:R0:W-:Y:S02]  /*20dc0*/  STL [R1+0xe90], R3 ;  /* 0x000e900301007387 */ /* 0x0001e40000100800 */
.L_x_2:
[----:B-----5:R-:W2:Y:S01]  /*20dd0*/  LDL R5, [R1+0x678] ;  /* 0x0006780001057983 */ /* 0x020ea20000100800 */
[----:B------:R-:W-:-:S03]  /*20de0*/  UIMAD UR7, UR4, -0x20, UR8 ;  /* 0xffffffe0040778a4 */ /* 0x000fc6000f8e0208 */
[----:B--2---:R1:W-:Y:S04]  /*20df0*/  STL [R1+0x1f80], R5 ;  /* 0x001f800501007387 */ /* 0x0043e80000100800 */
[----:B------:R-:W2:Y:S04]  /*20e00*/  LDL R4, [R1+0x684] ;  /* 0x0006840001047983 */ /* 0x000ea80000100800 */
[----:B------:R-:W-:Y:S04]  /*20e10*/  STL [R1+0x1f78], R11 ;  /* 0x001f780b01007387 */ /* 0x000fe80000100800 */
[----:B------:R-:W-:Y:S04]  /*20e20*/  STL [R1+0x1f74], R8 ;  /* 0x001f740801007387 */ /* 0x000fe80000100800 */
[----:B------:R3:W-:Y:S04]  /*20e30*/  STL [R1+0x1f7c], R8 ;  /* 0x001f7c0801007387 */ /* 0x0007e80000100800 */
[----:B------:R-:W-:Y:S04]  /*20e40*/  STL [R1+0x1f70], R10 ;  /* 0x001f700a01007387 */ /* 0x000fe80000100800 */
[----:B------:R-:W-:Y:S04]  /*20e50*/  STL [R1+0x1f6c], R3 ;  /* 0x001f6c0301007387 */ /* 0x000fe80000100800 */
[----:B------:R-:W-:Y:S04]  /*20e60*/  STL [R1+0x1f68], R6 ;  /* 0x001f680601007387 */ /* 0x000fe80000100800 */
[----:B------:R4:W-:Y:S04]  /*20e70*/  STL [R1+0x1f64], R7 ;  /* 0x001f640701007387 */ /* 0x0009e80000100800 */
[----:B------:R-:W-:Y:S04]  /*20e80*/  STL [R1+0x1f60], R9 ;  /* 0x001f600901007387 */ /* 0x000fe80000100800 */
        /* <DEDUP_REMOVED lines=31> */
[----:B------:R-:W-:Y:S01]  /*21080*/  STL [R1+0x1ee0], R2 ;  /* 0x001ee00201007387 */ /* 0x000fe20000100800 */
[----:B-1----:R-:W3:Y:S03]  /*21090*/  S2R R5, SR_TID.X ;  /* 0x0000000000057919 */ /* 0x002ee60000002100 */
        /* <DEDUP_REMOVED lines=8> */
[----:B---3--:R-:W-:-:S02]  /*21120*/  SHF.R.U32.HI R8, RZ, 0x5, R5 ;  /* 0x00000005ff087819 */ /* 0x008fc40000011605 */
[----:B------:R-:W-:Y:S01]  /*21130*/  SHF.R.U32.HI R5, RZ, 0x5, R5 ;  /* 0x00000005ff057819 */ /* 0x000fe20000011605 */
[----:B------:R-:W-:Y:S01]  /*21140*/  STL [R1+0x1f04], R2 ;  /* 0x001f040201007387 */ /* 0x000fe20000100800 */
[----:B----4-:R-:W-:Y:S02]  /*21150*/  PRMT R7, RZ, 0x7610, R7 ;  /* 0x00007610ff077816 */ /* 0x010fe40000000007 */
[----:B------:R-:W-:Y:S01]  /*21160*/  SGXT.U32 R5, R5, 0x1 ;  /* 0x000000010505781a */ /* 0x000fe20000000000 */
[----:B------:R-:W-:Y:S01]  /*21170*/  STL [R1+0x1f08], R2 ;  /* 0x001f080201007387 */ /* 0x000fe20000100800 */
[----:B------:R-:W-:Y:S02]  /*21180*/  SGXT.U32 R8, R8, 0x1 ;  /* 0x000000010808781a */ /* 0x000fe40000000000 */
[----:B------:R-:W-:Y:S01]  /*21190*/  LOP3.LUT R5, R5, 0x2, RZ, 0xfc, !PT ;  /* 0x0000000205057812 */ /* 0x000fe200078efcff */
[----:B------:R-:W-:Y:S01]  /*211a0*/  STL [R1+0x1f0c], R2 ;  /* 0x001f0c0201007387 */ /* 0x000fe20000100800 */
[----:B------:R-:W-:-:S02]  /*211b0*/  LOP3.LUT R10, R8, 0x4, RZ, 0xfc, !PT ;  /* 0x00000004080a7812 */ /* 0x000fc400078efcff */
[----:B------:R-:W-:Y:S01]  /*211c0*/  ISETP.GE.AND P0, PT, R5, UR7, PT ;  /* 0x0000000705007c0c */ /* 0x000fe2000bf06270 */
[----:B-----5:R-:W-:Y:S04]  /*211d0*/  STL [R1+0x1ca0], R0 ;  /* 0x001ca00001007387 */ /* 0x020fe80000100800 */
        /* <DEDUP_REMOVED lines=34> */
[----:B------:R-:W2:Y:S01]  /*21400*/  LDL.LU R5, [R1+0x1f80] ;  /* 0x001f800001057983 */ /* 0x000ea20000300800 */
[----:B------:R-:W-:-:S02]  /*21410*/  ISETP.GE.AND P1, PT, R10, UR7, PT ;  /* 0x000000070a007c0c */ /* 0x000fc4000bf26270 */
[----:B------:R-:W-:Y:S01]  /*21420*/  PRMT R11, RZ, 0x7610, R11 ;  /* 0x00007610ff0b7816 */ /* 0x000fe2000000000b */
[----:B------:R-:W1:Y:S01]  /*21430*/  S2R R10, SR_TID.X ;  /* 0x00000000000a7919 */ /* 0x000e620000002100 */
[----:B------:R-:W-:-:S04]  /*21440*/  LOP3.LUT R8, R8, 0x6, RZ, 0xfc, !PT ;  /* 0x0000000608087812 */ /* 0x000fc800078efcff */
[----:B------:R-:W-:Y:S02]  /*21450*/  ISETP.GE.AND P2, PT, R8, UR7, PT ;  /* 0x0000000708007c0c */ /* 0x000fe4000bf46270 */
[--C-:B-1----:R-:W-:Y:S01]  /*21460*/  SHF.R.U32.HI R8, RZ, 0x5, R10.reuse ;  /* 0x00000005ff087819 */ /* 0x102fe2000001160a */
[----:B--2---:R1:W2:Y:S03]  /*21470*/  @!P0 LDG.E.U16 R7, desc[UR12][R4.64] ;  /* 0x0000000c04078981 */ /* 0x0042a6000c1e1500 */
[----:B------:R-:W-:Y:S01]  /*21480*/  SGXT.U32 R8, R8, 0x1 ;  /* 0x000000010808781a */ /* 0x000fe20000000000 */
[----:B------:R-:W1:Y:S04]  /*21490*/  LDL R4, [R1+0x674] ;  /* 0x0006740001047983 */ /* 0x000e680000100800 */
[----:B------:R-:W1:Y:S01]  /*214a0*/  LDL R5, [R1+0x680] ;  /* 0x0006800001057983 */ /* 0x000e620000100800 */
[----:B------:R-:W-:-:S02]  /*214b0*/  SHF.R.U32.HI R10, RZ, 0x5, R10 ;  /* 0x00000005ff0a7819 */ /* 0x000fc4000001160a */
[----:B-1----:R-:W-:-:S04]  /*214c0*/  @!P1 LOP3.LUT R5, R5, R4, RZ, 0x3c, !PT ;  /* 0x0000000405059212 */ /* 0x002fc800078e3cff */
[----:B------:R-:W-:-:S04]  /*214d0*/  @!P1 LOP3.LUT R4, R5, R4, RZ, 0x3c, !PT ;  /* 0x0000000405049212 */ /* 0x000fc800078e3cff */
[----:B------:R-:W-:-:S05]  /*214e0*/  @!P1 LOP3.LUT R5, R5, R4, RZ, 0x3c, !PT ;  /* 0x0000000405059212 */ /* 0x000fca00078e3cff */
[----:B------:R-:W3:Y:S01]  /*214f0*/  @!P1 LDG.E.U16 R11, desc[UR12][R4.64] ;  /* 0x0000000c040b9981 */ /* 0x000ee2000c1e1500 */
[----:B------:R-:W-:Y:S02]  /*21500*/  LOP3.LUT R8, R8, 0x8, RZ, 0xfc, !PT ;  /* 0x0000000808087812 */ /* 0x000fe400078efcff */
[----:B------:R-:W-:Y:S02]  /*21510*/  SGXT.U32 R10, R10, 0x1 ;  /* 0x000000010a0a781a */ /* 0x000fe40000000000 */
[----:B------:R-:W-:Y:S02]  /*21520*/  ISETP.GE.AND P0, PT, R8, UR7, PT ;  /* 0x0000000708007c0c */ /* 0x000fe4000bf06270 */
[----:B------:R-:W-:Y:S01]  /*21530*/  LOP3.LUT R8, R10, 0xa, RZ, 0xfc, !PT ;  /* 0x0000000a0a087812 */ /* 0x000fe200078efcff */
[----:B--2---:R1:W-:Y:S03]  /*21540*/  STL [R1+0x6c], R7 ;  /* 0x00006c0701007387 */ /* 0x0043e60000100800 */
[----:B------:R-:W-:-:S02]  /*21550*/  ISETP.GE.AND P3, PT, R8, UR7, PT ;  /* 0x0000000708007c0c */ /* 0x000fc4000bf66270 */
[----:B-1----:R-:W-:Y:S02]  /*21560*/  LOP3.LUT R7, R10, 0xc, RZ, 0xfc, !PT ;  /* 0x0000000c0a077812 */ /* 0x002fe400078efcff */
[----:B------:R-:W2:Y:S04]  /*21570*/  LDL R10, [R1+0x65c] ;  /* 0x00065c00010a7983 */ /* 0x000ea80000100800 */
[----:B------:R-:W4:Y:S04]  /*21580*/  LDL.LU R8, [R1+0x1f7c] ;  /* 0x001f7c0001087983 */ /* 0x000f280000300800 */
[----:B---3--:R1:W-:Y:S04]  /*21590*/  STL [R1+0x88], R11 ;  /* 0x0000880b01007387 */ /* 0x0083e80000100800 */
[----:B-1----:R-:W3:Y:S04]  /*215a0*/  LDL.LU R11, [R1+0x1f78] ;  /* 0x001f7800010b7983 */ /* 0x002ee80000300800 */
[----:B------:R-:W2:Y:S04]  /*215b0*/  LDL R4, [R1+0x668] ;  /* 0x0006680001047983 */ /* 0x000ea80000100800 */
[----:B------:R-:W2:Y:S01]  /*215c0*/  LDL R5, [R1+0x670] ;  /* 0x0006700001057983 */ /* 0x000ea20000100800 */
[----:B------:R-:W-:-:S02]  /*215d0*/  PRMT R29, RZ, 0x7610, R29 ;  /* 0x00007610ff1d7816 */ /* 0x000fc4000000001d */
[----:B--2---:R-:W-:-:S04]  /*215e0*/  @!P2 LOP3.LUT R5, R5, R4, RZ, 0x3c, !PT ;  /* 0x000000040505a212 */ /* 0x004fc800078e3cff */
[----:B------:R-:W-:-:S04]  /*215f0*/  @!P2 LOP3.LUT R4, R5, R4, RZ, 0x3c, !PT ;  /* 0x000000040504a212 */ /* 0x000fc800078e3cff */
[----:B------:R-:W-:-:S05]  /*21600*/  @!P2 LOP3.LUT R5, R5, R4, RZ, 0x3c, !PT ;  /* 0x000000040505a212 */ /* 0x000fca00078e3cff */
[----:B------:R-:W2:Y:S04]  /*21610*/  @!P2 LDG.E.U16 R29, desc[UR12][R4.64] ;  /* 0x0000000c041da981 */ /* 0x000ea8000c1e1500 */
[----:B------:R-:W4:Y:S04]  /*21620*/  LDL R4, [R1+0x660] ;  /* 0x0006600001047983 */ /* 0x000f280000100800 */
[----:B------:R-:W4:Y:S01]  /*21630*/  LDL R5, [R1+0x664] ;  /* 0x0006640001057983 */ /* 0x000f220000100800 */
[----:B---3--:R-:W-:-:S03]  /*21640*/  PRMT R11, RZ, 0x7610, R11 ;  /* 0x00007610ff0b7816 */ /* 0x008fc6000000000b */
[----:B--2---:R1:W-:Y:S01]  /*21650*/  STL [R1+0x8c], R29 ;  /* 0x00008c1d01007387 */ /* 0x0043e20000100800 */
[----:B----4-:R-:W-:-:S04]  /*21660*/  @!P0 LOP3.LUT R5, R5, R4, RZ, 0x3c, !PT ;  /* 0x0000000405058212 */ /* 0x010fc800078e3cff */
[----:B------:R-:W-:-:S04]  /*21670*/  @!P0 LOP3.LUT R4, R5, R4, RZ, 0x3c, !PT ;  /* 0x0000000405048212 */ /* 0x000fc800078e3cff */
[----:B------:R-:W-:-:S05]  /*21680*/  @!P0 LOP3.LUT R5, R5, R4, RZ, 0x3c, !PT ;  /* 0x0000000405058212 */ /* 0x000fca00078e3cff */
[----:B------:R2:W3:Y:S04]  /*21690*/  @!P0 LDG.E.U16 R11, desc[UR12][R4.64] ;  /* 0x0000000c040b8981 */ /* 0x0004e8000c1e1500 */
[----:B------:R-:W4:Y:S01]  /*216a0*/  LDL R5, [R1+0x658] ;  /* 0x0006580001057983 */ /* 0x000f220000100800 */
[----:B------:R-:W-:Y:S01]  /*216b0*/  PRMT R8, RZ, 0x7610, R8 ;  /* 0x00007610ff087816 */ /* 0x000fe20000000008 */
[----:B--2---:R-:W-:Y:S01]  /*216c0*/  @!P3 IMAD.MOV.U32 R4, RZ, RZ, R10 ;  /* 0x000000ffff04b224 */ /* 0x004fe200078e000a */
[----:B------:R-:W-:Y:S02]  /*216d0*/  ISETP.GE.AND P4, PT, R7, UR7, PT ;  /* 0x0000000707007c0c */ /* 0x000fe4000bf86270 */
[----:B------:R-:W2:Y:S02]  /*216e0*/  S2R R7, SR_TID.X ;  /* 0x0000000000077919 */ /* 0x000ea40000002100 */
[----:B----4-:R-:W4:Y:S01]  /*216f0*/  @!P3 LDG.E.U16 R8, desc[UR12][R4.64] ;  /* 0x0000000c0408b981 */ /* 0x010f22000c1e1500 */
[----:B--2---:R-:W-:-:S04]  /*21700*/  SHF.R.U32.HI R7, RZ, 0x5, R7 ;  /* 0x00000005ff077819 */ /* 0x004fc80000011607 */
[----:B------:R-:W-:-:S04]  /*21710*/  SGXT.U32 R7, R7, 0x1 ;  /* 0x000000010707781a */ /* 0x000fc80000000000 */
[C---:B-1----:R-:W-:Y:S02]  /*21720*/  LOP3.LUT R29, R7.reuse, 0xe, RZ, 0xfc, !PT ;  /* 0x0000000e071d7812 */ /* 0x042fe400078efcff */
[----:B------:R-:W-:Y:S02]  /*21730*/  LOP3.LUT R7, R7, 0x10, RZ, 0xfc, !PT ;  /* 0x0000001007077812 */ /* 0x000fe400078efcff */
[----:B------:R-:W-:Y:S02]  /*21740*/  ISETP.GE.AND P1, PT, R29, UR7, PT ;  /* 0x000000071d007c0c */ /* 0x000fe4000bf26270 */
[----:B------:R-:W-:Y:S01]  /*21750*/  ISETP.GE.AND P2, PT, R7, UR7, PT ;  /* 0x0000000707007c0c */ /* 0x000fe2000bf46270 */
[----:B------:R-:W2:Y:S04]  /*21760*/  LDL R29, [R1+0x638] ;  /* 0x00063800011d7983 */ /* 0x000ea80000100800 */
[----:B------:R-:W3:Y:S04]  /*21770*/  LDL R7, [R1+0x63c] ;  /* 0x00063c0001077983 */ /* 0x000ee80000100800 */
[----:B----4-:R1:W-:Y:S04]  /*21780*/  STL [R1+0x5c], R8 ;  /* 0x00005c0801007387 */ /* 0x0103e80000100800 */
[----:B-1----:R-:W4:Y:S04]  /*21790*/  LDL.LU R8, [R1+0x1f74] ;  /* 0x001f740001087983 */ /* 0x002f280000300800 */
[----:B------:R-:W2:Y:S04]  /*217a0*/  LDL R4, [R1+0x650] ;  /* 0x0006500001047983 */ /* 0x000ea80000100800 */
[----:B------:R-:W2:Y:S01]  /*217b0*/  LDL R5, [R1+0x654] ;  /* 0x0006540001057983 */ /* 0x000ea20000100800 */
[----:B------:R-:W-:-:S02]  /*217c0*/  PRMT R6, RZ, 0x7610, R6 ;  /* 0x00007610ff067816 */ /* 0x000fc40000000006 */
[----:B--2---:R-:W-:-:S04]  /*217d0*/  @!P4 LOP3.LUT R5, R5, R4, RZ, 0x3c, !PT ;  /* 0x000000040505c212 */ /* 0x004fc800078e3cff */
[----:B------:R-:W-:-:S04]  /*217e0*/  @!P4 LOP3.LUT R4, R5, R4, RZ, 0x3c, !PT ;  /* 0x000000040504c212 */ /* 0x000fc800078e3cff */
[----:B------:R-:W-:-:S05]  /*217f0*/  @!P4 LOP3.LUT R5, R5, R4, RZ, 0x3c, !PT ;  /* 0x000000040505c212 */ /* 0x000fca00078e3cff */
[----:B------:R-:W2:Y:S04]  /*21800*/  @!P4 LDG.E.U16 R6, desc[UR12][R4.64] ;  /* 0x0000000c0406c981 */ /* 0x000ea8000c1e1500 */
[----:B------:R-:W3:Y:S04]  /*21810*/  LDL R4, [R1+0x648] ;  /* 0x0006480001047983 */ /* 0x000ee80000100800 */
[----:B--2---:R-:W-:Y:S04]  /*21820*/  STL [R1+0x7c], R6 ;  /* 0x00007c0601007387 */ /* 0x004fe80000100800 */
[----:B------:R-:W3:Y:S01]  /*21830*/  LDL R5, [R1+0x64c] ;  /* 0x00064c0001057983 */ /* 0x000ee20000100800 */
[----:B0-----:R-:W-:Y:S01]  /*21840*/  PRMT R3, RZ, 0x7610, R3 ;  /* 0x00007610ff037816 */ /* 0x001fe20000000003 */
[----:B------:R-:W0:Y:S01]  /*21850*/  S2R R10, SR_TID.X ;  /* 0x00000000000a7919 */ /* 0x000e220000002100 */
[----:B---3--:R-:W-:-:S04]  /*21860*/  @!P1 LOP3.LUT R5, R5, R4, RZ, 0x3c, !PT ;  /* 0x0000000405059212 */ /* 0x008fc800078e3cff */
[----:B------:R-:W-:-:S04]  /*21870*/  @!P1 LOP3.LUT R4, R5, R4, RZ, 0x3c, !PT ;  /* 0x0000000405049212 */ /* 0x000fc800078e3cff */
[----:B------:R-:W-:-:S05]  /*21880*/  @!P1 LOP3.LUT R5, R5, R4, RZ, 0x3c, !PT ;  /* 0x0000000405059212 */ /* 0x000fca00078e3cff */
[----:B------:R-:W2:Y:S01]  /*21890*/  @!P1 LDG.E.U16 R3, desc[UR12][R4.64] ;  /* 0x0000000c04039981 */ /* 0x000ea2000c1e1500 */
[----:B0-----:R-:W-:-:S04]  /*218a0*/  SHF.R.U32.HI R10, RZ, 0x5, R10 ;  /* 0x00000005ff0a7819 */ /* 0x001fc8000001160a */
[----:B------:R-:W-:-:S04]  /*218b0*/  SGXT.U32 R10, R10, 0x1 ;  /* 0x000000010a0a781a */ /* 0x000fc80000000000 */
[----:B------:R-:W-:-:S04]  /*218c0*/  LOP3.LUT R10, R10, 0x12, RZ, 0xfc, !PT ;  /* 0x000000120a0a7812 */ /* 0x000fc800078efcff */
[----:B------:R-:W-:Y:S02]  /*218d0*/  ISETP.GE.AND P0, PT, R10, UR7, PT ;  /* 0x000000070a007c0c */ /* 0x000fe4000bf06270 */
[----:B------:R-:W3:Y:S04]  /*218e0*/  LDL.LU R10, [R1+0x1f70] ;  /* 0x001f7000010a7983 */ /* 0x000ee80000300800 */
[----:B--2---:R0:W-:Y:S04]  /*218f0*/  STL [R1+0x84], R3 ;  /* 0x0000840301007387 */ /* 0x0041e80000100800 */
[----:B0-----:R-:W2:Y:S04]  /*21900*/  LDL.LU R3, [R1+0x1f6c] ;  /* 0x001f6c0001037983 */ /* 0x001ea80000300800 */
[----:B------:R-:W2:Y:S04]  /*21910*/  LDL R4, [R1+0x640] ;  /* 0x0006400001047983 */ /* 0x000ea80000100800 */
[----:B------:R-:W2:Y:S01]  /*21920*/  LDL R5, [R1+0x644] ;  /* 0x0006440001057983 */ /* 0x000ea20000100800 */
[----:B----4-:R-:W-:-:S02]  /*21930*/  PRMT R8, RZ, 0x7610, R8 ;  /* 0x00007610ff087816 */ /* 0x010fc40000000008 */
[----:B---3--:R-:W-:Y:S01]  /*21940*/  PRMT R10, RZ, 0x7610, R10 ;  /* 0x00007610ff0a7816 */ /* 0x008fe2000000000a */
[----:B------:R-:W0:Y:S01]  /*21950*/  S2R R6, SR_TID.X ;  /* 0x0000000000067919 */ /* 0x000e220000002100 */
[----:B--2---:R-:W-:-:S04]  /*21960*/  @!P2 LOP3.LUT R5, R5, R4, RZ, 0x3c, !PT ;  /* 0x000000040505a212 */ /* 0x004fc800078e3cff */
[----:B------:R-:W-:-:S04]  /*21970*/  @!P2 LOP3.LUT R4, R5, R4, RZ, 0x3c, !PT ;  /* 0x000000040504a212 */ /* 0x000fc800078e3cff */
[----:B------:R-:W-:-:S05]  /*21980*/  @!P2 LOP3.LUT R5, R5, R4, RZ, 0x3c, !PT ;  /* 0x000000040505a212 */ /* 0x000fca00078e3cff */
[----:B------:R1:W2:Y:S02]  /*21990*/  @!P2 LDG.E.U16 R8, desc[UR12][R4.64] ;  /* 0x0000000c0408a981 */ /* 0x0002a4000c1e1500 */
[----:B-1----:R-:W-:Y:S02]  /*219a0*/  @!P0 IMAD.MOV.U32 R4, RZ, RZ, R7 ;  /* 0x000000ffff048224 */ /* 0x002fe400078e0007 */
[----:B------:R-:W-:Y:S01]  /*219b0*/  @!P0 IMAD.MOV.U32 R5, RZ, RZ, R29 ;  /* 0x000000ffff058224 */ /* 0x000fe200078e001d */
[----:B0-----:R-:W-:Y:S01]  /*219c0*/  SHF.R.U32.HI R6, RZ, 0x5, R6 ;  /* 0x00000005ff067819 */ /* 0x001fe20000011606 */
[----:B------:R-:W3:Y:S04]  /*219d0*/  LDL R29, [R1+0x61c] ;  /* 0x00061c00011d7983 */ /* 0x000ee80000100800 */
[----:B------:R0:W4:Y:S04]  /*219e0*/  @!P0 LDG.E.U16 R10, desc[UR12][R4.64] ;  /* 0x0000000c040a8981 */ /* 0x000128000c1e1500 */
[----:B------:R-:W0:Y:S04]  /*219f0*/  LDL R4, [R1+0x630] ;  /* 0x0006300001047983 */ /* 0x000e280000100800 */
[----:B------:R-:W0:Y:S01]  /*21a00*/  LDL R5, [R1+0x634] ;  /* 0x0006340001057983 */ /* 0x000e220000100800 */
[----:B------:R-:W-:-:S04]  /*21a10*/  SGXT.U32 R6, R6, 0x1 ;  /* 0x000000010606781a */ /* 0x000fc80000000000 */
[----:B------:R-:W-:-:S04]  /*21a20*/  LOP3.LUT R6, R6, 0x14, RZ, 0xfc, !PT ;  /* 0x0000001406067812 */ /* 0x000fc800078efcff */
[----:B------:R-:W-:Y:S02]  /*21a30*/  ISETP.GE.AND P1, PT, R6, UR7, PT ;  /* 0x0000000706007c0c */ /* 0x000fe4000bf26270 */
[----:B------:R-:W-:Y:S01]  /*21a40*/  PRMT R3, RZ, 0x7610, R3 ;  /* 0x00007610ff037816 */ /* 0x000fe20000000003 */
[----:B------:R-:W1:Y:S10]  /*21a50*/  S2R R6, SR_TID.X ;  /* 0x0000000000067919 */ /* 0x000e740000002100 */
[----:B0-----:R-:W-:-:S04]  /*21a60*/  @!P1 LOP3.LUT R5, R5, R4, RZ, 0x3c, !PT ;  /* 0x0000000405059212 */ /* 0x001fc800078e3cff */
[----:B------:R-:W-:-:S04]  /*21a70*/  @!P1 LOP3.LUT R4, R5, R4, RZ, 0x3c, !PT ;  /* 0x0000000405049212 */ /* 0x000fc800078e3cff */
[----:B------:R-:W-:-:S05]  /*21a80*/  @!P1 LOP3.LUT R5, R5, R4, RZ, 0x3c, !PT ;  /* 0x0000000405059212 */ /* 0x000fca00078e3cff */
[----:B------:R-:W2:Y:S01]  /*21a90*/  @!P1 LDG.E.U16 R3, desc[UR12][R4.64] ;  /* 0x0000000c04039981 */ /* 0x000ea2000c1e1500 */
[----:B-1----:R-:W-:-:S04]  /*21aa0*/  SHF.R.U32.HI R6, RZ, 0x5, R6 ;  /* 0x00000005ff067819 */ /* 0x002fc80000011606 */
[----:B------:R-:W-:-:S04]  /*21ab0*/  SGXT.U32 R6, R6, 0x1 ;  /* 0x000000010606781a */ /* 0x000fc80000000000 */
[----:B------:R-:W-:Y:S01]  /*21ac0*/  LOP3.LUT R6, R6, 0x16, RZ, 0xfc, !PT ;  /* 0x0000001606067812 */ /* 0x000fe200078efcff */
[----:B----4-:R-:W-:Y:S03]  /*21ad0*/  STL [R1+0x1ea8], R10 ;  /* 0x001ea80a01007387 */ /* 0x010fe60000100800 */
[----:B------:R-:W-:Y:S01]  /*21ae0*/  ISETP.GE.AND P0, PT, R6, UR7, PT ;  /* 0x0000000706007c0c */ /* 0x000fe2000bf06270 */
[----:B------:R-:W-:Y:S04]  /*21af0*/  STL [R1+0x1eac], R10 ;  /* 0x001eac0a01007387 */ /* 0x000fe80000100800 */
[----:B------:R-:W4:Y:S04]  /*21b00*/  LDL.LU R6, [R1+0x1f68] ;  /* 0x001f680001067983 */ /* 0x000f280000300800 */
[----:B--2---:R-:W-:Y:S04]  /*21b10*/  STL [R1+0x50], R3 ;  /* 0x0000500301007387 */ /* 0x004fe80000100800 */
[----:B------:R-:W2:Y:S04]  /*21b20*/  LDL R4, [R1+0x628] ;  /* 0x0006280001047983 */ /* 0x000ea80000100800 */
[----:B------:R-:W2:Y:S01]  /*21b30*/  LDL R5, [R1+0x62c] ;  /* 0x00062c0001057983 */ /* 0x000ea20000100800 */
[----:B------:R-:W-:Y:S01]  /*21b40*/  PRMT R9, RZ, 0x7610, R9 ;  /* 0x00007610ff097816 */ /* 0x000fe20000000009 */
[----:B------:R-:W0:Y:S01]  /*21b50*/  S2R R7, SR_TID.X ;  /* 0x0000000000077919 */ /* 0x000e220000002100 */
[----:B--2---:R-:W-:-:S04]  /*21b60*/  @!P0 LOP3.LUT R5, R5, R4, RZ, 0x3c, !PT ;  /* 0x0000000405058212 */ /* 0x004fc800078e3cff */
        /* <DEDUP_REMOVED lines=10> */
[----:B------:R-:W3:Y:S04]  /*21c10*/  LDL R4, [R1+0x620] ;  /* 0x0006200001047983 */ /* 0x000ee80000100800 */
[----:B------:R-:W3:Y:S01]  /*21c20*/  LDL R5, [R1+0x624] ;  /* 0x0006240001057983 */ /* 0x000ee20000100800 */
[----:B----4-:R-:W-:Y:S01]  /*21c30*/  PRMT R6, RZ, 0x7610, R6 ;  /* 0x00007610ff067816 */ /* 0x010fe20000000006 */
[----:B------:R-:W0:Y:S01]  /*21c40*/  S2R R3, SR_TID.X ;  /* 0x0000000000037919 */ /* 0x000e220000002100 */
[----:B---3--:R-:W-:-:S04]  /*21c50*/  @!P1 LOP3.LUT R5, R5, R4, RZ, 0x3c, !PT ;  /* 0x0000000405059212 */ /* 0x008fc800078e3cff */
[----:B------:R-:W-:-:S04]  /*21c60*/  @!P1 LOP3.LUT R4, R5, R4, RZ, 0x3c, !PT ;  /* 0x0000000405049212 */ /* 0x000fc800078e3cff */
[----:B------:R-:W-:-:S05]  /*21c70*/  @!P1 LOP3.LUT R5, R5, R4, RZ, 0x3c, !PT ;  /* 0x0000000405059212 */ /* 0x000fca00078e3cff */
[----:B------:R1:W3:Y:S02]  /*21c80*/  @!P1 LDG.E.U16 R6, desc[UR12][R4.64] ;  /* 0x0000000c04069981 */ /* 0x0002e4000c1e1500 */
[----:B-1----:R-:W1:Y:S02]  /*21c90*/  S2R R5, SR_TID.X ;  /* 0x0000000000057919 */ /* 0x002e640000002100 */
[----:B-1----:R-:W-:-:S04]  /*21ca0*/  SHF.R.U32.HI R5, RZ, 0x5, R5 ;  /* 0x00000005ff057819 */ /* 0x002fc80000011605 */
[----:B------:R-:W-:-:S04]  /*21cb0*/  SGXT.U32 R5, R5, 0x1 ;  /* 0x000000010505781a */ /* 0x000fc80000000000 */
[----:B------:R-:W-:Y:S02]  /*21cc0*/  LOP3.LUT R4, R5, 0x1c, RZ, 0xfc, !PT ;  /* 0x0000001c05047812 */ /* 0x000fe400078efcff */
[----:B------:R-:W4:Y:S01]  /*21cd0*/  LDL R5, [R1+0x618] ;  /* 0x0006180001057983 */ /* 0x000f220000100800 */
[----:B0-----:R-:W-:-:S04]  /*21ce0*/  SHF.R.U32.HI R3, RZ, 0x5, R3 ;  /* 0x00000005ff037819 */ /* 0x001fc80000011603 */
[----:B------:R-:W-:-:S04]  /*21cf0*/  SGXT.U32 R3, R3, 0x1 ;  /* 0x000000010303781a */ /* 0x000fc80000000000 */
[----:B------:R-:W-:-:S04]  /*21d00*/  LOP3.LUT R3, R3, 0x1a, RZ, 0xfc, !PT ;  /* 0x0000001a03037812 */ /* 0x000fc800078efcff */
[----:B------:R-:W-:Y:S02]  /*21d10*/  ISETP.GE.AND P0, PT, R3, UR7, PT ;  /* 0x0000000703007c0c */ /* 0x000fe4000bf06270 */
[----:B------:R-:W-:Y:S02]  /*21d20*/  ISETP.GE.AND P1, PT, R4, UR7, PT ;  /* 0x0000000704007c0c */ /* 0x000fe4000bf26270 */
[----:B------:R-:W-:-:S09]  /*21d30*/  PRMT R7, RZ, 0x7610, R7 ;  /* 0x00007610ff077816 */ /* 0x000fd20000000007 */
[----:B------:R-:W-:-:S05]  /*21d40*/  @!P0 IMAD.MOV.U32 R4, RZ, RZ, R29 ;  /* 0x000000ffff048224 */ /* 0x000fca00078e001d */
[----:B----4-:R-:W4:Y:S04]  /*21d50*/  @!P0 LDG.E.U16 R7, desc[UR12][R4.64] ;  /* 0x0000000c04078981 */ /* 0x010f28000c1e1500 */
[----:B------:R-:W3:Y:S04]  /*21d60*/  LDL R4, [R1+0x610] ;  /* 0x0006100001047983 */ /* 0x000ee80000100800 */
[----:B------:R-:W3:Y:S01]  /*21d70*/  LDL R5, [R1+0x614] ;  /* 0x0006140001057983 */ /* 0x000ee20000100800 */
[----:B--2---:R-:W-:Y:S01]  /*21d80*/  PRMT R9, RZ, 0x7610, R9 ;  /* 0x00007610ff097816 */ /* 0x004fe20000000009 */
[----:B------:R-:W0:Y:S02]  /*21d90*/  S2R R29, SR_TID.X ;  /* 0x00000000001d7919 */ /* 0x000e240000002100 */
[----:B----4-:R-:W-:Y:S01]  /*21da0*/  STL [R1+0x1eb0], R7 ;  /* 0x001eb00701007387 */ /* 0x010fe20000100800 */
[----:B---3--:R-:W-:-:S04]  /*21db0*/  @!P1 LOP3.LUT R5, R5, R4, RZ, 0x3c, !PT ;  /* 0x0000000405059212 */ /* 0x008fc800078e3cff */
[----:B------:R-:W-:-:S04]  /*21dc0*/  @!P1 LOP3.LUT R4, R5, R4, RZ, 0x3c, !PT ;  /* 0x0000000405049212 */ /* 0x000fc800078e3cff */
[----:B------:R-:W-:-:S05]  /*21dd0*/  @!P1 LOP3.LUT R5, R5, R4, RZ, 0x3c, !PT ;  /* 0x0000000405059212 */ /* 0x000fca00078e3cff */
[----:B------:R1:W2:Y:S04]  /*21de0*/  @!P1 LDG.E.U16 R9, desc[UR12][R4.64] ;  /* 0x0000000c04099981 */ /* 0x0002a8000c1e1500 */
[----:B------:R-:W1:Y:S04]  /*21df0*/  LDL R4, [R1+0x5c8] ;  /* 0x0005c80001047983 */ /* 0x000e680000100800 */
[----:B------:R-:W1:Y:S01]  /*21e00*/  LDL R5, [R1+0x5cc] ;  /* 0x0005cc0001057983 */ /* 0x000e620000100800 */
[----:B0-----:R-:W-:-:S04]  /*21e10*/  SHF.R.U32.HI R29, RZ, 0x5, R29 ;  /* 0x00000005ff1d7819 */ /* 0x001fc8000001161d */
[----:B------:R-:W-:-:S04]  /*21e20*/  SGXT.U32 R29, R29, 0x1 ;  /* 0x000000011d1d781a */ /* 0x000fc80000000000 */
[----:B------:R-:W-:-:S04]  /*21e30*/  LOP3.LUT R29, R29, 0x1e, RZ, 0xfc, !PT ;  /* 0x0000001e1d1d7812 */ /* 0x000fc800078efcff */
[----:B------:R-:W-:Y:S02]  /*21e40*/  ISETP.GE.AND P1, PT, R29, UR7, PT ;  /* 0x000000071d007c0c */ /* 0x000fe4000bf26270 */
[----:B------:R-:W-:-:S11]  /*21e50*/  PRMT R28, RZ, 0x7610, R28 ;  /* 0x00007610ff1c7816 */ /* 0x000fd6000000001c */
[----:B-1----:R-:W-:-:S04]  /*21e60*/  @!P1 LOP3.LUT R5, R5, R4, RZ, 0x3c, !PT ;  /* 0x0000000405059212 */ /* 0x002fc800078e3cff */
[----:B------:R-:W-:-:S04]  /*21e70*/  @!P1 LOP3.LUT R4, R5, R4, RZ, 0x3c, !PT ;  /* 0x0000000405049212 */ /* 0x000fc800078e3cff */
[----:B------:R-:W-:-:S05]  /*21e80*/  @!P1 LOP3.LUT R5, R5, R4, RZ, 0x3c, !PT ;  /* 0x0000000405059212 */ /* 0x000fca00078e3cff */
[----:B------:R-:W3:Y:S04]  /*21e90*/  @!P1 LDG.E.U16 R28, desc[UR12][R4.64] ;  /* 0x0000000c041c9981 */ /* 0x000ee8000c1e1500 */
[----:B--2---:R-:W-:Y:S04]  /*21ea0*/  STL [R1+0x1e9c], R9 ;  /* 0x001e9c0901007387 */ /* 0x004fe80000100800 */
[----:B------:R-:W-:Y:S04]  /*21eb0*/  STL [R1+0x1ea0], R9 ;  /* 0x001ea00901007387 */ /* 0x000fe80000100800 */
[----:B------:R-:W-:Y:S01]  /*21ec0*/  STL [R1+0x1ea4], R9 ;  /* 0x001ea40901007387 */ /* 0x000fe20000100800 */
[----:B------:R-:W0:Y:S01]  /*21ed0*/  S2R R3, SR_TID.X ;  /* 0x0000000000037919 */ /* 0x000e220000002100 */
[----:B------:R-:W1:Y:S02]  /*21ee0*/  S2R R29, SR_TID.X ;  /* 0x00000000001d7919 */ /* 0x000e640000002100 */
[----:B---3--:R2:W-:Y:S04]  /*21ef0*/  STL [R1+0x4c], R28 ;  /* 0x00004c1c01007387 */ /* 0x0085e80000100800 */
[----:B--2---:R-:W2:Y:S04]  /*21f00*/  LDL.LU R28, [R1+0x1f5c] ;  /* 0x001f5c00011c7983 */ /* 0x004ea80000300800 */
[----:B------:R-:W3:Y:S04]  /*21f10*/  LDL R4, [R1+0x66c] ;  /* 0x00066c0001047983 */ /* 0x000ee80000100800 */
[----:B------:R-:W3:Y:S01]  /*21f20*/  LDL R5, [R1+0x67c] ;  /* 0x00067c0001057983 */ /* 0x000ee20000100800 */
[----:B0-----:R-:W-:-:S04]  /*21f30*/  SHF.R.U32.HI R3, RZ, 0x5, R3 ;  /* 0x00000005ff037819 */ /* 0x001fc80000011603 */
[----:B------:R-:W-:-:S04]  /*21f40*/  SGXT.U32 R3, R3, 0x1 ;  /* 0x000000010303781a */ /* 0x000fc80000000000 */
[----:B------:R-:W-:Y:S02]  /*21f50*/  ISETP.GE.AND P0, PT, R3, UR7, PT ;  /* 0x0000000703007c0c */ /* 0x000fe4000bf06270 */
[----:B-1----:R-:W-:Y:S02]  /*21f60*/  LOP3.LUT R29, R29, 0x1f, RZ, 0xc0, !PT ;  /* 0x0000001f1d1d7812 */ /* 0x002fe400078ec0ff */
[----:B------:R-:W-:Y:S02]  /*21f70*/  PRMT R3, RZ, 0x7610, R3 ;  /* 0x00007610ff037816 */ /* 0x000fe40000000003 */
[----:B------:R-:W-:Y:S02]  /*21f80*/  ISETP.GE.AND P1, PT, R29, UR7, PT ;  /* 0x000000071d007c0c */ /* 0x000fe4000bf26270 */
[----:B------:R-:W4:Y:S05]  /*21f90*/  LDL.LU R29, [R1+0x1f58] ;  /* 0x001f5800011d7983 */ /* 0x000f2a0000300800 */
[----:B---3--:R-:W-:-:S04]  /*21fa0*/  @!P0 LOP3.LUT R5, R5, R4, RZ, 0x3c, !PT ;  /* 0x0000000405058212 */ /* 0x008fc800078e3cff */
[----:B------:R-:W-:-:S04]  /*21fb0*/  @!P0 LOP3.LUT R4, R5, R4, RZ, 0x3c, !PT ;  /* 0x0000000405048212 */ /* 0x000fc800078e3cff */
[----:B------:R-:W-:-:S05]  /*21fc0*/  @!P0 LOP3.LUT R5, R5, R4, RZ, 0x3c, !PT ;  /* 0x0000000405058212 */ /* 0x000fca00078e3cff */
[----:B------:R0:W3:Y:S04]  /*21fd0*/  @!P0 LDG.E.U16 R3, desc[UR12][R4.64] ;  /* 0x0000000c04038981 */ /* 0x0000e8000c1e1500 */
[----:B------:R-:W0:Y:S04]  /*21fe0*/  LDL R4, [R1+0x6a0] ;  /* 0x0006a00001047983 */ /* 0x000e280000100800 */
[----:B------:R-:W0:Y:S01]  /*21ff0*/  LDL R5, [R1+0xe0c] ;  /* 0x000e0c0001057983 */ /* 0x000e220000100800 */
[----:B----4-:R-:W-:Y:S01]  /*22000*/  PRMT R29, RZ, 0x7610, R29 ;  /* 0x00007610ff1d7816 */ /* 0x010fe2000000001d */
[----:B------:R-:W-:Y:S01]  /*22010*/  BAR.SYNC.DEFER_BLOCKING 0x0 ;  /* 0x0000000000007b1d */ /* 0x000fe20000010000 */
[----:B0-----:R-:W-:-:S04]  /*22020*/  @!P1 LOP3.LUT R5, R5, R4, RZ, 0x3c, !PT ;  /* 0x0000000405059212 */ /* 0x001fc800078e3cff */
[----:B------:R-:W-:-:S04]  /*22030*/  @!P1 LOP3.LUT R4, R5, R4, RZ, 0x3c, !PT ;  /* 0x0000000405049212 */ /* 0x000fc800078e3cff */
[----:B------:R-:W-:-:S05]  /*22040*/  @!P1 LOP3.LUT R5, R5, R4, RZ, 0x3c, !PT ;  /* 0x0000000405059212 */ /* 0x000fca00078e3cff */
[----:B------:R-:W4:Y:S04]  /*22050*/  @!P1 LDG.E.U16 R29, desc[UR12][R4.64] ;  /* 0x0000000c041d9981 */ /* 0x000f28000c1e1500 */
[----:B----4-:R0:W-:Y:S04]  /*22060*/  STL [R1+0x44], R29 ;  /* 0x0000441d01007387 */ /* 0x0101e80000100800 */
[----:B0-----:R-:W4:Y:S04]  /*22070*/  LDL.LU R29, [R1+0x1f54] ;  /* 0x001f5400011d7983 */ /* 0x001f280000300800 */
[----:B------:R-:W3:Y:S04]  /*22080*/  LDL R4, [R1+0x690] ;  /* 0x0006900001047983 */ /* 0x000ee80000100800 */
[----:B------:R-:W3:Y:S01]  /*22090*/  LDL R5, [R1+0xe00] ;  /* 0x000e000001057983 */ /* 0x000ee20000100800 */
[----:B--2---:R-:W-:-:S02]  /*220a0*/  PRMT R28, RZ, 0x7610, R28 ;  /* 0x00007610ff1c7816 */ /* 0x004fc4000000001c */
[----:B---3--:R-:W-:-:S04]  /*220b0*/  @!P1 LOP3.LUT R5, R5, R4, RZ, 0x3c, !PT ;  /* 0x0000000405059212 */ /* 0x008fc800078e3cff */
[----:B------:R-:W-:-:S04]  /*220c0*/  @!P1 LOP3.LUT R4, R5, R4, RZ, 0x3c, !PT ;  /* 0x0000000405049212 */ /* 0x000fc800078e3cff */
[----:B------:R-:W-:-:S05]  /*220d0*/  @!P1 LOP3.LUT R5, R5, R4, RZ, 0x3c, !PT ;  /* 0x0000000405059212 */ /* 0x000fca00078e3cff */
[----:B------:R-:W2:Y:S04]  /*220e0*/  @!P1 LDG.E.U16 R28, desc[UR12][R4.64] ;  /* 0x0000000c041c9981 */ /* 0x000ea8000c1e1500 */
[----:B--2---:R0:W-:Y:S04]  /*220f0*/  STL [R1+0x40], R28 ;  /* 0x0000401c01007387 */ /* 0x0041e80000100800 */
[----:B0-----:R-:W2:Y:S04]  /*22100*/  LDL.LU R28, [R1+0x1f50] ;  /* 0x001f5000011c7983 */ /* 0x001ea80000300800 */
[----:B------:R-:W3:Y:S04]  /*22110*/  LDL R4, [R1+0xde8] ;  /* 0x000de80001047983 */ /* 0x000ee80000100800 */
[----:B------:R-:W3:Y:S01]  /*22120*/  LDL R5, [R1+0xdec] ;  /* 0x000dec0001057983 */ /* 0x000ee20000100800 */
[----:B------:R-:W-:-:S02]  /*22130*/  PRMT R27, RZ, 0x7610, R27 ;  /* 0x00007610ff1b7816 */ /* 0x000fc4000000001b */
[----:B---3--:R-:W-:-:S04]  /*22140*/  @!P1 LOP3.LUT R5, R5, R4, RZ, 0x3c, !PT ;  /* 0x0000000405059212 */ /* 0x008fc800078e3cff */
[----:B------:R-:W-:-:S04]  /*22150*/  @!P1 LOP3.LUT R4, R5, R4, RZ, 0x3c, !PT ;  /* 0x0000000405049212 */ /* 0x000fc800078e3cff */
[----:B------:R-:W-:-:S05]  /*22160*/  @!P1 LOP3.LUT R5, R5, R4, RZ, 0x3c, !PT ;  /* 0x0000000405059212 */ /* 0x000fca00078e3cff */
[----:B------:R-:W3:Y:S04]  /*22170*/  @!P1 LDG.E.U16 R27, desc[UR12][R4.64] ;  /* 0x0000000c041b9981 */ /* 0x000ee8000c1e1500 */
[----:B---3--:R0:W-:Y:S04]  /*22180*/  STL [R1+0x3c], R27 ;  /* 0x00003c1b01007387 */ /* 0x0081e80000100800 */
[----:B0-----:R-:W3:Y:S04]  /*22190*/  LDL.LU R27, [R1+0x1f4c] ;  /* 0x001f4c00011b7983 */ /* 0x001ee80000300800 */
[----:B------:R-:W4:Y:S04]  /*221a0*/  LDL R4, [R1+0xdc8] ;  /* 0x000dc80001047983 */ /* 0x000f280000100800 */
[----:B------:R-:W4:Y:S01]  /*221b0*/  LDL R5, [R1+0xdcc] ;  /* 0x000dcc0001057983 */ /* 0x000f220000100800 */
[----:B------:R-:W-:-:S02]  /*221c0*/  PRMT R26, RZ, 0x7610, R26 ;  /* 0x00007610ff1a7816 */ /* 0x000fc4000000001a */
[----:B----4-:R-:W-:-:S04]  /*221d0*/  @!P1 LOP3.LUT R5, R5, R4, RZ, 0x3c, !PT ;  /* 0x0000000405059212 */ /* 0x010fc800078e3cff */
[----:B------:R-:W-:-:S04]  /*221e0*/  @!P1 LOP3.LUT R4, R5, R4, RZ, 0x3c, !PT ;  /* 0x0000000405049212 */ /* 0x000fc800078e3cff */
[----:B------:R-:W-:-:S05]  /*221f0*/  @!P1 LOP3.LUT R5, R5, R4, RZ, 0x3c, !PT ;  /* 0x0000000405059212 */ /* 0x000fca00078e3cff */
[----:B------:R-:W4:Y:S04]  /*22200*/  @!P1 LDG.E.U16 R26, desc[UR12][R4.64] ;  /* 0x0000000c041a9981 */ /* 0x000f28000c1e1500 */
[----:B----4-:R0:W-:Y:S04]  /*22210*/  STL [R1+0x38], R26 ;  /* 0x0000381a01007387 */ /* 0x0101e80000100800 */
[----:B0-----:R-:W4:Y:S04]  /*22220*/  LDL.LU R26, [R1+0x1f48] ;  /* 0x001f4800011a7983 */ /* 0x001f280000300800 */
[----:B------:R-:W2:Y:S04]  /*22230*/  LDL R4, [R1+0xda8] ;  /* 0x000da80001047983 */ /* 0x000ea80000100800 */
[----:B------:R-:W2:Y:S01]  /*22240*/  LDL R5, [R1+0xdac] ;  /* 0x000dac0001057983 */ /* 0x000ea20000100800 */
[----:B------:R-:W-:-:S02]  /*22250*/  PRMT R25, RZ, 0x7610, R25 ;  /* 0x00007610ff197816 */ /* 0x000fc40000000019 */
[----:B--2---:R-:W-:-:S04]  /*22260*/  @!P1 LOP3.LUT R5, R5, R4, RZ, 0x3c, !PT ;  /* 0x0000000405059212 */ /* 0x004fc800078e3cff */
        /* <DEDUP_REMOVED lines=120> */
[----:B---3--:R0:W-:Y:S04]  /*229f0*/  STL [R1], R12 ;  /* 0x0000000c01007387 */ /* 0x0081e80000100800 */
        /* <DEDUP_REMOVED lines=8> */
[----:B------:R-:W2:Y:S04]  /*22a80*/  LDL R4, [R1+0xbc8] ;  /* 0x000bc80001047983 */ /* 0x000ea80000100800 */
[----:B------:R-:W2:Y:S01]  /*22a90*/  LDL R5, [R1+0xbcc] ;  /* 0x000bcc0001057983 */ /* 0x000ea20000100800 */
[----:B------:R-:W-:-:S03]  /*22aa0*/  PRMT R28, RZ, 0x7610, R28 ;  /* 0x00007610ff1c7816 */ /* 0x000fc6000000001c */
[----:B----4-:R-:W-:Y:S01]  /*22ab0*/  STL [R1+0x1e6c], R29 ;  /* 0x001e6c1d01007387 */ /* 0x010fe20000100800 */
[----:B--2---:R-:W-:-:S04]  /*22ac0*/  @!P1 LOP3.LUT R5, R5, R4, RZ, 0x3c, !PT ;  /* 0x0000000405059212 */ /* 0x004fc800078e3cff */
[----:B------:R-:W-:-:S04]  /*22ad0*/  @!P1 LOP3.LUT R4, R5, R4, RZ, 0x3c, !PT ;  /* 0x0000000405049212 */ /* 0x000fc800078e3cff */
[----:B------:R-:W-:-:S05]  /*22ae0*/  @!P1 LOP3.LUT R5, R5, R4, RZ, 0x3c, !PT ;  /* 0x0000000405059212 */ /* 0x000fca00078e3cff */
[----:B------:R-:W2:Y:S04]  /*22af0*/  @!P1 LDG.E.U16 R28, desc[UR12][R4.64] ;  /* 0x0000000c041c9981 */ /* 0x000ea8000c1e1500 */
[----:B------:R-:W4:Y:S04]  /*22b00*/  LDL R4, [R1+0xba8] ;  /* 0x000ba80001047983 */ /* 0x000f280000100800 */
[----:B------:R-:W4:Y:S01]  /*22b10*/  LDL R5, [R1+0xbac] ;  /* 0x000bac0001057983 */ /* 0x000f220000100800 */
[----:B------:R-:W-:-:S03]  /*22b20*/  PRMT R27, RZ, 0x7610, R27 ;  /* 0x00007610ff1b7816 */ /* 0x000fc6000000001b */
[----:B--2---:R-:W-:Y:S01]  /*22b30*/  STL [R1+0x1e70], R28 ;  /* 0x001e701c01007387 */ /* 0x004fe20000100800 */
[----:B----4-:R-:W-:-:S04]  /*22b40*/  @!P1 LOP3.LUT R5, R5, R4, RZ, 0x3c, !PT ;  /* 0x0000000405059212 */ /* 0x010fc800078e3cff */
[----:B------:R-:W-:-:S04]  /*22b50*/  @!P1 LOP3.LUT R4, R5, R4, RZ, 0x3c, !PT ;  /* 0x0000000405049212 */ /* 0x000fc800078e3cff */
[----:B------:R-:W-:Y:S01]  /*22b60*/  @!P1 LOP3.LUT R5, R5, R4, RZ, 0x3c, !PT ;  /* 0x0000000405059212 */ /* 0x000fe200078e3cff */
[----:B------:R-:W-:Y:S04]  /*22b70*/  STL [R1+0x1e90], R28 ;  /* 0x001e901c01007387 */ /* 0x000fe80000100800 */
[----:B------:R-:W-:Y:S04]  /*22b80*/  STL [R1+0x1e94], R28 ;  /* 0x001e941c01007387 */ /* 0x000fe80000100800 */
[----:B------:R-:W2:Y:S04]  /*22b90*/  @!P1 LDG.E.U16 R27, desc[UR12][R4.64] ;  /* 0x0000000c041b9981 */ /* 0x000ea8000c1e1500 */
[----:B------:R-:W4:Y:S04]  /*22ba0*/  LDL R4, [R1+0xb88] ;  /* 0x000b880001047983 */ /* 0x000f280000100800 */
[----:B------:R-:W4:Y:S01]  /*22bb0*/  LDL R5, [R1+0xb8c] ;  /* 0x000b8c0001057983 */ /* 0x000f220000100800 */
[----:B------:R-:W-:-:S03]  /*22bc0*/  PRMT R26, RZ, 0x7610, R26 ;  /* 0x00007610ff1a7816 */ /* 0x000fc6000000001a */
[----:B--2---:R-:W-:Y:S01]  /*22bd0*/  STL [R1+0x1e74], R27 ;  /* 0x001e741b01007387 */ /* 0x004fe20000100800 */
[----:B----4-:R-:W-:-:S04]  /*22be0*/  @!P1 LOP3.LUT R5, R5, R4, RZ, 0x3c, !PT ;  /* 0x0000000405059212 */ /* 0x010fc800078e3cff */
        /* <DEDUP_REMOVED lines=44> */
[----:B------:R0:W2:Y:S04]  /*22eb0*/  @!P1 LDG.E.U16 R21, desc[UR12][R4.64] ;  /* 0x0000000c04159981 */ /* 0x0000a8000c1e1500 */
[----:B------:R-:W0:Y:S04]  /*22ec0*/  LDL R4, [R1+0xac8] ;  /* 0x000ac80001047983 */ /* 0x000e280000100800 */
[----:B------:R-:W0:Y:S01]  /*22ed0*/  LDL R5, [R1+0xacc] ;  /* 0x000acc0001057983 */ /* 0x000e220000100800 */
[----:B------:R-:W-:-:S02]  /*22ee0*/  PRMT R20, RZ, 0x7610, R20 ;  /* 0x00007610ff147816 */ /* 0x000fc40000000014 */
[----:B0-----:R-:W-:-:S04]  /*22ef0*/  @!P1 LOP3.LUT R5, R5, R4, RZ, 0x3c, !PT ;  /* 0x0000000405059212 */ /* 0x001fc800078e3cff */
[----:B------:R-:W-:-:S04]  /*22f00*/  @!P1 LOP3.LUT R4, R5, R4, RZ, 0x3c, !PT ;  /* 0x0000000405049212 */ /* 0x000fc800078e3cff */
[----:B------:R-:W-:-:S05]  /*22f10*/  @!P1 LOP3.LUT R5, R5, R4, RZ, 0x3c, !PT ;  /* 0x0000000405059212 */ /* 0x000fca00078e3cff */
[----:B------:R0:W4:Y:S04]  /*22f20*/  @!P1 LDG.E.U16 R20, desc[UR12][R4.64] ;  /* 0x0000000c04149981 */ /* 0x000128000c1e1500 */
[----:B------:R-:W0:Y:S04]  /*22f30*/  LDL R4, [R1+0xaa8] ;  /* 0x000aa80001047983 */ /* 0x000e280000100800 */
[----:B------:R-:W0:Y:S01]  /*22f40*/  LDL R5, [R1+0xaac] ;  /* 0x000aac0001057983 */ /* 0x000e220000100800 */
[----:B------:R-:W-:Y:S02]  /*22f50*/  PRMT R19, RZ, 0x7610, R19 ;  /* 0x00007610ff137816 */ /* 0x000fe40000000013 */
        /* <DEDUP_REMOVED lines=48> */
[----:B---3--:R-:W-:Y:S02]  /*23260*/  PRMT R12, RZ, 0x7610, R12 ;  /* 0x00007610ff0c7816 */ /* 0x008fe4000000000c */
[----:B0-----:R-:W-:-:S04]  /*23270*/  @!P1 LOP3.LUT R5, R5, R4, RZ, 0x3c, !PT ;  /* 0x0000000405059212 */ /* 0x001fc800078e3cff */
[----:B------:R-:W-:-:S04]  /*23280*/  @!P1 LOP3.LUT R4, R5, R4, RZ, 0x3c, !PT ;  /* 0x0000000405049212 */ /* 0x000fc800078e3cff */
[----:B------:R-:W-:-:S05]  /*23290*/  @!P1 LOP3.LUT R5, R5, R4, RZ, 0x3c, !PT ;  /* 0x0000000405059212 */ /* 0x000fca00078e3cff */
[----:B------:R0:W3:Y:S04]  /*232a0*/  @!P1 LDG.E.U16 R12, desc[UR12][R4.64] ;  /* 0x0000000c040c9981 */ /* 0x0000e8000c1e1500 */
[----:B------:R-:W0:Y:S04]  /*232b0*/  LDL R4, [R1+0x9a8] ;  /* 0x0009a80001047983 */ /* 0x000e280000100800 */
[----:B------:R-:W0:Y:S01]  /*232c0*/  LDL R5, [R1+0x9ac] ;  /* 0x0009ac0001057983 */ /* 0x000e220000100800 */
[----:B------:R-:W-:Y:S02]  /*232d0*/  PRMT R2, RZ, 0x7610, R2 ;  /* 0x00007610ff027816 */ /* 0x000fe40000000002 */
[----:B0-----:R-:W-:-:S04]  /*232e0*/  @!P1 LOP3.LUT R5, R5, R4, RZ, 0x3c, !PT ;  /* 0x0000000405059212 */ /* 0x001fc800078e3cff */
[----:B------:R-:W-:-:S04]  /*232f0*/  @!P1 LOP3.LUT R4, R5, R4, RZ, 0x3c, !PT ;  /* 0x0000000405049212 */ /* 0x000fc800078e3cff */
[----:B------:R-:W-:-:S05]  /*23300*/  @!P1 LOP3.LUT R5, R5, R4, RZ, 0x3c, !PT ;  /* 0x0000000405059212 */ /* 0x000fca00078e3cff */
[----:B------:R-:W2:Y:S04]  /*23310*/  @!P1 LDG.E.U16 R2, desc[UR12][R4.64] ;  /* 0x0000000c04029981 */ /* 0x000ea8000c1e1500 */
[----:B--2---:R0:W-:Y:S04]  /*23320*/  STL [R1+0x48], R2 ;  /* 0x0000480201007387 */ /* 0x0041e80000100800 */
[----:B0-----:R-:W2:Y:S04]  /*23330*/  LDL.LU R2, [R1+0x1f0c] ;  /* 0x001f0c0001027983 */ /* 0x001ea80000300800 */
[----:B------:R-:W4:Y:S04]  /*23340*/  LDL R4, [R1+0x988] ;  /* 0x0009880001047983 */ /* 0x000f280000100800 */
[----:B------:R-:W4:Y:S01]  /*23350*/  LDL R5, [R1+0x98c] ;  /* 0x00098c0001057983 */ /* 0x000f220000100800 */
[----:B--2---:R-:W-:-:S02]  /*23360*/  PRMT R2, RZ, 0x7610, R2 ;  /* 0x00007610ff027816 */ /* 0x004fc40000000002 */
[----:B----4-:R-:W-:-:S04]  /*23370*/  @!P1 LOP3.LUT R5, R5, R4, RZ, 0x3c, !PT ;  /* 0x0000000405059212 */ /* 0x010fc800078e3cff */
        /* <DEDUP_REMOVED lines=106> */
[----:B------:R-:W-:-:S02]  /*23a20*/  PRMT R25, RZ, 0x7610, R25 ;  /* 0x00007610ff197816 */ /* 0x000fc40000000019 */
[----:B----4-:R-:W-:-:S04]  /*23a30*/  @!P1 LOP3.LUT R5, R5, R4, RZ, 0x3c, !PT ;  /* 0x0000000405059212 */ /* 0x010fc800078e3cff */
[----:B------:R-:W-:-:S04]  /*23a40*/  @!P1 LOP3.LUT R4, R5, R4, RZ, 0x3c, !PT ;  /* 0x0000000405049212 */ /* 0x000fc800078e3cff */
[----:B------:R-:W-:-:S05]  /*23a50*/  @!P1 LOP3.LUT R5, R5, R4, RZ, 0x3c, !PT ;  /* 0x0000000405059212 */ /* 0x000fca00078e3cff */
[----:B------:R0:W4:Y:S04]  /*23a60*/  @!P1 LDG.E.U16 R25, desc[UR12][R4.64] ;  /* 0x0000000c04199981 */ /* 0x000128000c1e1500 */
[----:B------:R-:W0:Y:S04]  /*23a70*/  LDL R4, [R1+0x7e8] ;  /* 0x0007e80001047983 */ /* 0x000e280000100800 */
[----:B------:R-:W0:Y:S01]  /*23a80*/  LDL R5, [R1+0x7ec] ;  /* 0x0007ec0001057983 */ /* 0x000e220000100800 */
[----:B--2---:R-:W-:Y:S02]  /*23a90*/  PRMT R2, RZ, 0x7610, R2 ;  /* 0x00007610ff027816 */ /* 0x004fe40000000002 */
[----:B0-----:R-:W-:-:S04]  /*23aa0*/  @!P1 LOP3.LUT R5, R5, R4, RZ, 0x3c, !PT ;  /* 0x0000000405059212 */ /* 0x001fc800078e3cff */
[----:B------:R-:W-:-:S04]  /*23ab0*/  @!P1 LOP3.LUT R4, R5, R4, RZ, 0x3c, !PT ;  /* 0x0000000405049212 */ /* 0x000fc800078e3cff */
[----:B------:R-:W-:-:S05]  /*23ac0*/  @!P1 LOP3.LUT R5, R5, R4, RZ, 0x3c, !PT ;  /* 0x0000000405059212 */ /* 0x000fca00078e3cff */
[----:B------:R-:W2:Y:S04]  /*23ad0*/  @!P1 LDG.E.U16 R2, desc[UR12][R4.64] ;  /* 0x0000000c04029981 */ /* 0x000ea8000c1e1500 */
[----:B----4-:R0:W-:Y:S04]  /*23ae0*/  STL [R1+0xd4], R25 ;  /* 0x0000d41901007387 */ /* 0x0101e80000100800 */
[----:B0-----:R-:W4:Y:S04]  /*23af0*/  LDL R25, [R1+0x74c] ;  /* 0x00074c0001197983 */ /* 0x001f280000100800 */
[----:B--2---:R0:W-:Y:S04]  /*23b00*/  STL [R1+0xdc], R2 ;  /* 0x0000dc0201007387 */ /* 0x0041e80000100800 */
[----:B0-----:R-:W2:Y:S04]  /*23b10*/  LDL.LU R2, [R1+0x1ed8] ;  /* 0x001ed80001027983 */ /* 0x001ea80000300800 */
        /* <DEDUP_REMOVED lines=33> */
[----:B------:R-:W2:Y:S01]  /*23d30*/  @!P1 LDG.E.U16 R2, desc[UR12][R4.64] ;  /* 0x0000000c04029981 */ /* 0x000ea2000c1e1500 */
[----:B------:R-:W-:-:S03]  /*23d40*/  PRMT R10, RZ, 0x7610, R10 ;  /* 0x00007610ff0a7816 */ /* 0x000fc6000000000a */
[----:B--2---:R0:W-:Y:S04]  /*23d50*/  STL [R1+0xf0], R2 ;  /* 0x0000f00201007387 */ /* 0x0041e80000100800 */
[----:B0-----:R-:W2:Y:S04]  /*23d60*/  LDL.LU R2, [R1+0x1ec8] ;  /* 0x001ec80001027983 */ /* 0x001ea80000300800 */
[----:B------:R-:W3:Y:S01]  /*23d70*/  LDL R5, [R1+0x748] ;  /* 0x0007480001057983 */ /* 0x000ee20000100800 */
[----:B----4-:R-:W-:-:S03]  /*23d80*/  @!P1 IMAD.MOV.U32 R4, RZ, RZ, R25 ;  /* 0x000000ffff049224 */ /* 0x010fc600078e0019 */
[----:B------:R-:W4:Y:S04]  /*23d90*/  LDL R25, [R1+0x6a4] ;  /* 0x0006a40001197983 */ /* 0x000f280000100800 */
[----:B---3--:R0:W3:Y:S04]  /*23da0*/  @!P1 LDG.E.U16 R10, desc[UR12][R4.64] ;  /* 0x0000000c040a9981 */ /* 0x0080e8000c1e1500 */
[----:B------:R-:W0:Y:S04]  /*23db0*/  LDL R4, [R1+0x728] ;  /* 0x0007280001047983 */ /* 0x000e280000100800 */
[----:B------:R-:W0:Y:S01]  /*23dc0*/  LDL R5, [R1+0x72c] ;  /* 0x00072c0001057983 */ /* 0x000e220000100800 */
[----:B--2---:R-:W-:-:S02]  /*23dd0*/  PRMT R2, RZ, 0x7610, R2 ;  /* 0x00007610ff027816 */ /* 0x004fc40000000002 */
[----:B0-----:R-:W-:-:S04]  /*23de0*/  @!P1 LOP3.LUT R5, R5, R4, RZ, 0x3c, !PT ;  /* 0x0000000405059212 */ /* 0x001fc800078e3cff */
[----:B------:R-:W-:-:S04]  /*23df0*/  @!P1 LOP3.LUT R4, R5, R4, RZ, 0x3c, !PT ;  /* 0x0000000405049212 */ /* 0x000fc800078e3cff */
[----:B------:R-:W-:-:S05]  /*23e00*/  @!P1 LOP3.LUT R5, R5, R4, RZ, 0x3c, !PT ;  /* 0x0000000405059212 */ /* 0x000fca00078e3cff */
[----:B------:R-:W2:Y:S04]  /*23e10*/  @!P1 LDG.E.U16 R2, desc[UR12][R4.64] ;  /* 0x0000000c04029981 */ /* 0x000ea8000c1e1500 */
[----:B---3--:R0:W-:Y:S04]  /*23e20*/  STL [R1+0xf8], R10 ;  /* 0x0000f80a01007387 */ /* 0x0081e80000100800 */
[----:B0-----:R-:W3:Y:S04]  /*23e30*/  LDL R10, [R1+0xe44] ;  /* 0x000e4400010a7983 */ /* 0x001ee80000100800 */
        /* <DEDUP_REMOVED lines=35> */
[----:B------:R3:W4:Y:S01]  /*24070*/  @!P1 LDG.E.U16 R27, desc[UR12][R4.64] ;  /* 0x0000000c041b9981 */ /* 0x000722000c1e1500 */
[----:B------:R-:W-:Y:S01]  /*24080*/  PRMT R9, RZ, 0x7610, R9 ;  /* 0x00007610ff097816 */ /* 0x000fe20000000009 */
[----:B---3--:R-:W-:Y:S02]  /*24090*/  @!P1 IMAD.MOV.U32 R4, RZ, RZ, R10 ;  /* 0x000000ffff049224 */ /* 0x008fe400078e000a */
[----:B------:R-:W-:-:S05]  /*240a0*/  @!P1 IMAD.MOV.U32 R5, RZ, RZ, R25 ;  /* 0x000000ffff059224 */ /* 0x000fca00078e0019 */
[----:B------:R0:W3:Y:S04]  /*240b0*/  @!P1 LDG.E.U16 R9, desc[UR12][R4.64] ;  /* 0x0000000c04099981 */ /* 0x0000e8000c1e1500 */
[----:B----4-:R1:W-:Y:S04]  /*240c0*/  STL [R1+0x110], R27 ;  /* 0x0001101b01007387 */ /* 0x0103e80000100800 */
[----:B------:R-:W0:Y:S04]  /*240d0*/  LDL R4, [R1+0xe28] ;  /* 0x000e280001047983 */ /* 0x000e280000100800 */
[----:B------:R-:W0:Y:S01]  /*240e0*/  LDL R5, [R1+0xe64] ;  /* 0x000e640001057983 */ /* 0x000e220000100800 */
[----:B--2---:R-:W-:-:S03]  /*240f0*/  PRMT R2, RZ, 0x7610, R2 ;  /* 0x00007610ff027816 */ /* 0x004fc60000000002 */
[----:B-1----:R-:W2:Y:S04]  /*24100*/  LDL R27, [R1+0xdfc] ;  /* 0x000dfc00011b7983 */ /* 0x002ea80000100800 */
[----:B------:R-:W4:Y:S01]  /*24110*/  LDL R25, [R1+0xde0] ;  /* 0x000de00001197983 */ /* 0x000f220000100800 */
[----:B0-----:R-:W-:-:S04]  /*24120*/  @!P1 LOP3.LUT R5, R5, R4, RZ, 0x3c, !PT ;  /* 0x0000000405059212 */ /* 0x001fc800078e3cff */
[----:B------:R-:W-:-:S04]  /*24130*/  @!P1 LOP3.LUT R4, R5, R4, RZ, 0x3c, !PT ;  /* 0x0000000405049212 */ /* 0x000fc800078e3cff */
[----:B------:R-:W-:-:S05]  /*24140*/  @!P1 LOP3.LUT R5, R5, R4, RZ, 0x3c, !PT ;  /* 0x0000000405059212 */ /* 0x000fca00078e3cff */
[----:B------:R-:W2:Y:S04]  /*24150*/  @!P1 LDG.E.U16 R2, desc[UR12][R4.64] ;  /* 0x0000000c04029981 */ /* 0x000ea8000c1e1500 */
[----:B---3--:R0:W-:Y:S04]  /*24160*/  STL [R1+0x118], R9 ;  /* 0x0001180901007387 */ /* 0x0081e80000100800 */
[----:B0-----:R-:W3:Y:S04]  /*24170*/  LDL R9, [R1+0xde4] ;  /* 0x000de40001097983 */ /* 0x001ee80000100800 */
[----:B------:R-:W4:Y:S04]  /*24180*/  LDL.LU R10, [R1+0x6c] ;  /* 0x00006c00010a7983 */ /* 0x000f280000300800 */
        /* <DEDUP_REMOVED lines=10> */
[----:B------:R-:W2:Y:S04]  /*24230*/  LDL R4, [R1+0x5c4] ;  /* 0x0005c40001047983 */ /* 0x000ea80000100800 */
[----:B------:R-:W2:Y:S01]  /*24240*/  LDL R5, [R1+0x69c] ;  /* 0x00069c0001057983 */ /* 0x000ea20000100800 */
[----:B0-----:R-:W0:Y:S02]  /*24250*/  S2R R2, SR_TID.X ;  /* 0x0000000000027919 */ /* 0x001e240000002100 */
[----:B0-----:R-:W-:-:S05]  /*24260*/  LOP3.LUT R2, R2, 0x3f, RZ, 0xc0, !PT ;  /* 0x0000003f02027812 */ /* 0x001fca00078ec0ff */
[----:B------:R-:W-:-:S05]  /*24270*/  IMAD.SHL.U32 R2, R2, 0x2, RZ ;  /* 0x0000000202027824 */ /* 0x000fca00078e00ff */
[----:B------:R0:W-:Y:S02]  /*24280*/  STS.U16 [R2+UR5+0x8000], R3 ;  /* 0x0080000302007988 */ /* 0x0001e40008000405 */
[----:B0-----:R-:W-:Y:S02]  /*24290*/  PRMT R2, RZ, 0x7610, R2 ;  /* 0x00007610ff027816 */ /* 0x001fe40000000002 */
[----:B--2---:R-:W-:-:S04]  /*242a0*/  @!P1 LOP3.LUT R5, R5, R4, RZ, 0x3c, !PT ;  /* 0x0000000405059212 */ /* 0x004fc800078e3cff */
[----:B------:R-:W-:-:S04]  /*242b0*/  @!P1 LOP3.LUT R4, R5, R4, RZ, 0x3c, !PT ;  /* 0x0000000405049212 */ /* 0x000fc800078e3cff */
[----:B------:R-:W-:-:S05]  /*242c0*/  @!P1 LOP3.LUT R5, R5, R4, RZ, 0x3c, !PT ;  /* 0x0000000405059212 */ /* 0x000fca00078e3cff */
[----:B------:R-:W2:Y:S01]  /*242d0*/  @!P1 LDG.E.U16 R2, desc[UR12][R4.64] ;  /* 0x0000000c04029981 */ /* 0x000ea2000c1e1500 */
[----:B------:R-:W-:-:S03]  /*242e0*/  PRMT R26, RZ, 0x7610, R26 ;  /* 0x00007610ff1a7816 */ /* 0x000fc6000000001a */
[----:B--2---:R0:W-:Y:S04]  /*242f0*/  STL [R1+0x19c], R2 ;  /* 0x00019c0201007387 */ /* 0x0041e80000100800 */
[----:B------:R-:W2:Y:S01]  /*24300*/  LDL R5, [R1+0x68c] ;  /* 0x00068c0001057983 */ /* 0x000ea20000100800 */
[----:B------:R-:W-:Y:S01]  /*24310*/  @!P1 IMAD.MOV.U32 R4, RZ, RZ, R27 ;  /* 0x000000ffff049224 */ /* 0x000fe200078e001b */
[----:B------:R-:W-:-:S04]  /*24320*/  PRMT R0, RZ, 0x7610, R0 ;  /* 0x00007610ff007816 */ /* 0x000fc80000000000 */
[----:B--2---:R1:W2:Y:S02]  /*24330*/  @!P1 LDG.E.U16 R26, desc[UR12][R4.64] ;  /* 0x0000000c041a9981 */ /* 0x0042a4000c1e1500 */
[----:B-1----:R-:W-:Y:S02]  /*24340*/  @!P1 IMAD.MOV.U32 R4, RZ, RZ, R9 ;  /* 0x000000ffff049224 */ /* 0x002fe400078e0009 */
[----:B----4-:R-:W-:Y:S01]  /*24350*/  @!P1 IMAD.MOV.U32 R5, RZ, RZ, R25 ;  /* 0x000000ffff059224 */ /* 0x010fe200078e0019 */
[----:B------:R-:W3:Y:S04]  /*24360*/  LDL.LU R9, [R1+0x88] ;  /* 0x0000880001097983 */ /* 0x000ee80000300800 */
[----:B------:R1:W4:Y:S04]  /*24370*/  @!P1 LDG.E.U16 R0, desc[UR12][R4.64] ;  /* 0x0000000c04009981 */ /* 0x000328000c1e1500 */
[----:B------:R-:W1:Y:S04]  /*24380*/  LDL R4, [R1+0xdc0] ;  /* 0x000dc00001047983 */ /* 0x000e680000100800 */
[----:B------:R-:W1:Y:S01]  /*24390*/  LDL R5, [R1+0xdc4] ;  /* 0x000dc40001057983 */ /* 0x000e620000100800 */
[----:B------:R-:W-:Y:S01]  /*243a0*/  PRMT R7, RZ, 0x7610, R7 ;  /* 0x00007610ff077816 */ /* 0x000fe20000000007 */
[----:B0-----:R-:W0:Y:S01]  /*243b0*/  S2R R2, SR_TID.X ;  /* 0x0000000000027919 */ /* 0x001e220000002100 */
[----:B-1----:R-:W-:-:S04]  /*243c0*/  @!P1 LOP3.LUT R5, R5, R4, RZ, 0x3c, !PT ;  /* 0x0000000405059212 */ /* 0x002fc800078e3cff */
[----:B------:R-:W-:-:S04]  /*243d0*/  @!P1 LOP3.LUT R4, R5, R4, RZ, 0x3c, !PT ;  /* 0x0000000405049212 */ /* 0x000fc800078e3cff */
[----:B------:R-:W-:-:S05]  /*243e0*/  @!P1 LOP3.LUT R5, R5, R4, RZ, 0x3c, !PT ;  /* 0x0000000405059212 */ /* 0x000fca00078e3cff */
[----:B------:R-:W3:Y:S01]  /*243f0*/  @!P1 LDG.E.U16 R7, desc[UR12][R4.64] ;  /* 0x0000000c04079981 */ /* 0x000ee2000c1e1500 */
[----:B0-----:R-:W-:-:S03]  /*24400*/  LOP3.LUT R2, R2, 0x3f, RZ, 0xc0, !PT ;  /* 0x0000003f02027812 */ /* 0x001fc600078ec0ff */
[----:B--2---:R0:W-:Y:S02]  /*24410*/  STL [R1+0x198], R26 ;  /* 0x0001981a01007387 */ /* 0x0041e40000100800 */
[----:B------:R-:W-:Y:S02]  /*24420*/  IMAD.SHL.U32 R2, R2, 0x2, RZ ;  /* 0x0000000202027824 */ /* 0x000fe400078e00ff */
[----:B------:R-:W2:Y:S04]  /*24430*/  LDL R25, [R1+0xd64] ;  /* 0x000d640001197983 */ /* 0x000ea80000100800 */
[----:B0-----:R-:W2:Y:S04]  /*24440*/  LDL R26, [R1+0xd60] ;  /* 0x000d6000011a7983 */ /* 0x001ea80000100800 */
[----:B------:R-:W2:Y:S04]  /*24450*/  LDL.LU R27, [R1+0x7c] ;  /* 0x00007c00011b7983 */ /* 0x000ea80000300800 */
[----:B----4-:R0:W-:Y:S04]  /*24460*/  STL [R1+0x194], R0 ;  /* 0x0001940001007387 */ /* 0x0101e80000100800 */
[----:B------:R-:W-:Y:S04]  /*24470*/  STS.U16 [R2+UR5+0x8200], R11 ;  /* 0x0082000b02007988 */ /* 0x000fe80008000405 */
[----:B------:R-:W-:Y:S01]  /*24480*/  STS.U16 [R2+UR5+0x8400], R8 ;  /* 0x0084000802007988 */ /* 0x000fe20008000405 */
[----:B0-----:R-:W-:-:S03]  /*24490*/  LOP3.LUT R0, R2, 0x10, RZ, 0x3c, !PT ;  /* 0x0000001002007812 */ /* 0x001fc600078e3cff */
[----:B------:R0:W-:Y:S04]  /*244a0*/  STS.U16 [R2+UR5+0x8600], R6 ;  /* 0x0086000602007988 */ /* 0x0001e80008000405 */
[----:B0-----:R-:W4:Y:S04]  /*244b0*/  LDL.LU R2, [R1+0x5c] ;  /* 0x00005c0001027983 */ /* 0x001f280000300800 */
[----:B------:R-:W-:Y:S04]  /*244c0*/  STS.U16 [R0+UR5+0x8080], R10 ;  /* 0x0080800a00007988 */ /* 0x000fe80008000405 */
[----:B---3--:R0:W-:Y:S04]  /*244d0*/  STL [R1+0x190], R7 ;  /* 0x0001900701007387 */ /* 0x0081e80000100800 */
[----:B0-----:R-:W3:Y:S04]  /*244e0*/  LDL.LU R7, [R1+0x1eb0] ;  /* 0x001eb00001077983 */ /* 0x001ee80000300800 */
[----:B------:R-:W2:Y:S04]  /*244f0*/  LDL R4, [R1+0xda0] ;  /* 0x000da00001047983 */ /* 0x000ea80000100800 */
[----:B------:R-:W2:Y:S04]  /*24500*/  LDL R5, [R1+0xda4] ;  /* 0x000da40001057983 */ /* 0x000ea80000100800 */
[----:B------:R-:W4:Y:S01]  /*24510*/  LDL.LU R10, [R1+0x1eac] ;  /* 0x001eac00010a7983 */ /* 0x000f220000300800 */
[----:B--2---:R-:W-:-:S04]  /*24520*/  @!P1 LOP3.LUT R5, R5, R4, RZ, 0x3c, !PT ;  /* 0x0000000405059212 */ /* 0x004fc800078e3cff */
[C---:B------:R-:W-:Y:S02]  /*24530*/  @!P1 LOP3.LUT R4, R5.reuse, R4, RZ, 0x3c, !PT ;  /* 0x0000000405049212 */ /* 0x040fe400078e3cff */
[----:B----4-:R-:W-:Y:S02]  /*24540*/  PRMT R10, RZ, 0x7610, R10 ;  /* 0x00007610ff0a7816 */ /* 0x010fe4000000000a */
[----:B------:R-:W-:-:S05]  /*24550*/  @!P1 LOP3.LUT R5, R5, R4, RZ, 0x3c, !PT ;  /* 0x0000000405059212 */ /* 0x000fca00078e3cff */
[----:B------:R-:W2:Y:S04]  /*24560*/  @!P1 LDG.E.U16 R10, desc[UR12][R4.64] ;  /* 0x0000000c040a9981 */ /* 0x000ea8000c1e1500 */
[----:B--2---:R0:W-:Y:S04]  /*24570*/  STL [R1+0x18c], R10 ;  /* 0x00018c0a01007387 */ /* 0x0041e80000100800 */
[----:B0-----:R-:W2:Y:S04]  /*24580*/  LDL.LU R10, [R1+0x1ea8] ;  /* 0x001ea800010a7983 */ /* 0x001ea80000300800 */
[----:B------:R-:W4:Y:S04]  /*24590*/  LDL R4, [R1+0xd80] ;  /* 0x000d800001047983 */ /* 0x000f280000100800 */
[----:B------:R-:W4:Y:S01]  /*245a0*/  LDL R5, [R1+0xd84] ;  /* 0x000d840001057983 */ /* 0x000f220000100800 */
[----:B------:R-:W-:-:S02]  /*245b0*/  PRMT R28, RZ, 0x7610, R28 ;  /* 0x00007610ff1c7816 */ /* 0x000fc4000000001c */
[----:B------:R-:W-:Y:S02]  /*245c0*/  PRMT R24, RZ, 0x7610, R24 ;  /* 0x00007610ff187816 */ /* 0x000fe40000000018 */
[----:B----4-:R-:W-:-:S04]  /*245d0*/  @!P1 LOP3.LUT R5, R5, R4, RZ, 0x3c, !PT ;  /* 0x0000000405059212 */ /* 0x010fc800078e3cff */
[----:B------:R-:W-:-:S04]  /*245e0*/  @!P1 LOP3.LUT R4, R5, R4, RZ, 0x3c, !PT ;  /* 0x0000000405049212 */ /* 0x000fc800078e3cff */
[----:B------:R-:W-:-:S05]  /*245f0*/  @!P1 LOP3.LUT R5, R5, R4, RZ, 0x3c, !PT ;  /* 0x0000000405059212 */ /* 0x000fca00078e3cff */
[----:B------:R0:W4:Y:S02]  /*24600*/  @!P1 LDG.E.U16 R28, desc[UR12][R4.64] ;  /* 0x0000000c041c9981 */ /* 0x000124000c1e1500 */
[----:B0-----:R-:W-:Y:S02]  /*24610*/  @!P1 IMAD.MOV.U32 R4, RZ, RZ, R25 ;  /* 0x000000ffff049224 */ /* 0x001fe400078e0019 */
[----:B------:R-:W-:Y:S01]  /*24620*/  @!P1 IMAD.MOV.U32 R5, RZ, RZ, R26 ;  /* 0x000000ffff059224 */ /* 0x000fe200078e001a */
[----:B------:R-:W-:Y:S01]  /*24630*/  PRMT R29, RZ, 0x7610, R29 ;  /* 0x00007610ff1d7816 */ /* 0x000fe2000000001d */
[----:B------:R0:W-:Y:S04]  /*24640*/  STS.U16 [R0+UR5+0x8280], R2 ;  /* 0x0082800200007988 */ /* 0x0001e80008000405 */
[----:B------:R1:W3:Y:S04]  /*24650*/  @!P1 LDG.E.U16 R24, desc[UR12][R4.64] ;  /* 0x0000000c04189981 */ /* 0x0002e8000c1e1500 */
[----:B------:R-:W4:Y:S04]  /*24660*/  LDL R26, [R1+0xd04] ;  /* 0x000d0400011a7983 */ /* 0x000f280000100800 */
[----:B------:R-:W4:Y:S04]  /*24670*/  LDL R25, [R1+0xce0] ;  /* 0x000ce00001197983 */ /* 0x000f280000100800 */
[----:B------:R-:W1:Y:S04]  /*24680*/  LDL R4, [R1+0xd40] ;  /* 0x000d400001047983 */ /* 0x000e680000100800 */
[----:B------:R-:W1:Y:S01]  /*24690*/  LDL R5, [R1+0xd44] ;  /* 0x000d440001057983 */ /* 0x000e620000100800 */
[----:B0-----:R-:W0:Y:S01]  /*246a0*/  S2R R2, SR_TID.X ;  /* 0x0000000000027919 */ /* 0x001e220000002100 */
[----:B-1----:R-:W-:-:S04]  /*246b0*/  @!P1 LOP3.LUT R5, R5, R4, RZ, 0x3c, !PT ;  /* 0x0000000405059212 */ /* 0x002fc800078e3cff */
[----:B------:R-:W-:-:S04]  /*246c0*/  @!P1 LOP3.LUT R4, R5, R4, RZ, 0x3c, !PT ;  /* 0x0000000405049212 */ /* 0x000fc800078e3cff */
[----:B------:R-:W-:-:S05]  /*246d0*/  @!P1 LOP3.LUT R5, R5, R4, RZ, 0x3c, !PT ;  /* 0x0000000405059212 */ /* 0x000fca00078e3cff */
[----:B------:R-:W4:Y:S01]  /*246e0*/  @!P1 LDG.E.U16 R29, desc[UR12][R4.64] ;  /* 0x0000000c041d9981 */ /* 0x000f22000c1e1500 */
[----:B0-----:R-:W-:-:S03]  /*246f0*/  LOP3.LUT R2, R2, 0x3f, RZ, 0xc0, !PT ;  /* 0x0000003f02027812 */ /* 0x001fc600078ec0ff */
[----:B---3--:R0:W-:Y:S02]  /*24700*/  STL [R1+0x184], R24 ;  /* 0x0001841801007387 */ /* 0x0081e40000100800 */
[----:B------:R-:W-:Y:S02]  /*24710*/  IMAD.SHL.U32 R2, R2, 0x2, RZ ;  /* 0x0000000202027824 */ /* 0x000fe400078e00ff */
[----:B--2---:R-:W-:Y:S04]  /*24720*/  STS.U16 [R0+UR5+0x8480], R10 ;  /* 0x0084800a00007988 */ /* 0x004fe80008000405 */
[----:B0-----:R-:W2:Y:S04]  /*24730*/  LDL R24, [R1+0xce4] ;  /* 0x000ce40001187983 */ /* 0x001ea80000100800 */
[----:B----4-:R0:W-:Y:S04]  /*24740*/  STL [R1+0x188], R28 ;  /* 0x0001881c01007387 */ /* 0x0101e80000100800 */
[----:B------:R1:W-:Y:S04]  /*24750*/  STS.U16 [R0+UR5+0x8680], R7 ;  /* 0x0086800700007988 */ /* 0x0003e80008000405 */
[----:B0-----:R-:W3:Y:S04]  /*24760*/  LDL.LU R28, [R1+0x8c] ;  /* 0x00008c00011c7983 */ /* 0x001ee80000300800 */
[----:B------:R-:W4:Y:S01]  /*24770*/  LDL R4, [R1+0xd20] ;  /* 0x000d200001047983 */ /* 0x000f220000100800 */
[----:B-1----:R-:W-:-:S03]  /*24780*/  LOP3.LUT R0, R2, 0x20, RZ, 0x3c, !PT ;  /* 0x0000002002007812 */ /* 0x002fc600078e3cff */
[----:B------:R-:W4:Y:S04]  /*24790*/  LDL R5, [R1+0xd24] ;  /* 0x000d240001057983 */ /* 0x000f280000100800 */
[----:B------:R-:W-:Y:S04]  /*247a0*/  STS.U16 [R0+UR5+0x8100], R9 ;  /* 0x0081000900007988 */ /* 0x000fe80008000405 */
[----:B------:R0:W-:Y:S04]  /*247b0*/  STL [R1+0x180], R29 ;  /* 0x0001801d01007387 */ /* 0x0001e80000100800 */
[----:B0-----:R-:W3:Y:S04]  /*247c0*/  LDL.LU R29, [R1+0x84] ;  /* 0x00008400011d7983 */ /* 0x001ee80000300800 */
[----:B------:R-:W2:Y:S01]  /*247d0*/  LDL.LU R9, [R1+0x1ea4] ;  /* 0x001ea40001097983 */ /* 0x000ea20000300800 */
[----:B----4-:R-:W-:-:S04]  /*247e0*/  @!P1 LOP3.LUT R5, R5, R4, RZ, 0x3c, !PT ;  /* 0x0000000405059212 */ /* 0x010fc800078e3cff */
[----:B------:R-:W-:-:S04]  /*247f0*/  @!P1 LOP3.LUT R4, R5, R4, RZ, 0x3c, !PT ;  /* 0x0000000405049212 */ /* 0x000fc800078e3cff */
[----:B------:R-:W-:Y:S02]  /*24800*/  @!P1 LOP3.LUT R5, R5, R4, RZ, 0x3c, !PT ;  /* 0x0000000405059212 */ /* 0x000fe400078e3cff */
[----:B--2---:R-:W-:-:S06]  /*24810*/  PRMT R9, RZ, 0x7610, R9 ;  /* 0x00007610ff097816 */ /* 0x004fcc0000000009 */
[----:B------:R-:W2:Y:S04]  /*24820*/  @!P1 LDG.E.U16 R9, desc[UR12][R4.64] ;  /* 0x0000000c04099981 */ /* 0x000ea8000c1e1500 */
[----:B--2---:R0:W-:Y:S04]  /*24830*/  STL [R1+0x17c], R9 ;  /* 0x00017c0901007387 */ /* 0x0041e80000100800 */
[----:B0-----:R-:W2:Y:S04]  /*24840*/  LDL.LU R9, [R1+0x1ea0] ;  /* 0x001ea00001097983 */ /* 0x001ea80000300800 */
[----:B------:R-:W4:Y:S01]  /*24850*/  LDL R5, [R1+0xd00] ;  /* 0x000d000001057983 */ /* 0x000f220000100800 */
[----:B------:R-:W-:Y:S01]  /*24860*/  @!P1 IMAD.MOV.U32 R4, RZ, RZ, R26 ;  /* 0x000000ffff049224 */ /* 0x000fe200078e001a */
[----:B--2---:R-:W-:-:S06]  /*24870*/  PRMT R9, RZ, 0x7610, R9 ;  /* 0x00007610ff097816 */ /* 0x004fcc0000000009 */
[----:B----4-:R-:W2:Y:S04]  /*24880*/  @!P1 LDG.E.U16 R9, desc[UR12][R4.64] ;  /* 0x0000000c04099981 */ /* 0x010ea8000c1e1500 */
[----:B------:R0:W-:Y:S04]  /*24890*/  STS.U16 [R0+UR5+0x8300], R27 ;  /* 0x0083001b00007988 */ /* 0x0001e80008000405 */
[----:B0-----:R-:W4:Y:S04]  /*248a0*/  LDL.LU R27, [R1+0x68] ;  /* 0x00006800011b7983 */ /* 0x001f280000300800 */
[----:B------:R-:W4:Y:S04]  /*248b0*/  LDL.LU R26, [R1+0x4c] ;  /* 0x00004c00011a7983 */ /* 0x000f280000300800 */
[----:B--2---:R0:W-:Y:S04]  /*248c0*/  STL [R1+0x178], R9 ;  /* 0x0001780901007387 */ /* 0x0041e80000100800 */
[----:B0-----:R-:W2:Y:S04]  /*248d0*/  LDL.LU R9, [R1+0x1e9c] ;  /* 0x001e9c0001097983 */ /* 0x001ea80000300800 */
[----:B------:R-:W3:Y:S01]  /*248e0*/  LDL.LU R5, [R1+0x50] ;  /* 0x0000500001057983 */ /* 0x000ee20000300800 */
[----:B------:R-:W-:Y:S01]  /*248f0*/  PRMT R23, RZ, 0x7610, R23 ;  /* 0x00007610ff177816 */ /* 0x000fe20000000017 */
[----:B------:R-:W-:-:S02]  /*24900*/  @!P1 IMAD.MOV.U32 R4, RZ, RZ, R24 ;  /* 0x000000ffff049224 */ /* 0x000fc400078e0018 */
[----:B---3--:R0:W-:Y:S02]  /*24910*/  STS.U16 [R0+UR5+0x8500], R5 ;  /* 0x0085000500007988 */ /* 0x0081e40008000405 */
[----:B0-----:R-:W-:-:S05]  /*24920*/  @!P1 IMAD.MOV.U32 R5, RZ, RZ, R25 ;  /* 0x000000ffff059224 */ /* 0x001fca00078e0019 */
[----:B------:R-:W3:Y:S04]  /*24930*/  @!P1 LDG.E.U16 R23, desc[UR12][R4.64] ;  /* 0x0000000c04179981 */ /* 0x000ee8000c1e1500 */
[----:B------:R-:W4:Y:S04]  /*24940*/  LDL R4, [R1+0xcc0] ;  /* 0x000cc00001047983 */ /* 0x000f280000100800 */
[----:B---3--:R0:W-:Y:S04]  /*24950*/  STL [R1+0x174], R23 ;  /* 0x0001741701007387 */ /* 0x0081e80000100800 */
[----:B------:R-:W4:Y:S01]  /*24960*/  LDL R5, [R1+0xcc4] ;  /* 0x000cc40001057983 */ /* 0x000f220000100800 */
[----:B------:R-:W-:-:S03]  /*24970*/  PRMT R22, RZ, 0x7610, R22 ;  /* 0x00007610ff167816 */ /* 0x000fc60000000016 */
[----:B------:R-:W3:Y:S01]  /*24980*/  LDL.LU R24, [R1+0x44] ;  /* 0x0000440001187983 */ /* 0x000ee20000300800 */
[----:B0-----:R-:W0:Y:S03]  /*24990*/  S2R R23, SR_TID.X ;  /* 0x0000000000177919 */ /* 0x001e260000002100 */
[----:B------:R-:W3:Y:S01]  /*249a0*/  LDL.LU R25, [R1+0x40] ;  /* 0x0000400001197983 */ /* 0x000ee20000300800 */
[----:B----4-:R-:W-:-:S04]  /*249b0*/  @!P1 LOP3.LUT R5, R5, R4, RZ, 0x3c, !PT ;  /* 0x0000000405059212 */ /* 0x010fc800078e3cff */
[----:B------:R-:W-:-:S04]  /*249c0*/  @!P1 LOP3.LUT R4, R5, R4, RZ, 0x3c, !PT ;  /* 0x0000000405049212 */ /* 0x000fc800078e3cff */
[----:B------:R-:W-:-:S05]  /*249d0*/  @!P1 LOP3.LUT R5, R5, R4, RZ, 0x3c, !PT ;  /* 0x0000000405059212 */ /* 0x000fca00078e3cff */
[----:B------:R-:W4:Y:S01]  /*249e0*/  @!P1 LDG.E.U16 R22, desc[UR12][R4.64] ;  /* 0x0000000c04169981 */ /* 0x000f22000c1e1500 */
[----:B0-----:R-:W-:-:S03]  /*249f0*/  LOP3.LUT R23, R23, 0x3f, RZ, 0xc0, !PT ;  /* 0x0000003f17177812 */ /* 0x001fc600078ec0ff */
[----:B------:R-:W-:Y:S02]  /*24a00*/  STL [R1+0x1dfc], R0 ;  /* 0x001dfc0001007387 */ /* 0x000fe40000100800 */
[----:B------:R-:W-:Y:S02]  /*24a10*/  IMAD.SHL.U32 R23, R23, 0x2, RZ ;  /* 0x0000000217177824 */ /* 0x000fe400078e00ff */
[----:B------:R-:W-:Y:S03]  /*24a20*/  STL [R1+0x1e58], R0 ;  /* 0x001e580001007387 */ /* 0x000fe60000100800 */
[----:B------:R-:W-:Y:S01]  /*24a30*/  LOP3.LUT R23, R23, 0x30, RZ, 0x3c, !PT ;  /* 0x0000003017177812 */ /* 0x000fe200078e3cff */
[----:B--2---:R-:W-:Y:S04]  /*24a40*/  STS.U16 [R0+UR5+0x8700], R9 ;  /* 0x0087000900007988 */ /* 0x004fe80008000405 */
[----:B------:R-:W-:Y:S04]  /*24a50*/  STS.U16 [R23+UR5+0x8180], R28 ;  /* 0x0081801c17007988 */ /* 0x000fe80008000405 */
[----:B----4-:R0:W-:Y:S04]  /*24a60*/  STL [R1+0x170], R22 ;  /* 0x0001701601007387 */ /* 0x0101e80000100800 */
[----:B0-----:R-:W2:Y:S04]  /*24a70*/  LDL.LU R22, [R1+0x1e98] ;  /* 0x001e980001167983 */ /* 0x001ea80000300800 */
[----:B------:R-:W4:Y:S04]  /*24a80*/  LDL R4, [R1+0xca0] ;  /* 0x000ca00001047983 */ /* 0x000f280000100800 */
[----:B------:R-:W4:Y:S04]  /*24a90*/  LDL R5, [R1+0xca4] ;  /* 0x000ca40001057983 */ /* 0x000f280000100800 */
[----:B------:R-:W3:Y:S01]  /*24aa0*/  LDL.LU R28, [R1+0x1e94] ;  /* 0x001e9400011c7983 */ /* 0x000ee20000300800 */
[----:B----4-:R-:W-:-:S04]  /*24ab0*/  @!P1 LOP3.LUT R5, R5, R4, RZ, 0x3c, !PT ;  /* 0x0000000405059212 */ /* 0x010fc800078e3cff */
[C---:B------:R-:W-:Y:S02]  /*24ac0*/  @!P1 LOP3.LUT R4, R5.reuse, R4, RZ, 0x3c, !PT ;  /* 0x0000000405049212 */ /* 0x040fe400078e3cff */
[----:B---3--:R-:W-:Y:S02]  /*24ad0*/  PRMT R28, RZ, 0x7610, R28 ;  /* 0x00007610ff1c7816 */ /* 0x008fe4000000001c */
[----:B------:R-:W-:-:S05]  /*24ae0*/  @!P1 LOP3.LUT R5, R5, R4, RZ, 0x3c, !PT ;  /* 0x0000000405059212 */ /* 0x000fca00078e3cff */
[----:B------:R-:W3:Y:S04]  /*24af0*/  @!P1 LDG.E.U16 R28, desc[UR12][R4.64] ;  /* 0x0000000c041c9981 */ /* 0x000ee8000c1e1500 */
[----:B---3--:R0:W-:Y:S04]  /*24b00*/  STL [R1+0x16c], R28 ;  /* 0x00016c1c01007387 */ /* 0x0081e80000100800 */
[----:B0-----:R-:W3:Y:S04]  /*24b10*/  LDL.LU R28, [R1+0x1e90] ;  /* 0x001e9000011c7983 */ /* 0x001ee80000300800 */
[----:B------:R-:W4:Y:S04]  /*24b20*/  LDL R4, [R1+0xc80] ;  /* 0x000c800001047983 */ /* 0x000f280000100800 */
[----:B------:R-:W4:Y:S04]  /*24b30*/  LDL R5, [R1+0xc84] ;  /* 0x000c840001057983 */ /* 0x000f280000100800 */
[----:B------:R0:W-:Y:S04]  /*24b40*/  STS.U16 [R23+UR5+0x8380], R29 ;  /* 0x0083801d17007988 */ /* 0x0001e80008000405 */
[----:B0-----:R-:W2:Y:S01]  /*24b50*/  LDL.LU R29, [R1+0x38] ;  /* 0x00003800011d7983 */ /* 0x001ea20000300800 */
[----:B---3--:R-:W-:-:S02]  /*24b60*/  PRMT R28, RZ, 0x7610, R28 ;  /* 0x00007610ff1c7816 */ /* 0x008fc4000000001c */
[----:B----4-:R-:W-:-:S04]  /*24b70*/  @!P1 LOP3.LUT R5, R5, R4, RZ, 0x3c, !PT ;  /* 0x0000000405059212 */ /* 0x010fc800078e3cff */
[----:B------:R-:W-:-:S04]  /*24b80*/  @!P1 LOP3.LUT R4, R5, R4, RZ, 0x3c, !PT ;  /* 0x0000000405049212 */ /* 0x000fc800078e3cff */
[----:B------:R-:W-:-:S05]  /*24b90*/  @!P1 LOP3.LUT R5, R5, R4, RZ, 0x3c, !PT ;  /* 0x0000000405059212 */ /* 0x000fca00078e3cff */
[----:B------:R0:W3:Y:S04]  /*24ba0*/  @!P1 LDG.E.U16 R28, desc[UR12][R4.64] ;  /* 0x0000000c041c9981 */ /* 0x0000e8000c1e1500 */
[----:B------:R-:W0:Y:S04]  /*24bb0*/  LDL R4, [R1+0xc60] ;  /* 0x000c600001047983 */ /* 0x000e280000100800 */
[----:B------:R-:W0:Y:S01]  /*24bc0*/  LDL R5, [R1+0xc64] ;  /* 0x000c640001057983 */ /* 0x000e220000100800 */
[----:B--2---:R-:W-:Y:S02]  /*24bd0*/  PRMT R22, RZ, 0x7610, R22 ;  /* 0x00007610ff167816 */ /* 0x004fe40000000016 */
[----:B0-----:R-:W-:-:S04]  /*24be0*/  @!P1 LOP3.LUT R5, R5, R4, RZ, 0x3c, !PT ;  /* 0x0000000405059212 */ /* 0x001fc800078e3cff */
[----:B------:R-:W-:-:S04]  /*24bf0*/  @!P1 LOP3.LUT R4, R5, R4, RZ, 0x3c, !PT ;  /* 0x0000000405049212 */ /* 0x000fc800078e3cff */
[----:B------:R-:W-:-:S05]  /*24c00*/  @!P1 LOP3.LUT R5, R5, R4, RZ, 0x3c, !PT ;  /* 0x0000000405059212 */ /* 0x000fca00078e3cff */
[----:B------:R-:W2:Y:S04]  /*24c10*/  @!P1 LDG.E.U16 R22, desc[UR12][R4.64] ;  /* 0x0000000c04169981 */ /* 0x000ea8000c1e1500 */
[----:B---3--:R0:W-:Y:S04]  /*24c20*/  STL [R1+0x168], R28 ;  /* 0x0001681c01007387 */ /* 0x0081e80000100800 */
[----:B------:R1:W-:Y:S04]  /*24c30*/  STS.U16 [R23+UR5+0x8580], R27 ;  /* 0x0085801b17007988 */ /* 0x0003e80008000405 */
[----:B0-----:R-:W3:Y:S04]  /*24c40*/  LDL.LU R28, [R1+0x34] ;  /* 0x00003400011c7983 */ /* 0x001ee80000300800 */
[----:B-1----:R-:W4:Y:S04]  /*24c50*/  LDL R27, [R1+0xc04] ;  /* 0x000c0400011b7983 */ /* 0x002f280000100800 */
        /* <DEDUP_REMOVED lines=9> */
[----:B------:R0:W-:Y:S04]  /*24cf0*/  STS.U16 [R23+UR5+0x8780], R26 ;  /* 0x0087801a17007988 */ /* 0x0001e80008000405 */
[----:B0-----:R-:W2:Y:S04]  /*24d00*/  LDL R26, [R1+0xbe0] ;  /* 0x000be000011a7983 */ /* 0x001ea80000100800 */
[----:B------:R-:W2:Y:S04]  /*24d10*/  LDL R23, [R1+0xbe4] ;  /* 0x000be40001177983 */ /* 0x000ea80000100800 */
[----:B---3--:R0:W-:Y:S04]  /*24d20*/  STL [R1+0x160], R2 ;  /* 0x0001600201007387 */ /* 0x0081e80000100800 */
[----:B------:R-:W3:Y:S04]  /*24d30*/  LDL R4, [R1+0xc20] ;  /* 0x000c200001047983 */ /* 0x000ee80000100800 */
[----:B------:R-:W3:Y:S01]  /*24d40*/  LDL R5, [R1+0xc24] ;  /* 0x000c240001057983 */ /* 0x000ee20000100800 */
[----:B0-----:R-:W0:Y:S02]  /*24d50*/  S2R R2, SR_TID.X ;  /* 0x0000000000027919 */ /* 0x001e240000002100 */
[----:B0-----:R-:W-:-:S05]  /*24d60*/  LOP3.LUT R2, R2, 0x3f, RZ, 0xc0, !PT ;  /* 0x0000003f02027812 */ /* 0x001fca00078ec0ff */
[----:B------:R-:W-:-:S05]  /*24d70*/  IMAD.SHL.U32 R2, R2, 0x2, RZ ;  /* 0x0000000202027824 */ /* 0x000fca00078e00ff */
[----:B------:R0:W-:Y:S04]  /*24d80*/  STS.U16 [R2+UR5], R24 ;  /* 0x0000001802007988 */ /* 0x0001e80008000405 */
[----:B0-----:R-:W4:Y:S01]  /*24d90*/  LDL.LU R24, [R1+0x1e88] ;  /* 0x001e880001187983 */ /* 0x001f220000300800 */
[----:B---3--:R-:W-:-:S04]  /*24da0*/  @!P1 LOP3.LUT R5, R5, R4, RZ, 0x3c, !PT ;  /* 0x0000000405059212 */ /* 0x008fc800078e3cff */
[----:B------:R-:W-:-:S04]  /*24db0*/  @!P1 LOP3.LUT R4, R5, R4, RZ, 0x3c, !PT ;  /* 0x0000000405049212 */ /* 0x000fc800078e3cff */
[----:B------:R-:W-:Y:S02]  /*24dc0*/  @!P1 LOP3.LUT R5, R5, R4, RZ, 0x3c, !PT ;  /* 0x0000000405059212 */ /* 0x000fe400078e3cff */
[----:B----4-:R-:W-:-:S06]  /*24dd0*/  PRMT R24, RZ, 0x7610, R24 ;  /* 0x00007610ff187816 */ /* 0x010fcc0000000018 */
[----:B------:R0:W3:Y:S04]  /*24de0*/  @!P1 LDG.E.U16 R24, desc[UR12][R4.64] ;  /* 0x0000000c04189981 */ /* 0x0000e8000c1e1500 */
[----:B------:R-:W4:Y:S01]  /*24df0*/  LDL R5, [R1+0xc00] ;  /* 0x000c000001057983 */ /* 0x000f220000100800 */
[----:B0-----:R-:W-:-:S03]  /*24e00*/  @!P1 IMAD.MOV.U32 R4, RZ, RZ, R27 ;  /* 0x000000ffff049224 */ /* 0x001fc600078e001b */
[----:B------:R0:W-:Y:S02]  /*24e10*/  STS.U16 [R2+UR5+0x200], R25 ;  /* 0x0002001902007988 */ /* 0x0001e40008000405 */
[----:B0-----:R-:W-:Y:S02]  /*24e20*/  PRMT R2, RZ, 0x7610, R2 ;  /* 0x00007610ff027816 */ /* 0x001fe40000000002 */
[----:B------:R-:W2:Y:S04]  /*24e30*/  LDL R25, [R1+0xba0] ;  /* 0x000ba00001197983 */ /* 0x000ea80000100800 */
[----:B----4-:R-:W4:Y:S04]  /*24e40*/  @!P1 LDG.E.U16 R2, desc[UR12][R4.64] ;  /* 0x0000000c04029981 */ /* 0x010f28000c1e1500 */
[----:B---3--:R0:W-:Y:S04]  /*24e50*/  STL [R1+0x15c], R24 ;  /* 0x00015c1801007387 */ /* 0x0081e80000100800 */
[----:B0-----:R-:W3:Y:S04]  /*24e60*/  LDL R24, [R1+0xba4] ;  /* 0x000ba40001187983 */ /* 0x001ee80000100800 */
[----:B------:R-:W3:Y:S04]  /*24e70*/  LDL.LU R27, [R1+0x2c] ;  /* 0x00002c00011b7983 */ /* 0x000ee80000300800 */
[----:B----4-:R0:W-:Y:S04]  /*24e80*/  STL [R1+0x158], R2 ;  /* 0x0001580201007387 */ /* 0x0101e80000100800 */
[----:B------:R-:W4:Y:S01]  /*24e90*/  LDL.LU R5, [R1+0x3c] ;  /* 0x00003c0001057983 */ /* 0x000f220000300800 */
[----:B0-----:R-:W0:Y:S01]  /*24ea0*/  S2R R2, SR_TID.X ;  /* 0x0000000000027919 */ /* 0x001e220000002100 */
[----:B--2---:R-:W-:-:S02]  /*24eb0*/  @!P1 IMAD.MOV.U32 R4, RZ, RZ, R23 ;  /* 0x000000ffff049224 */ /* 0x004fc400078e0017 */
[----:B------:R-:W2:Y:S01]  /*24ec0*/  LDL R23, [R1+0xb84] ;  /* 0x000b840001177983 */ /* 0x000ea20000100800 */
[----:B0-----:R-:W-:-:S05]  /*24ed0*/  LOP3.LUT R2, R2, 0x3f, RZ, 0xc0, !PT ;  /* 0x0000003f02027812 */ /* 0x001fca00078ec0ff */
[----:B------:R-:W-:-:S05]  /*24ee0*/  IMAD.SHL.U32 R2, R2, 0x2, RZ ;  /* 0x0000000202027824 */ /* 0x000fca00078e00ff */
[----:B----4-:R0:W-:Y:S02]  /*24ef0*/  STS.U16 [R2+UR5+0x400], R5 ;  /* 0x0004000502007988 */ /* 0x0101e40008000405 */
[----:B0-----:R-:W-:Y:S01]  /*24f00*/  PRMT R2, RZ, 0x7610, R2 ;  /* 0x00007610ff027816 */ /* 0x001fe20000000002 */
[----:B------:R-:W-:Y:S02]  /*24f10*/  @!P1 IMAD.MOV.U32 R5, RZ, RZ, R26 ;  /* 0x000000ffff059224 */ /* 0x000fe400078e001a */
[----:B------:R-:W4:Y:S04]  /*24f20*/  LDL R26, [R1+0xb80] ;  /* 0x000b8000011a7983 */ /* 0x000f280000100800 */
[----:B------:R-:W3:Y:S04]  /*24f30*/  @!P1 LDG.E.U16 R2, desc[UR12][R4.64] ;  /* 0x0000000c04029981 */ /* 0x000ee8000c1e1500 */
[----:B---3--:R0:W-:Y:S04]  /*24f40*/  STL [R1+0x154], R2 ;  /* 0x0001540201007387 */ /* 0x0081e80000100800 */
[----:B------:R-:W3:Y:S04]  /*24f50*/  LDL R4, [R1+0xbc0] ;  /* 0x000bc00001047983 */ /* 0x000ee80000100800 */
[----:B------:R-:W3:Y:S01]  /*24f60*/  LDL R5, [R1+0xbc4] ;  /* 0x000bc40001057983 */ /* 0x000ee20000100800 */
[----:B0-----:R-:W0:Y:S02]  /*24f70*/  S2R R2, SR_TID.X ;  /* 0x0000000000027919 */ /* 0x001e240000002100 */
[----:B0-----:R-:W-:-:S05]  /*24f80*/  LOP3.LUT R2, R2, 0x3f, RZ, 0xc0, !PT ;  /* 0x0000003f02027812 */ /* 0x001fca00078ec0ff */
[----:B------:R-:W-:-:S05]  /*24f90*/  IMAD.SHL.U32 R2, R2, 0x2, RZ ;  /* 0x0000000202027824 */ /* 0x000fca00078e00ff */
[----:B------:R0:W-:Y:S02]  /*24fa0*/  STS.U16 [R2+UR5+0x600], R29 ;  /* 0x0006001d02007988 */ /* 0x0001e40008000405 */
[----:B0-----:R-:W-:Y:S02]  /*24fb0*/  PRMT R2, RZ, 0x7610, R2 ;  /* 0x00007610ff027816 */ /* 0x001fe40000000002 */
[----:B------:R-:W4:Y:S01]  /*24fc0*/  LDL.LU R29, [R1+0x28] ;  /* 0x00002800011d7983 */ /* 0x000f220000300800 */
[----:B---3--:R-:W-:-:S04]  /*24fd0*/  @!P1 LOP3.LUT R5, R5, R4, RZ, 0x3c, !PT ;  /* 0x0000000405059212 */ /* 0x008fc800078e3cff */
[----:B------:R-:W-:-:S04]  /*24fe0*/  @!P1 LOP3.LUT R4, R5, R4, RZ, 0x3c, !PT ;  /* 0x0000000405049212 */ /* 0x000fc800078e3cff */
[----:B------:R-:W-:-:S05]  /*24ff0*/  @!P1 LOP3.LUT R5, R5, R4, RZ, 0x3c, !PT ;  /* 0x0000000405059212 */ /* 0x000fca00078e3cff */
[----:B------:R0:W3:Y:S01]  /*25000*/  @!P1 LDG.E.U16 R2, desc[UR12][R4.64] ;  /* 0x0000000c04029981 */ /* 0x0000e2000c1e1500 */
[----:B------:R-:W-:Y:S01]  /*25010*/  PRMT R7, RZ, 0x7610, R7 ;  /* 0x00007610ff077816 */ /* 0x000fe20000000007 */
[----:B0-----:R-:W-:Y:S02]  /*25020*/  @!P1 IMAD.MOV.U32 R4, RZ, RZ, R24 ;  /* 0x000000ffff049224 */ /* 0x001fe400078e0018 */
[----:B------:R-:W-:-:S05]  /*25030*/  @!P1 IMAD.MOV.U32 R5, RZ, RZ, R25 ;  /* 0x000000ffff059224 */ /* 0x000fca00078e0019 */
[----:B------:R2:W4:Y:S04]  /*25040*/  @!P1 LDG.E.U16 R7, desc[UR12][R4.64] ;  /* 0x0000000c04079981 */ /* 0x000528000c1e1500 */
[----:B---3--:R0:W-:Y:S04]  /*25050*/  STL [R1+0x150], R2 ;  /* 0x0001500201007387 */ /* 0x0081e80000100800 */
[----:B------:R-:W3:Y:S04]  /*25060*/  LDL R25, [R1+0xb60] ;  /* 0x000b600001197983 */ /* 0x000ee80000100800 */
[----:B------:R-:W3:Y:S01]  /*25070*/  LDL R24, [R1+0xb64] ;  /* 0x000b640001187983 */ /* 0x000ee20000100800 */
[----:B0-----:R-:W0:Y:S02]  /*25080*/  S2R R2, SR_TID.X ;  /* 0x0000000000027919 */ /* 0x001e240000002100 */
[----:B0-----:R-:W-:-:S05]  /*25090*/  LOP3.LUT R2, R2, 0x3f, RZ, 0xc0, !PT ;  /* 0x0000003f02027812 */ /* 0x001fca00078ec0ff */
[----:B------:R-:W-:-:S05]  /*250a0*/  IMAD.SHL.U32 R2, R2, 0x2, RZ ;  /* 0x0000000202027824 */ /* 0x000fca00078e00ff */
[----:B------:R0:W-:Y:S04]  /*250b0*/  STS.U16 [R2+UR5+0x800], R28 ;  /* 0x0008001c02007988 */ /* 0x0001e80008000405 */
[----:B0-----:R-:W3:Y:S04]  /*250c0*/  LDL.LU R28, [R1+0x24] ;  /* 0x00002400011c7983 */ /* 0x001ee80000300800 */
[----:B------:R-:W3:Y:S01]  /*250d0*/  LDL.LU R5, [R1+0x30] ;  /* 0x0000300001057983 */ /* 0x000ee20000300800 */
[----:B------:R-:W-:Y:S01]  /*250e0*/  PRMT R3, RZ, 0x7610, R3 ;  /* 0x00007610ff037816 */ /* 0x000fe20000000003 */
[----:B--2---:R-:W-:-:S02]  /*250f0*/  @!P1 IMAD.MOV.U32 R4, RZ, RZ, R23 ;  /* 0x000000ffff049224 */ /* 0x004fc400078e0017 */
[----:B----4-:R-:W-:Y:S04]  /*25100*/  STL [R1+0x1e08], R7 ;  /* 0x001e080701007387 */ /* 0x010fe80000100800 */
[----:B------:R-:W2:Y:S04]  /*25110*/  LDL R23, [R1+0xb44] ;  /* 0x000b440001177983 */ /* 0x000ea80000100800 */
[----:B---3--:R0:W-:Y:S02]  /*25120*/  STS.U16 [R2+UR5+0xa00], R5 ;  /* 0x000a000502007988 */ /* 0x0081e40008000405 */
[----:B0-----:R-:W-:-:S02]  /*25130*/  @!P1 IMAD.MOV.U32 R5, RZ, RZ, R26 ;  /* 0x000000ffff059224 */ /* 0x001fc400078e001a */
[----:B------:R-:W3:Y:S04]  /*25140*/  LDL R26, [R1+0xb40] ;  /* 0x000b4000011a7983 */ /* 0x000ee80000100800 */
[----:B------:R0:W4:Y:S01]  /*25150*/  @!P1 LDG.E.U16 R3, desc[UR12][R4.64] ;  /* 0x0000000c04039981 */ /* 0x000122000c1e1500 */
[----:B------:R-:W-:Y:S02]  /*25160*/  PRMT R6, RZ, 0x7610, R6 ;  /* 0x00007610ff067816 */ /* 0x000fe40000000006 */
[----:B------:R-:W-:Y:S01]  /*25170*/  PRMT R9, RZ, 0x7610, R9 ;  /* 0x00007610ff097816 */ /* 0x000fe20000000009 */
[----:B0-----:R-:W-:Y:S02]  /*25180*/  @!P1 IMAD.MOV.U32 R4, RZ, RZ, R24 ;  /* 0x000000ffff049224 */ /* 0x001fe400078e0018 */
[----:B------:R-:W-:-:S05]  /*25190*/  @!P1 IMAD.MOV.U32 R5, RZ, RZ, R25 ;  /* 0x000000ffff059224 */ /* 0x000fca00078e0019 */
[----:B------:R2:W3:Y:S02]  /*251a0*/  @!P1 LDG.E.U16 R6, desc[UR12][R4.64] ;  /* 0x0000000c04069981 */ /* 0x0004e4000c1e1500 */
[----:B--2---:R-:W-:Y:S02]  /*251b0*/  @!P1 IMAD.MOV.U32 R4, RZ, RZ, R23 ;  /* 0x000000ffff049224 */ /* 0x004fe400078e0017 */
[----:B----4-:R-:W-:Y:S04]  /*251c0*/  STL [R1+0x1e0c], R3 ;  /* 0x001e0c0301007387 */ /* 0x010fe80000100800 */
[----:B------:R-:W-:Y:S01]  /*251d0*/  STL [R1+0x1e10], R3 ;  /* 0x001e100301007387 */ /* 0x000fe20000100800 */
[----:B---3--:R-:W-:-:S03]  /*251e0*/  @!P1 IMAD.MOV.U32 R5, RZ, RZ, R26 ;  /* 0x000000ffff059224 */ /* 0x008fc600078e001a */
[----:B------:R-:W-:Y:S04]  /*251f0*/  STL [R1+0x1e30], R3 ;  /* 0x001e300301007387 */ /* 0x000fe80000100800 */
[----:B------:R-:W-:Y:S04]  /*25200*/  STL [R1+0x1e34], R3 ;  /* 0x001e340301007387 */ /* 0x000fe80000100800 */
[----:B------:R-:W-:Y:S04]  /*25210*/  STL [R1+0x1e50], R3 ;  /* 0x001e500301007387 */ /* 0x000fe80000100800 */
[----:B------:R-:W-:Y:S04]  /*25220*/  STL [R1+0x1e5c], R3 ;  /* 0x001e5c0301007387 */ /* 0x000fe80000100800 */
[----:B------:R-:W2:Y:S04]  /*25230*/  LDL R25, [R1+0xb20] ;  /* 0x000b200001197983 */ /* 0x000ea80000100800 */
[----:B------:R-:W3:Y:S04]  /*25240*/  LDL R24, [R1+0xb24] ;  /* 0x000b240001187983 */ /* 0x000ee80000100800 */
[----:B------:R2:W4:Y:S01]  /*25250*/  @!P1 LDG.E.U16 R9, desc[UR12][R4.64] ;  /* 0x0000000c04099981 */ /* 0x000522000c1e1500 */
[----:B------:R-:W-:-:S03]  /*25260*/  PRMT R8, RZ, 0x7610, R8 ;  /* 0x00007610ff087816 */ /* 0x000fc60000000008 */
[----:B------:R0:W-:Y:S04]  /*25270*/  STS.U16 [R2+UR5+0xc00], R27 ;  /* 0x000c001b02007988 */ /* 0x0001e80008000405 */
[----:B------:R1:W-:Y:S04]  /*25280*/  STS.U16 [R2+UR5+0xe00], R29 ;  /* 0x000e001d02007988 */ /* 0x0003e80008000405 */
[----:B0-----:R-:W4:Y:S04]  /*25290*/  LDL.LU R27, [R1+0x20] ;  /* 0x00002000011b7983 */ /* 0x001f280000300800 */
[----:B------:R-:W-:Y:S04]  /*252a0*/  STL [R1+0x1e14], R6 ;  /* 0x001e140601007387 */ /* 0x000fe80000100800 */
[----:B------:R-:W-:Y:S04]  /*252b0*/  STL [R1+0x1e18], R6 ;  /* 0x001e180601007387 */ /* 0x000fe80000100800 */
[----:B------:R-:W-:Y:S04]  /*252c0*/  STL [R1+0x1e60], R6 ;  /* 0x001e600601007387 */ /* 0x000fe80000100800 */
[----:B-1----:R-:W4:Y:S04]  /*252d0*/  LDL.LU R29, [R1+0x1c] ;  /* 0x00001c00011d7983 */ /* 0x002f280000300800 */
[----:B------:R-:W4:Y:S04]  /*252e0*/  LDL.LU R23, [R1+0x18] ;  /* 0x0000180001177983 */ /* 0x000f280000300800 */
[----:B------:R0:W-:Y:S01]  /*252f0*/  STS.U16 [R2+UR5+0x1000], R28 ;  /* 0x0010001c02007988 */ /* 0x0001e20008000405 */
[----:B--2---:R-:W-:-:S02]  /*25300*/  @!P1 IMAD.MOV.U32 R5, RZ, RZ, R25 ;  /* 0x000000ffff059224 */ /* 0x004fc400078e0019 */
[----:B---3--:R-:W-:Y:S01]  /*25310*/  @!P1 IMAD.MOV.U32 R4, RZ, RZ, R24 ;  /* 0x000000ffff049224 */ /* 0x008fe200078e0018 */
[----:B----4-:R-:W-:Y:S04]  /*25320*/  STL [R1+0x1e1c], R9 ;  /* 0x001e1c0901007387 */ /* 0x010fe80000100800 */
[----:B------:R-:W-:Y:S04]  /*25330*/  STL [R1+0x1e20], R9 ;  /* 0x001e200901007387 */ /* 0x000fe80000100800 */
[----:B------:R-:W2:Y:S04]  /*25340*/  @!P1 LDG.E.U16 R8, desc[UR12][R4.64] ;  /* 0x0000000c04089981 */ /* 0x000ea8000c1e1500 */
[----:B------:R-:W-:Y:S04]  /*25350*/  STL [R1+0x1e24], R9 ;  /* 0x001e240901007387 */ /* 0x000fe80000100800 */
[----:B------:R-:W-:Y:S04]  /*25360*/  STL [R1+0x1e28], R9 ;  /* 0x001e280901007387 */ /* 0x000fe80000100800 */
[----:B0-----:R-:W3:Y:S04]  /*25370*/  LDL R28, [R1+0xb04] ;  /* 0x000b0400011c7983 */ /* 0x001ee80000100800 */
[----:B------:R-:W4:Y:S04]  /*25380*/  LDL.LU R24, [R1+0x14] ;  /* 0x0000140001187983 */ /* 0x000f280000300800 */
[----:B------:R-:W4:Y:S04]  /*25390*/  LDL.LU R25, [R1+0x10] ;  /* 0x0000100001197983 */ /* 0x000f280000300800 */
[----:B------:R-:W4:Y:S04]  /*253a0*/  LDL.LU R26, [R1+0xc] ;  /* 0x00000c00011a7983 */ /* 0x000f280000300800 */
[----:B------:R-:W4:Y:S01]  /*253b0*/  LDL R5, [R1+0xb00] ;  /* 0x000b000001057983 */ /* 0x000f220000100800 */
[----:B------:R-:W-:-:S03]  /*253c0*/  PRMT R11, RZ, 0x7610, R11 ;  /* 0x00007610ff0b7816 */ /* 0x000fc6000000000b */
[----:B------:R0:W-:Y:S04]  /*253d0*/  STS.U16 [R2+UR5+0x1200], R27 ;  /* 0x0012001b02007988 */ /* 0x0001e80008000405 */
[----:B--2---:R-:W-:Y:S04]  /*253e0*/  STL [R1+0x1e2c], R8 ;  /* 0x001e2c0801007387 */ /* 0x004fe80000100800 */
[----:B------:R-:W-:Y:S04]  /*253f0*/  STL [R1+0x1e38], R8 ;  /* 0x001e380801007387 */ /* 0x000fe80000100800 */
[----:B------:R-:W-:Y:S04]  /*25400*/  STL [R1+0x1e3c], R8 ;  /* 0x001e3c0801007387 */ /* 0x000fe80000100800 */
[----:B------:R-:W-:Y:S01]  /*25410*/  STL [R1+0x1e40], R8 ;  /* 0x001e400801007387 */ /* 0x000fe20000100800 */
[----:B---3--:R-:W-:-:S03]  /*25420*/  @!P1 IMAD.MOV.U32 R4, RZ, RZ, R28 ;  /* 0x000000ffff049224 */ /* 0x008fc600078e001c */
[----:B------:R-:W-:Y:S04]  /*25430*/  STL [R1+0x1e44], R8 ;  /* 0x001e440801007387 */ /* 0x000fe80000100800 */
[----:B------:R-:W-:Y:S04]  /*25440*/  STL [R1+0x1e54], R8 ;  /* 0x001e540801007387 */ /* 0x000fe80000100800 */
[----:B------:R-:W-:Y:S04]  /*25450*/  STL [R1+0x1e64], R8 ;  /* 0x001e640801007387 */ /* 0x000fe80000100800 */
[----:B0-----:R-:W2:Y:S04]  /*25460*/  LDL.LU R27, [R1+0x8] ;  /* 0x00000800011b7983 */ /* 0x001ea80000300800 */
[----:B------:R-:W3:Y:S04]  /*25470*/  LDL.LU R28, [R1+0x4] ;  /* 0x00000400011c7983 */ /* 0x000ee80000300800 */
[----:B----4-:R-:W4:Y:S04]  /*25480*/  @!P1 LDG.E.U16 R11, desc[UR12][R4.64] ;  /* 0x0000000c040b9981 */ /* 0x010f28000c1e1500 */
[----:B------:R-:W2:Y:S04]  /*25490*/  LDL R4, [R1+0xae0] ;  /* 0x000ae00001047983 */ /* 0x000ea80000100800 */
[----:B------:R-:W2:Y:S01]  /*254a0*/  LDL R5, [R1+0xae4] ;  /* 0x000ae40001057983 */ /* 0x000ea20000100800 */
[----:B------:R-:W-:-:S03]  /*254b0*/  PRMT R10, RZ, 0x7610, R10 ;  /* 0x00007610ff0a7816 */ /* 0x000fc6000000000a */
[----:B------:R0:W-:Y:S04]  /*254c0*/  STS.U16 [R2+UR5+0x1400], R29 ;  /* 0x0014001d02007988 */ /* 0x0001e80008000405 */
[----:B----4-:R-:W-:Y:S01]  /*254d0*/  STL [R1+0x1e48], R11 ;  /* 0x001e480b01007387 */ /* 0x010fe20000100800 */
[----:B--2---:R-:W-:-:S04]  /*254e0*/  @!P1 LOP3.LUT R5, R5, R4, RZ, 0x3c, !PT ;  /* 0x0000000405059212 */ /* 0x004fc800078e3cff */
[----:B------:R-:W-:-:S04]  /*254f0*/  @!P1 LOP3.LUT R4, R5, R4, RZ, 0x3c, !PT ;  /* 0x0000000405049212 */ /* 0x000fc800078e3cff */
[----:B------:R-:W-:Y:S01]  /*25500*/  @!P1 LOP3.LUT R5, R5, R4, RZ, 0x3c, !PT ;  /* 0x0000000405059212 */ /* 0x000fe200078e3cff */
[----:B------:R-:W-:Y:S04]  /*25510*/  STL [R1+0x1e68], R11 ;  /* 0x001e680b01007387 */ /* 0x000fe80000100800 */
[----:B0-----:R-:W2:Y:S04]  /*25520*/  LDL.LU R29, [R1] ;  /* 0x00000000011d7983 */ /* 0x001ea80000300800 */
[----:B------:R0:W4:Y:S04]  /*25530*/  @!P1 LDG.E.U16 R10, desc[UR12][R4.64] ;  /* 0x0000000c040a9981 */ /* 0x000128000c1e1500 */
[----:B------:R-:W0:Y:S04]  /*25540*/  LDL R4, [R1+0xac0] ;  /* 0x000ac00001047983 */ /* 0x000e280000100800 */
[----:B------:R-:W0:Y:S04]  /*25550*/  LDL R5, [R1+0xac4] ;  /* 0x000ac40001057983 */ /* 0x000e280000100800 */
[----:B------:R1:W-:Y:S02]  /*25560*/  STS.U16 [R2+UR5+0x1600], R23 ;  /* 0x0016001702007988 */ /* 0x0003e40008000405 */
[----:B-1----:R-:W-:-:S02]  /*25570*/  PRMT R2, RZ, 0x7610, R2 ;  /* 0x00007610ff027816 */ /* 0x002fc40000000002 */
[----:B0-----:R-:W-:-:S04]  /*25580*/  @!P1 LOP3.LUT R5, R5, R4, RZ, 0x3c, !PT ;  /* 0x0000000405059212 */ /* 0x001fc800078e3cff */
[----:B------:R-:W-:-:S04]  /*25590*/  @!P1 LOP3.LUT R4, R5, R4, RZ, 0x3c, !PT ;  /* 0x0000000405049212 */ /* 0x000fc800078e3cff */
[----:B------:R-:W-:-:S05]  /*255a0*/  @!P1 LOP3.LUT R5, R5, R4, RZ, 0x3c, !PT ;  /* 0x0000000405059212 */ /* 0x000fca00078e3cff */
[----:B------:R-:W3:Y:S04]  /*255b0*/  @!P1 LDG.E.U16 R2, desc[UR12][R4.64] ;  /* 0x0000000c04029981 */ /* 0x000ee8000c1e1500 */
[----:B----4-:R-:W-:Y:S04]  /*255c0*/  STL [R1+0x1e4c], R10 ;  /* 0x001e4c0a01007387 */ /* 0x010fe80000100800 */
[----:B------:R-:W4:Y:S04]  /*255d0*/  LDL.LU R23, [R1+0x1e84] ;  /* 0x001e840001177983 */ /* 0x000f280000300800 */
        /* <DEDUP_REMOVED lines=71> */
[----:B--2---:R0:W-:Y:S02]  /*25a50*/  STS.U16 [R2+UR5+0x2200], R29 ;  /* 0x0022001d02007988 */ /* 0x0041e40008000405 */
[----:B0-----:R-:W-:Y:S02]  /*25a60*/  PRMT R2, RZ, 0x7610, R2 ;  /* 0x00007610ff027816 */ /* 0x001fe40000000002 */
[----:B------:R-:W2:Y:S01]  /*25a70*/  LDL.LU R29, [R1+0x1e6c] ;  /* 0x001e6c00011d7983 */ /* 0x000ea20000300800 */
        /* <DEDUP_REMOVED lines=22> */
[----:B----4-:R0:W-:Y:S02]  /*25be0*/  STS.U16 [R2+UR5+0x2600], R28 ;  /* 0x0026001c02007988 */ /* 0x0101e40008000405 */
[----:B0-----:R-:W-:Y:S02]  /*25bf0*/  PRMT R2, RZ, 0x7610, R2 ;  /* 0x00007610ff027816 */ /* 0x001fe40000000002 */
[----:B--2---:R-:W-:-:S04]  /*25c00*/  @!P1 LOP3.LUT R5, R5, R4, RZ, 0x3c, !PT ;  /* 0x0000000405059212 */ /* 0x004fc800078e3cff */
[----:B------:R-:W-:-:S04]  /*25c10*/  @!P1 LOP3.LUT R4, R5, R4, RZ, 0x3c, !PT ;  /* 0x0000000405049212 */ /* 0x000fc800078e3cff */
[----:B------:R-:W-:-:S05]  /*25c20*/  @!P1 LOP3.LUT R5, R5, R4, RZ, 0x3c, !PT ;  /* 0x0000000405059212 */ /* 0x000fca00078e3cff */
[----:B------:R-:W2:Y:S04]  /*25c30*/  @!P1 LDG.E.U16 R2, desc[UR12][R4.64] ;  /* 0x0000000c04029981 */ /* 0x000ea8000c1e1500 */
[----:B--2---:R0:W-:Y:S04]  /*25c40*/  STL [R1+0x12c], R2 ;  /* 0x00012c0201007387 */ /* 0x0041e80000100800 */
[----:B------:R-:W2:Y:S04]  /*25c50*/  LDL R4, [R1+0x9a0] ;  /* 0x0009a00001047983 */ /* 0x000ea80000100800 */
[----:B------:R-:W2:Y:S01]  /*25c60*/  LDL R5, [R1+0x9a4] ;  /* 0x0009a40001057983 */ /* 0x000ea20000100800 */
[----:B------:R-:W-:Y:S01]  /*25c70*/  PRMT R11, RZ, 0x7610, R11 ;  /* 0x00007610ff0b7816 */ /* 0x000fe2000000000b */
[----:B0-----:R-:W0:Y:S01]  /*25c80*/  S2R R2, SR_TID.X ;  /* 0x0000000000027919 */ /* 0x001e220000002100 */
[----:B--2---:R-:W-:-:S04]  /*25c90*/  @!P1 LOP3.LUT R5, R5, R4, RZ, 0x3c, !PT ;  /* 0x0000000405059212 */ /* 0x004fc800078e3cff */
[----:B------:R-:W-:-:S04]  /*25ca0*/  @!P1 LOP3.LUT R4, R5, R4, RZ, 0x3c, !PT ;  /* 0x0000000405049212 */ /* 0x000fc800078e3cff */
[----:B------:R-:W-:-:S05]  /*25cb0*/  @!P1 LOP3.LUT R5, R5, R4, RZ, 0x3c, !PT ;  /* 0x0000000405059212 */ /* 0x000fca00078e3cff */
[----:B------:R-:W2:Y:S04]  /*25cc0*/  @!P1 LDG.E.U16 R11, desc[UR12][R4.64] ;  /* 0x0000000c040b9981 */ /* 0x000ea8000c1e1500 */
[----:B------:R-:W3:Y:S04]  /*25cd0*/  LDL R4, [R1+0x980] ;  /* 0x0009800001047983 */ /* 0x000ee80000100800 */
[----:B------:R-:W3:Y:S01]  /*25ce0*/  LDL R5, [R1+0x984] ;  /* 0x0009840001057983 */ /* 0x000ee20000100800 */
[----:B0-----:R-:W-:-:S05]  /*25cf0*/  LOP3.LUT R2, R2, 0x3f, RZ, 0xc0, !PT ;  /* 0x0000003f02027812 */ /* 0x001fca00078ec0ff */
[----:B------:R-:W-:-:S05]  /*25d00*/  IMAD.SHL.U32 R2, R2, 0x2, RZ ;  /* 0x0000000202027824 */ /* 0x000fca00078e00ff */
[----:B------:R0:W-:Y:S02]  /*25d10*/  STS.U16 [R2+UR5+0x2800], R27 ;  /* 0x0028001b02007988 */ /* 0x0001e40008000405 */
[----:B0-----:R-:W-:Y:S02]  /*25d20*/  PRMT R27, RZ, 0x7610, R27 ;  /* 0x00007610ff1b7816 */ /* 0x001fe4000000001b */
[----:B--2---:R0:W-:Y:S01]  /*25d30*/  STL [R1+0x128], R11 ;  /* 0x0001280b01007387 */ /* 0x0041e20000100800 */
[-C--:B---3--:R-:W-:Y:S02]  /*25d40*/  @!P1 LOP3.LUT R5, R5, R4.reuse, RZ, 0x3c, !PT ;  /* 0x0000000405059212 */ /* 0x088fe400078e3cff */
[----:B------:R-:W-:Y:S01]  /*25d50*/  PRMT R29, RZ, 0x7610, R29 ;  /* 0x00007610ff1d7816 */ /* 0x000fe2000000001d */
[----:B------:R-:W-:Y:S01]  /*25d60*/  STS.U16 [R2+UR5+0x2a00], R26 ;  /* 0x002a001a02007988 */ /* 0x000fe20008000405 */
[----:B------:R-:W-:-:S03]  /*25d70*/  @!P1 LOP3.LUT R4, R5, R4, RZ, 0x3c, !PT ;  /* 0x0000000405049212 */ /* 0x000fc600078e3cff */
[----:B------:R-:W-:Y:S01]  /*25d80*/  STS.U16 [R2+UR5+0x2c00], R25 ;  /* 0x002c001902007988 */ /* 0x000fe20008000405 */
[----:B------:R-:W-:-:S03]  /*25d90*/  @!P1 LOP3.LUT R5, R5, R4, RZ, 0x3c, !PT ;  /* 0x0000000405059212 */ /* 0x000fc600078e3cff */
[----:B------:R1:W-:Y:S04]  /*25da0*/  STS.U16 [R2+UR5+0x2e00], R24 ;  /* 0x002e001802007988 */ /* 0x0003e80008000405 */
[----:B------:R2:W3:Y:S04]  /*25db0*/  @!P1 LDG.E.U16 R27, desc[UR12][R4.64] ;  /* 0x0000000c041b9981 */ /* 0x0004e8000c1e1500 */
[----:B0-----:R-:W4:Y:S04]  /*25dc0*/  LDL R11, [R1+0x904] ;  /* 0x00090400010b7983 */ /* 0x001f280000100800 */
[----:B------:R-:W2:Y:S04]  /*25dd0*/  LDL R4, [R1+0x960] ;  /* 0x0009600001047983 */ /* 0x000ea80000100800 */
[----:B------:R-:W2:Y:S02]  /*25de0*/  LDL R5, [R1+0x964] ;  /* 0x0009640001057983 */ /* 0x000ea40000100800 */
[----:B--2---:R-:W-:-:S04]  /*25df0*/  @!P1 LOP3.LUT R5, R5, R4, RZ, 0x3c, !PT ;  /* 0x0000000405059212 */ /* 0x004fc800078e3cff */
[----:B------:R-:W-:-:S04]  /*25e00*/  @!P1 LOP3.LUT R4, R5, R4, RZ, 0x3c, !PT ;  /* 0x0000000405049212 */ /* 0x000fc800078e3cff */
[----:B------:R-:W-:-:S05]  /*25e10*/  @!P1 LOP3.LUT R5, R5, R4, RZ, 0x3c, !PT ;  /* 0x0000000405059212 */ /* 0x000fca00078e3cff */
[----:B------:R0:W2:Y:S04]  /*25e20*/  @!P1 LDG.E.U16 R29, desc[UR12][R4.64] ;  /* 0x0000000c041d9981 */ /* 0x0000a8000c1e1500 */
[----:B------:R-:W0:Y:S04]  /*25e30*/  LDL R4, [R1+0x940] ;  /* 0x0009400001047983 */ /* 0x000e280000100800 */
[----:B------:R-:W0:Y:S01]  /*25e40*/  LDL R5, [R1+0x944] ;  /* 0x0009440001057983 */ /* 0x000e220000100800 */
[----:B-1----:R-:W-:Y:S02]  /*25e50*/  PRMT R2, RZ, 0x7610, R2 ;  /* 0x00007610ff027816 */ /* 0x002fe40000000002 */
[----:B0-----:R-:W-:-:S04]  /*25e60*/  @!P1 LOP3.LUT R5, R5, R4, RZ, 0x3c, !PT ;  /* 0x0000000405059212 */ /* 0x001fc800078e3cff */
        /* <DEDUP_REMOVED lines=11> */
[----:B---3--:R-:W-:-:S04]  /*25f20*/  @!P1 LOP3.LUT R5, R5, R4, RZ, 0x3c, !PT ;  /* 0x0000000405059212 */ /* 0x008fc800078e3cff */
[----:B------:R-:W-:-:S04]  /*25f30*/  @!P1 LOP3.LUT R4, R5, R4, RZ, 0x3c, !PT ;  /* 0x0000000405049212 */ /* 0x000fc800078e3cff */
[----:B------:R-:W-:-:S05]  /*25f40*/  @!P1 LOP3.LUT R5, R5, R4, RZ, 0x3c, !PT ;  /* 0x0000000405059212 */ /* 0x000fca00078e3cff */
[----:B------:R-:W3:Y:S04]  /*25f50*/  @!P1 LDG.E.U16 R2, desc[UR12][R4.64] ;  /* 0x0000000c04029981 */ /* 0x000ee8000c1e1500 */
[----:B---3--:R0:W-:Y:S04]  /*25f60*/  STL [R1+0x114], R2 ;  /* 0x0001140201007387 */ /* 0x0081e80000100800 */
[----:B------:R-:W3:Y:S01]  /*25f70*/  LDL R5, [R1+0x900] ;  /* 0x0009000001057983 */ /* 0x000ee20000100800 */
[----:B0-----:R-:W0:Y:S01]  /*25f80*/  S2R R2, SR_TID.X ;  /* 0x0000000000027919 */ /* 0x001e220000002100 */
[----:B----4-:R-:W-:-:S02]  /*25f90*/  @!P1 IMAD.MOV.U32 R4, RZ, RZ, R11 ;  /* 0x000000ffff049224 */ /* 0x010fc400078e000b */
[----:B------:R-:W4:Y:S01]  /*25fa0*/  LDL R11, [R1+0x884] ;  /* 0x00088400010b7983 */ /* 0x000f220000100800 */
[----:B0-----:R-:W-:-:S05]  /*25fb0*/  LOP3.LUT R2, R2, 0x3f, RZ, 0xc0, !PT ;  /* 0x0000003f02027812 */ /* 0x001fca00078ec0ff */
[----:B------:R-:W-:-:S05]  /*25fc0*/  IMAD.SHL.U32 R2, R2, 0x2, RZ ;  /* 0x0000000202027824 */ /* 0x000fca00078e00ff */
[----:B------:R0:W-:Y:S02]  /*25fd0*/  STS.U16 [R2+UR5+0x3200], R22 ;  /* 0x0032001602007988 */ /* 0x0001e40008000405 */
[----:B0-----:R-:W-:-:S06]  /*25fe0*/  PRMT R2, RZ, 0x7610, R2 ;  /* 0x00007610ff027816 */ /* 0x001fcc0000000002 */
[----:B---3--:R-:W3:Y:S04]  /*25ff0*/  @!P1 LDG.E.U16 R2, desc[UR12][R4.64] ;  /* 0x0000000c04029981 */ /* 0x008ee8000c1e1500 */
        /* <DEDUP_REMOVED lines=13> */
[----:B------:R-:W3:Y:S04]  /*260d0*/  LDL R4, [R1+0x8c0] ;  /* 0x0008c00001047983 */ /* 0x000ee80000100800 */
[----:B------:R-:W3:Y:S01]  /*260e0*/  LDL R5, [R1+0x8c4] ;  /* 0x0008c40001057983 */ /* 0x000ee20000100800 */
[----:B------:R-:W-:Y:S01]  /*260f0*/  PRMT R7, RZ, 0x7610, R7 ;  /* 0x00007610ff077816 */ /* 0x000fe20000000007 */
[----:B0-----:R-:W0:Y:S01]  /*26100*/  S2R R2, SR_TID.X ;  /* 0x0000000000027919 */ /* 0x001e220000002100 */
[----:B---3--:R-:W-:-:S04]  /*26110*/  @!P1 LOP3.LUT R5, R5, R4, RZ, 0x3c, !PT ;  /* 0x0000000405059212 */ /* 0x008fc800078e3cff */
[----:B------:R-:W-:-:S04]  /*26120*/  @!P1 LOP3.LUT R4, R5, R4, RZ, 0x3c, !PT ;  /* 0x0000000405049212 */ /* 0x000fc800078e3cff */
[----:B------:R-:W-:-:S05]  /*26130*/  @!P1 LOP3.LUT R5, R5, R4, RZ, 0x3c, !PT ;  /* 0x0000000405059212 */ /* 0x000fca00078e3cff */
[----:B------:R1:W3:Y:S04]  /*26140*/  @!P1 LDG.E.U16 R7, desc[UR12][R4.64] ;  /* 0x0000000c04079981 */ /* 0x0002e8000c1e1500 */
[----:B------:R-:W1:Y:S04]  /*26150*/  LDL R4, [R1+0x8a0] ;  /* 0x0008a00001047983 */ /* 0x000e680000100800 */
[----:B------:R-:W1:Y:S01]  /*26160*/  LDL R5, [R1+0x8a4] ;  /* 0x0008a40001057983 */ /* 0x000e620000100800 */
[----:B0-----:R-:W-:-:S05]  /*26170*/  LOP3.LUT R2, R2, 0x3f, RZ, 0xc0, !PT ;  /* 0x0000003f02027812 */ /* 0x001fca00078ec0ff */
[----:B------:R-:W-:-:S05]  /*26180*/  IMAD.SHL.U32 R2, R2, 0x2, RZ ;  /* 0x0000000202027824 */ /* 0x000fca00078e00ff */
[----:B------:R-:W-:Y:S04]  /*26190*/  STS.U16 [R2+UR5+0x3600], R20 ;  /* 0x0036001402007988 */ /* 0x000fe80008000405 */
[----:B------:R0:W-:Y:S02]  /*261a0*/  STS.U16 [R2+UR5+0x3800], R19 ;  /* 0x0038001302007988 */ /* 0x0001e40008000405 */
[----:B0-----:R-:W-:Y:S02]  /*261b0*/  PRMT R2, RZ, 0x7610, R2 ;  /* 0x00007610ff027816 */ /* 0x001fe40000000002 */
[----:B-1----:R-:W-:-:S04]  /*261c0*/  @!P1 LOP3.LUT R5, R5, R4, RZ, 0x3c, !PT ;  /* 0x0000000405059212 */ /* 0x002fc800078e3cff */
[----:B------:R-:W-:-:S04]  /*261d0*/  @!P1 LOP3.LUT R4, R5, R4, RZ, 0x3c, !PT ;  /* 0x0000000405049212 */ /* 0x000fc800078e3cff */
[----:B------:R-:W-:-:S05]  /*261e0*/  @!P1 LOP3.LUT R5, R5, R4, RZ, 0x3c, !PT ;  /* 0x0000000405059212 */ /* 0x000fca00078e3cff */
[----:B------:R-:W2:Y:S04]  /*261f0*/  @!P1 LDG.E.U16 R2, desc[UR12][R4.64] ;  /* 0x0000000c04029981 */ /* 0x000ea8000c1e1500 */
[----:B---3--:R0:W-:Y:S04]  /*26200*/  STL [R1+0xe4], R7 ;  /* 0x0000e40701007387 */ /* 0x0081e80000100800 */
[----:B0-----:R-:W3:Y:S04]  /*26210*/  LDL R7, [R1+0x844] ;  /* 0x0008440001077983 */ /* 0x001ee80000100800 */
[----:B--2---:R-:W-:Y:S04]  /*26220*/  STL [R1+0xd8], R2 ;  /* 0x0000d80201007387 */ /* 0x004fe80000100800 */
[----:B------:R-:W2:Y:S01]  /*26230*/  LDL R5, [R1+0x880] ;  /* 0x0008800001057983 */ /* 0x000ea20000100800 */
[----:B------:R-:W-:Y:S01]  /*26240*/  PRMT R0, RZ, 0x7610, R0 ;  /* 0x00007610ff007816 */ /* 0x000fe20000000000 */
[----:B----4-:R-:W-:-:S05]  /*26250*/  @!P1 IMAD.MOV.U32 R4, RZ, RZ, R11 ;  /* 0x000000ffff049224 */ /* 0x010fca00078e000b */
[----:B--2---:R-:W2:Y:S04]  /*26260*/  @!P1 LDG.E.U16 R0, desc[UR12][R4.64] ;  /* 0x0000000c04009981 */ /* 0x004ea8000c1e1500 */
[----:B------:R-:W4:Y:S04]  /*26270*/  LDL R4, [R1+0x860] ;  /* 0x0008600001047983 */ /* 0x000f280000100800 */
[----:B------:R-:W4:Y:S01]  /*26280*/  LDL R5, [R1+0x864] ;  /* 0x0008640001057983 */ /* 0x000f220000100800 */
[----:B------:R-:W-:-:S03]  /*26290*/  PRMT R8, RZ, 0x7610, R8 ;  /* 0x00007610ff087816 */ /* 0x000fc60000000008 */
[----:B--2---:R0:W-:Y:S04]  /*262a0*/  STL [R1+0xc8], R0 ;  /* 0x0000c80001007387 */ /* 0x0041e80000100800 */
[----:B0-----:R-:W2:Y:S01]  /*262b0*/  LDL R0, [R1+0x804] ;  /* 0x0008040001007983 */ /* 0x001ea20000100800 */
[----:B----4-:R-:W-:-:S03]  /*262c0*/  @!P1 LOP3.LUT R5, R5, R4, RZ, 0x3c, !PT ;  /* 0x0000000405059212 */ /* 0x010fc600078e3cff */
[----:B------:R-:W4:Y:S01]  /*262d0*/  LDL.LU R11, [R1+0x48] ;  /* 0x00004800010b7983 */ /* 0x000f220000300800 */
[----:B------:R-:W-:-:S04]  /*262e0*/  @!P1 LOP3.LUT R4, R5, R4, RZ, 0x3c, !PT ;  /* 0x0000000405049212 */ /* 0x000fc800078e3cff */
[----:B------:R-:W-:-:S05]  /*262f0*/  @!P1 LOP3.LUT R5, R5, R4, RZ, 0x3c, !PT ;  /* 0x0000000405059212 */ /* 0x000fca00078e3cff */
[----:B------:R3:W2:Y:S04]  /*26300*/  @!P1 LDG.E.U16 R8, desc[UR12][R4.64] ;  /* 0x0000000c04089981 */ /* 0x0006a8000c1e1500 */
[----:B------:R-:W4:Y:S01]  /*26310*/  LDL R5, [R1+0x840] ;  /* 0x0008400001057983 */ /* 0x000f220000100800 */
[----:B------:R-:W-:Y:S01]  /*26320*/  PRMT R6, RZ, 0x7610, R6 ;  /* 0x00007610ff067816 */ /* 0x000fe20000000006 */
[----:B---3--:R-:W-:Y:S02]  /*26330*/  @!P1 IMAD.MOV.U32 R4, RZ, RZ, R7 ;  /* 0x000000ffff049224 */ /* 0x008fe400078e0007 */
[----:B--2---:R0:W-:Y:S04]  /*26340*/  STL [R1+0xbc], R8 ;  /* 0x0000bc0801007387 */ /* 0x0041e80000100800 */
[----:B0-----:R-:W2:Y:S04]  /*26350*/  LDL.LU R8, [R1+0x54] ;  /* 0x0000540001087983 */ /* 0x001ea80000300800 */
[----:B----4-:R-:W3:Y:S01]  /*26360*/  @!P1 LDG.E.U16 R6, desc[UR12][R4.64] ;  /* 0x0000000c04069981 */ /* 0x010ee2000c1e1500 */
[----:B------:R-:W-:-:S03]  /*26370*/  PRMT R3, RZ, 0x7610, R3 ;  /* 0x00007610ff037816 */ /* 0x000fc60000000003 */
[----:B------:R-:W4:Y:S04]  /*26380*/  LDL R7, [R1+0x7c4] ;  /* 0x0007c40001077983 */ /* 0x000f280000100800 */
[----:B------:R-:W2:Y:S04]  /*26390*/  LDL R4, [R1+0x820] ;  /* 0x0008200001047983 */ /* 0x000ea80000100800 */
[----:B------:R-:W2:Y:S04]  /*263a0*/  LDL R5, [R1+0x824] ;  /* 0x0008240001057983 */ /* 0x000ea80000100800 */
[----:B---3--:R0:W-:Y:S04]  /*263b0*/  STL [R1+0xb8], R6 ;  /* 0x0000b80601007387 */ /* 0x0081e80000100800 */
[----:B0-----:R-:W3:Y:S01]  /*263c0*/  LDL.LU R6, [R1+0x58] ;  /* 0x0000580001067983 */ /* 0x001ee20000300800 */
[----:B--2---:R-:W-:-:S04]  /*263d0*/  @!P1 LOP3.LUT R5, R5, R4, RZ, 0x3c, !PT ;  /* 0x0000000405059212 */ /* 0x004fc800078e3cff */
[----:B------:R-:W-:-:S04]  /*263e0*/  @!P1 LOP3.LUT R4, R5, R4, RZ, 0x3c, !PT ;  /* 0x0000000405049212 */ /* 0x000fc800078e3cff */
[----:B------:R-:W-:-:S05]  /*263f0*/  @!P1 LOP3.LUT R5, R5, R4, RZ, 0x3c, !PT ;  /* 0x0000000405059212 */ /* 0x000fca00078e3cff */
[----:B------:R0:W2:Y:S04]  /*26400*/  @!P1 LDG.E.U16 R3, desc[UR12][R4.64] ;  /* 0x0000000c04039981 */ /* 0x0000a8000c1e1500 */
[----:B------:R-:W4:Y:S01]  /*26410*/  LDL R5, [R1+0x800] ;  /* 0x0008000001057983 */ /* 0x000f220000100800 */
[----:B------:R-:W-:Y:S01]  /*26420*/  PRMT R9, RZ, 0x7610, R9 ;  /* 0x00007610ff097816 */ /* 0x000fe20000000009 */
[----:B0-----:R-:W-:Y:S01]  /*26430*/  @!P1 IMAD.MOV.U32 R4, RZ, RZ, R0 ;  /* 0x000000ffff049224 */ /* 0x001fe200078e0000 */
[----:B------:R-:W0:Y:S01]  /*26440*/  S2R R2, SR_TID.X ;  /* 0x0000000000027919 */ /* 0x000e220000002100 */
[----:B--2---:R1:W-:Y:S04]  /*26450*/  STL [R1+0xb4], R3 ;  /* 0x0000b40301007387 */ /* 0x0043e80000100800 */
[----:B-1----:R-:W2:Y:S04]  /*26460*/  LDL.LU R3, [R1+0x60] ;  /* 0x0000600001037983 */ /* 0x002ea80000300800 */
[----:B------:R-:W2:Y:S04]  /*26470*/  LDL.LU R0, [R1+0x64] ;  /* 0x0000640001007983 */ /* 0x000ea80000300800 */
[----:B----4-:R1:W4:Y:S04]  /*26480*/  @!P1 LDG.E.U16 R9, desc[UR12][R4.64] ;  /* 0x0000000c04099981 */ /* 0x010328000c1e1500 */
[----:B------:R-:W1:Y:S04]  /*26490*/  LDL R4, [R1+0x7e0] ;  /* 0x0007e00001047983 */ /* 0x000e680000100800 */
[----:B------:R-:W1:Y:S01]  /*264a0*/  LDL R5, [R1+0x7e4] ;  /* 0x0007e40001057983 */ /* 0x000e620000100800 */
[----:B0-----:R-:W-:-:S05]  /*264b0*/  LOP3.LUT R2, R2, 0x3f, RZ, 0xc0, !PT ;  /* 0x0000003f02027812 */ /* 0x001fca00078ec0ff */
[----:B------:R-:W-:-:S05]  /*264c0*/  IMAD.SHL.U32 R2, R2, 0x2, RZ ;  /* 0x0000000202027824 */ /* 0x000fca00078e00ff */
[----:B------:R-:W-:Y:S04]  /*264d0*/  STS.U16 [R2+UR5+0x3a00], R18 ;  /* 0x003a001202007988 */ /* 0x000fe80008000405 */
[----:B------:R-:W-:Y:S04]  /*264e0*/  STS.U16 [R2+UR5+0x3c00], R17 ;  /* 0x003c001102007988 */ /* 0x000fe80008000405 */
[----:B------:R-:W-:Y:S04]  /*264f0*/  STS.U16 [R2+UR5+0x3e00], R16 ;  /* 0x003e001002007988 */ /* 0x000fe80008000405 */
[----:B------:R-:W-:Y:S04]  /*26500*/  STS.U16 [R2+UR5+0x4000], R15 ;  /* 0x0040000f02007988 */ /* 0x000fe80008000405 */
[----:B------:R-:W-:Y:S04]  /*26510*/  STS.U16 [R2+UR5+0x4200], R14 ;  /* 0x0042000e02007988 */ /* 0x000fe80008000405 */
[----:B------:R0:W-:Y:S02]  /*26520*/  STS.U16 [R2+UR5+0x4400], R13 ;  /* 0x0044000d02007988 */ /* 0x0001e40008000405 */
[----:B0-----:R-:W-:-:S02]  /*26530*/  PRMT R2, RZ, 0x7610, R2 ;  /* 0x00007610ff027816 */ /* 0x001fc40000000002 */
[----:B-1----:R-:W-:-:S04]  /*26540*/  @!P1 LOP3.LUT R5, R5, R4, RZ, 0x3c, !PT ;  /* 0x0000000405059212 */ /* 0x002fc800078e3cff */
[----:B------:R-:W-:-:S04]  /*26550*/  @!P1 LOP3.LUT R4, R5, R4, RZ, 0x3c, !PT ;  /* 0x0000000405049212 */ /* 0x000fc800078e3cff */
[----:B------:R-:W-:-:S05]  /*26560*/  @!P1 LOP3.LUT R5, R5, R4, RZ, 0x3c, !PT ;  /* 0x0000000405059212 */ /* 0x000fca00078e3cff */
[----:B------:R-:W3:Y:S04]  /*26570*/  @!P1 LDG.E.U16 R2, desc[UR12][R4.64] ;  /* 0x0000000c04029981 */ /* 0x000ee8000c1e1500 */
[----:B----4-:R0:W-:Y:S04]  /*26580*/  STL [R1+0xb0], R9 ;  /* 0x0000b00901007387 */ /* 0x0101e80000100800 */
[----:B0-----:R-:W4:Y:S04]  /*26590*/  LDL.LU R9, [R1+0x70] ;  /* 0x0000700001097983 */ /* 0x001f280000300800 */
[----:B---3--:R0:W-:Y:S04]  /*265a0*/  STL [R1+0xac], R2 ;  /* 0x0000ac0201007387 */ /* 0x0081e80000100800 */
[----:B------:R-:W3:Y:S01]  /*265b0*/  LDL R5, [R1+0x7c0] ;  /* 0x0007c00001057983 */ /* 0x000ee20000100800 */
[----:B0-----:R-:W0:Y:S01]  /*265c0*/  S2R R2, SR_TID.X ;  /* 0x0000000000027919 */ /* 0x001e220000002100 */
[----:B------:R-:W-:-:S02]  /*265d0*/  @!P1 IMAD.MOV.U32 R4, RZ, RZ, R7 ;  /* 0x000000ffff049224 */ /* 0x000fc400078e0007 */
[----:B------:R-:W4:Y:S01]  /*265e0*/  LDL.LU R7, [R1+0x74] ;  /* 0x0000740001077983 */ /* 0x000f220000300800 */
        /* <DEDUP_REMOVED lines=11> */
[----:B------:R0:W-:Y:S04]  /*266a0*/  STS.U16 [R2+UR5+0x4800], R11 ;  /* 0x0048000b02007988 */ /* 0x0001e80008000405 */
[----:B0-----:R-:W2:Y:S01]  /*266b0*/  LDL.LU R11, [R1+0x1e68] ;  /* 0x001e6800010b7983 */ /* 0x001ea20000300800 */
[----:B---3--:R-:W-:-:S04]  /*266c0*/  @!P1 LOP3.LUT R5, R5, R4, RZ, 0x3c, !PT ;  /* 0x0000000405059212 */ /* 0x008fc800078e3cff */
[----:B------:R-:W-:-:S04]  /*266d0*/  @!P1 LOP3.LUT R4, R5, R4, RZ, 0x3c, !PT ;  /* 0x0000000405049212 */ /* 0x000fc800078e3cff */
[----:B------:R-:W-:Y:S02]  /*266e0*/  @!P1 LOP3.LUT R5, R5, R4, RZ, 0x3c, !PT ;  /* 0x0000000405059212 */ /* 0x000fe400078e3cff */
[----:B--2---:R-:W-:-:S06]  /*266f0*/  PRMT R11, RZ, 0x7610, R11 ;  /* 0x00007610ff0b7816 */ /* 0x004fcc000000000b */
[----:B------:R0:W2:Y:S04]  /*26700*/  @!P1 LDG.E.U16 R11, desc[UR12][R4.64] ;  /* 0x0000000c040b9981 */ /* 0x0000a8000c1e1500 */
        /* <DEDUP_REMOVED lines=8> */
[----:B--2---:R0:W-:Y:S04]  /*26790*/  STL [R1+0xa4], R11 ;  /* 0x0000a40b01007387 */ /* 0x0041e80000100800 */
[----:B0-----:R-:W2:Y:S04]  /*267a0*/  LDL.LU R11, [R1+0x78] ;  /* 0x00007800010b7983 */ /* 0x001ea80000300800 */
        /* <DEDUP_REMOVED lines=30> */
[----:B0-----:R-:W0:Y:S01]  /*26990*/  S2R R2, SR_TID.X ;  /* 0x0000000000027919 */ /* 0x001e220000002100 */
[----:B----4-:R-:W-:-:S02]  /*269a0*/  PRMT R8, RZ, 0x7610, R8 ;  /* 0x00007610ff087816 */ /* 0x010fc40000000008 */
[----:B0-----:R-:W-:-:S05]  /*269b0*/  LOP3.LUT R2, R2, 0x3f, RZ, 0xc0, !PT ;  /* 0x0000003f02027812 */ /* 0x001fca00078ec0ff */
[----:B------:R-:W-:-:S05]  /*269c0*/  IMAD.SHL.U32 R2, R2, 0x2, RZ ;  /* 0x0000000202027824 */ /* 0x000fca00078e00ff */
[----:B------:R0:W-:Y:S04]  /*269d0*/  STS.U16 [R2+UR5+0x5000], R0 ;  /* 0x0050000002007988 */ /* 0x0001e80008000405 */
[----:B0-----:R-:W4:Y:S01]  /*269e0*/  LDL.LU R0, [R1+0x1e58] ;  /* 0x001e580001007983 */ /* 0x001f220000300800 */
[----:B---3--:R-:W-:-:S04]  /*269f0*/  @!P1 LOP3.LUT R5, R5, R4, RZ, 0x3c, !PT ;  /* 0x0000000405059212 */ /* 0x008fc800078e3cff */
[----:B------:R-:W-:-:S04]  /*26a00*/  @!P1 LOP3.LUT R4, R5, R4, RZ, 0x3c, !PT ;  /* 0x0000000405049212 */ /* 0x000fc800078e3cff */
[----:B------:R-:W-:-:S05]  /*26a10*/  @!P1 LOP3.LUT R5, R5, R4, RZ, 0x3c, !PT ;  /* 0x0000000405059212 */ /* 0x000fca00078e3cff */
[----:B------:R-:W3:Y:S04]  /*26a20*/  @!P1 LDG.E.U16 R8, desc[UR12][R4.64] ;  /* 0x0000000c04089981 */ /* 0x000ee8000c1e1500 */
[----:B------:R-:W4:Y:S04]  /*26a30*/  LDL R4, [R1+0x700] ;  /* 0x0007000001047983 */ /* 0x000f280000100800 */
[----:B------:R-:W4:Y:S01]  /*26a40*/  LDL R5, [R1+0x704] ;  /* 0x0007040001057983 */ /* 0x000f220000100800 */
[----:B--2---:R-:W-:-:S03]  /*26a50*/  PRMT R3, RZ, 0x7610, R3 ;  /* 0x00007610ff037816 */ /* 0x004fc60000000003 */
[----:B------:R-:W-:Y:S04]  /*26a60*/  STS.U16 [R2+UR5+0x5200], R9 ;  /* 0x0052000902007988 */ /* 0x000fe80008000405 */
[----:B---3--:R0:W-:Y:S04]  /*26a70*/  STL [R1+0x94], R8 ;  /* 0x0000940801007387 */ /* 0x0081e80000100800 */
[----:B0-----:R-:W2:Y:S01]  /*26a80*/  LDL R8, [R1+0xe2c] ;  /* 0x000e2c0001087983 */ /* 0x001ea20000100800 */
[----:B----4-:R-:W-:-:S03]  /*26a90*/  @!P1 LOP3.LUT R5, R5, R4, RZ, 0x3c, !PT ;  /* 0x0000000405059212 */ /* 0x010fc600078e3cff */
[----:B------:R-:W3:Y:S01]  /*26aa0*/  LDL.LU R9, [R1+0xcc] ;  /* 0x0000cc0001097983 */ /* 0x000ee20000300800 */
[----:B------:R-:W-:-:S04]  /*26ab0*/  @!P1 LOP3.LUT R4, R5, R4, RZ, 0x3c, !PT ;  /* 0x0000000405049212 */ /* 0x000fc800078e3cff */
[----:B------:R-:W-:-:S05]  /*26ac0*/  @!P1 LOP3.LUT R5, R5, R4, RZ, 0x3c, !PT ;  /* 0x0000000405059212 */ /* 0x000fca00078e3cff */
[----:B------:R-:W4:Y:S04]  /*26ad0*/  @!P1 LDG.E.U16 R3, desc[UR12][R4.64] ;  /* 0x0000000c04039981 */ /* 0x000f28000c1e1500 */
[----:B------:R-:W2:Y:S04]  /*26ae0*/  LDL R4, [R1+0x6e0] ;  /* 0x0006e00001047983 */ /* 0x000ea80000100800 */
[----:B------:R-:W2:Y:S01]  /*26af0*/  LDL R5, [R1+0x6e4] ;  /* 0x0006e40001057983 */ /* 0x000ea20000100800 */
[----:B------:R-:W-:-:S03]  /*26b00*/  PRMT R10, RZ, 0x7610, R10 ;  /* 0x00007610ff0a7816 */ /* 0x000fc6000000000a */
[----:B------:R-:W-:Y:S04]  /*26b10*/  STS.U16 [R2+UR5+0x5400], R7 ;  /* 0x0054000702007988 */ /* 0x000fe80008000405 */
[----:B----4-:R0:W-:Y:S04]  /*26b20*/  STL [R1+0x90], R3 ;  /* 0x0000900301007387 */ /* 0x0101e80000100800 */
[----:B0-----:R-:W4:Y:S01]  /*26b30*/  LDL R3, [R1+0xe4c] ;  /* 0x000e4c0001037983 */ /* 0x001f220000100800 */
[----:B--2---:R-:W-:-:S03]  /*26b40*/  @!P1 LOP3.LUT R5, R5, R4, RZ, 0x3c, !PT ;  /* 0x0000000405059212 */ /* 0x004fc600078e3cff */
[----:B------:R-:W2:Y:S01]  /*26b50*/  LDL.LU R7, [R1+0xd0] ;  /* 0x0000d00001077983 */ /* 0x000ea20000300800 */
[----:B------:R-:W-:-:S04]  /*26b60*/  @!P1 LOP3.LUT R4, R5, R4, RZ, 0x3c, !PT ;  /* 0x0000000405049212 */ /* 0x000fc800078e3cff */
[----:B------:R-:W-:-:S05]  /*26b70*/  @!P1 LOP3.LUT R5, R5, R4, RZ, 0x3c, !PT ;  /* 0x0000000405059212 */ /* 0x000fca00078e3cff */
[----:B------:R0:W3:Y:S04]  /*26b80*/  @!P1 LDG.E.U16 R10, desc[UR12][R4.64] ;  /* 0x0000000c040a9981 */ /* 0x0000e8000c1e1500 */
[----:B------:R-:W0:Y:S04]  /*26b90*/  LDL R4, [R1+0x6c0] ;  /* 0x0006c00001047983 */ /* 0x000e280000100800 */
[----:B------:R-:W0:Y:S04]  /*26ba0*/  LDL R5, [R1+0x6c4] ;  /* 0x0006c40001057983 */ /* 0x000e280000100800 */
[----:B------:R1:W-:Y:S02]  /*26bb0*/  STS.U16 [R2+UR5+0x5600], R11 ;  /* 0x0056000b02007988 */ /* 0x0003e40008000405 */
[----:B-1----:R-:W-:-:S02]  /*26bc0*/  PRMT R2, RZ, 0x7610, R2 ;  /* 0x00007610ff027816 */ /* 0x002fc40000000002 */
[----:B0-----:R-:W-:-:S04]  /*26bd0*/  @!P1 LOP3.LUT R5, R5, R4, RZ, 0x3c, !PT ;  /* 0x0000000405059212 */ /* 0x001fc800078e3cff */
[----:B------:R-:W-:-:S04]  /*26be0*/  @!P1 LOP3.LUT R4, R5, R4, RZ, 0x3c, !PT ;  /* 0x0000000405049212 */ /* 0x000fc800078e3cff */
[----:B------:R-:W-:-:S05]  /*26bf0*/  @!P1 LOP3.LUT R5, R5, R4, RZ, 0x3c, !PT ;  /* 0x0000000405059212 */ /* 0x000fca00078e3cff */
[----:B------:R-:W4:Y:S04]  /*26c00*/  @!P1 LDG.E.U16 R2, desc[UR12][R4.64] ;  /* 0x0000000c04029981 */ /* 0x000f28000c1e1500 */
[----:B---3--:R0:W-:Y:S04]  /*26c10*/  STL [R1+0x8c], R10 ;  /* 0x00008c0a01007387 */ /* 0x0081e80000100800 */
[----:B0-----:R-:W3:Y:S04]  /*26c20*/  LDL R10, [R1+0xe80] ;  /* 0x000e8000010a7983 */ /* 0x001ee80000100800 */
[----:B------:R-:W2:Y:S04]  /*26c30*/  LDL.LU R11, [R1+0xd4] ;  /* 0x0000d400010b7983 */ /* 0x000ea80000300800 */
[----:B----4-:R0:W-:Y:S04]  /*26c40*/  STL [R1+0x88], R2 ;  /* 0x0000880201007387 */ /* 0x0101e80000100800 */
[----:B------:R-:W4:Y:S04]  /*26c50*/  LDL.LU R4, [R1+0x80] ;  /* 0x0000800001047983 */ /* 0x000f280000300800 */
[----:B------:R-:W3:Y:S01]  /*26c60*/  LDL R5, [R1+0x6b0] ;  /* 0x0006b00001057983 */ /* 0x000ee20000100800 */
[----:B0-----:R-:W0:Y:S02]  /*26c70*/  S2R R2, SR_TID.X ;  /* 0x0000000000027919 */ /* 0x001e240000002100 */
[----:B0-----:R-:W-:-:S05]  /*26c80*/  LOP3.LUT R2, R2, 0x3f, RZ, 0xc0, !PT ;  /* 0x0000003f02027812 */ /* 0x001fca00078ec0ff */
[----:B------:R-:W-:-:S05]  /*26c90*/  IMAD.SHL.U32 R2, R2, 0x2, RZ ;  /* 0x0000000202027824 */ /* 0x000fca00078e00ff */
[----:B----4-:R0:W-:Y:S02]  /*26ca0*/  STS.U16 [R2+UR5+0x5800], R4 ;  /* 0x0058000402007988 */ /* 0x0101e40008000405 */
[----:B0-----:R-:W-:Y:S01]  /*26cb0*/  PRMT R2, RZ, 0x7610, R2 ;  /* 0x00007610ff027816 */ /* 0x001fe20000000002 */
[----:B------:R-:W-:Y:S02]  /*26cc0*/  @!P1 IMAD.MOV.U32 R4, RZ, RZ, R8 ;  /* 0x000000ffff049224 */ /* 0x000fe400078e0008 */
[----:B------:R-:W4:Y:S04]  /*26cd0*/  LDL.LU R8, [R1+0xdc] ;  /* 0x0000dc0001087983 */ /* 0x000f280000300800 */
[----:B---3--:R-:W3:Y:S04]  /*26ce0*/  @!P1 LDG.E.U16 R2, desc[UR12][R4.64] ;  /* 0x0000000c04029981 */ /* 0x008ee8000c1e1500 */
[----:B---3--:R0:W-:Y:S04]  /*26cf0*/  STL [R1+0x84], R2 ;  /* 0x0000840201007387 */ /* 0x0081e80000100800 */
[----:B------:R-:W3:Y:S04]  /*26d00*/  LDL.LU R4, [R1+0xc0] ;  /* 0x0000c00001047983 */ /* 0x000ee80000300800 */
[----:B------:R-:W2:Y:S01]  /*26d10*/  LDL R5, [R1+0xe10] ;  /* 0x000e100001057983 */ /* 0x000ea20000100800 */
[----:B0-----:R-:W0:Y:S02]  /*26d20*/  S2R R2, SR_TID.X ;  /* 0x0000000000027919 */ /* 0x001e240000002100 */
[----:B0-----:R-:W-:-:S05]  /*26d30*/  LOP3.LUT R2, R2, 0x3f, RZ, 0xc0, !PT ;  /* 0x0000003f02027812 */ /* 0x001fca00078ec0ff */
[----:B------:R-:W-:-:S05]  /*26d40*/  IMAD.SHL.U32 R2, R2, 0x2, RZ ;  /* 0x0000000202027824 */ /* 0x000fca00078e00ff */
[----:B---3--:R0:W-:Y:S02]  /*26d50*/  STS.U16 [R2+UR5+0x5a00], R4 ;  /* 0x005a000402007988 */ /* 0x0081e40008000405 */
[----:B0-----:R-:W-:Y:S01]  /*26d60*/  PRMT R2, RZ, 0x7610, R2 ;  /* 0x00007610ff027816 */ /* 0x001fe20000000002 */
[----:B------:R-:W-:Y:S02]  /*26d70*/  @!P1 IMAD.MOV.U32 R4, RZ, RZ, R3 ;  /* 0x000000ffff049224 */ /* 0x000fe400078e0003 */
[----:B------:R-:W3:Y:S04]  /*26d80*/  LDL.LU R3, [R1+0xe0] ;  /* 0x0000e00001037983 */ /* 0x000ee80000300800 */
[----:B--2---:R-:W2:Y:S04]  /*26d90*/  @!P1 LDG.E.U16 R2, desc[UR12][R4.64] ;  /* 0x0000000c04029981 */ /* 0x004ea8000c1e1500 */
[----:B--2---:R0:W-:Y:S04]  /*26da0*/  STL [R1+0x80], R2 ;  /* 0x0000800201007387 */ /* 0x0041e80000100800 */
[----:B------:R-:W2:Y:S04]  /*26db0*/  LDL.LU R4, [R1+0xc4] ;  /* 0x0000c40001047983 */ /* 0x000ea80000300800 */
[----:B------:R-:W4:Y:S01]  /*26dc0*/  LDL R5, [R1+0xe30] ;  /* 0x000e300001057983 */ /* 0x000f220000100800 */
[----:B0-----:R-:W0:Y:S02]  /*26dd0*/  S2R R2, SR_TID.X ;  /* 0x0000000000027919 */ /* 0x001e240000002100 */
[----:B0-----:R-:W-:-:S05]  /*26de0*/  LOP3.LUT R2, R2, 0x3f, RZ, 0xc0, !PT ;  /* 0x0000003f02027812 */ /* 0x001fca00078ec0ff */
[----:B------:R-:W-:-:S05]  /*26df0*/  IMAD.SHL.U32 R2, R2, 0x2, RZ ;  /* 0x0000000202027824 */ /* 0x000fca00078e00ff */
[----:B--2---:R0:W-:Y:S02]  /*26e00*/  STS.U16 [R2+UR5+0x5c00], R4 ;  /* 0x005c000402007988 */ /* 0x0041e40008000405 */
[----:B0-----:R-:W-:Y:S01]  /*26e10*/  PRMT R2, RZ, 0x7610, R2 ;  /* 0x00007610ff027816 */ /* 0x001fe20000000002 */
[----:B------:R-:W-:Y:S02]  /*26e20*/  @!P1 IMAD.MOV.U32 R4, RZ, RZ, R10 ;  /* 0x000000ffff049224 */ /* 0x000fe400078e000a */
[----:B------:R-:W2:Y:S04]  /*26e30*/  LDL.LU R10, [R1+0xe8] ;  /* 0x0000e800010a7983 */ /* 0x000ea80000300800 */
[----:B----4-:R-:W4:Y:S04]  /*26e40*/  @!P1 LDG.E.U16 R2, desc[UR12][R4.64] ;  /* 0x0000000c04029981 */ /* 0x010f28000c1e1500 */
[----:B----4-:R0:W-:Y:S04]  /*26e50*/  STL [R1+0x7c], R2 ;  /* 0x00007c0201007387 */ /* 0x0101e80000100800 */
[----:B------:R-:W4:Y:S04]  /*26e60*/  LDL R4, [R1+0xe50] ;  /* 0x000e500001047983 */ /* 0x000f280000100800 */
[----:B------:R-:W4:Y:S01]  /*26e70*/  LDL R5, [R1+0xe70] ;  /* 0x000e700001057983 */ /* 0x000f220000100800 */
[----:B0-----:R-:W0:Y:S01]  /*26e80*/  S2R R2, SR_TID.X ;  /* 0x0000000000027919 */ /* 0x001e220000002100 */
[----:B------:R-:W-:-:S02]  /*26e90*/  PRMT R0, RZ, 0x7610, R0 ;  /* 0x00007610ff007816 */ /* 0x000fc40000000000 */
[----:B0-----:R-:W-:-:S05]  /*26ea0*/  LOP3.LUT R2, R2, 0x3f, RZ, 0xc0, !PT ;  /* 0x0000003f02027812 */ /* 0x001fca00078ec0ff */
[----:B------:R-:W-:-:S05]  /*26eb0*/  IMAD.SHL.U32 R2, R2, 0x2, RZ ;  /* 0x0000000202027824 */ /* 0x000fca00078e00ff */
[----:B------:R0:W-:Y:S04]  /*26ec0*/  STS.U16 [R2+UR5+0x5e00], R9 ;  /* 0x005e000902007988 */ /* 0x0001e80008000405 */
[----:B0-----:R-:W2:Y:S01]  /*26ed0*/  LDL.LU R9, [R1+0xec] ;  /* 0x0000ec0001097983 */ /* 0x001ea20000300800 */
[----:B----4-:R-:W-:-:S04]  /*26ee0*/  @!P1 LOP3.LUT R5, R5, R4, RZ, 0x3c, !PT ;  /* 0x0000000405059212 */ /* 0x010fc800078e3cff */
[----:B------:R-:W-:-:S04]  /*26ef0*/  @!P1 LOP3.LUT R4, R5, R4, RZ, 0x3c, !PT ;  /* 0x0000000405049212 */ /* 0x000fc800078e3cff */
[----:B------:R-:W-:-:S05]  /*26f00*/  @!P1 LOP3.LUT R5, R5, R4, RZ, 0x3c, !PT ;  /* 0x0000000405059212 */ /* 0x000fca00078e3cff */
        /* <DEDUP_REMOVED lines=19> */
[----:B------:R-:W3:Y:S01]  /*27040*/  @!P1 LDG.E.U16 R6, desc[UR12][R4.64] ;  /* 0x0000000c04069981 */ /* 0x000ee2000c1e1500 */
[----:B0-----:R-:W-:-:S05]  /*27050*/  LOP3.LUT R2, R2, 0x3f, RZ, 0xc0, !PT ;  /* 0x0000003f02027812 */ /* 0x001fca00078ec0ff */
[----:B------:R-:W-:-:S05]  /*27060*/  IMAD.SHL.U32 R2, R2, 0x2, RZ ;  /* 0x0000000202027824 */ /* 0x000fca00078e00ff */
[----:B------:R0:W-:Y:S04]  /*27070*/  STS.U16 [R2+UR5+0x6200], R11 ;  /* 0x0062000b02007988 */ /* 0x0001e80008000405 */
[----:B0-----:R-:W4:Y:S04]  /*27080*/  LDL.LU R11, [R1+0xf8] ;  /* 0x0000f800010b7983 */ /* 0x001f280000300800 */
[----:B------:R-:W2:Y:S04]  /*27090*/  LDL R4, [R1+0xdd8] ;  /* 0x000dd80001047983 */ /* 0x000ea80000100800 */
[----:B------:R-:W2:Y:S04]  /*270a0*/  LDL R5, [R1+0xddc] ;  /* 0x000ddc0001057983 */ /* 0x000ea80000100800 */
[----:B------:R-:W-:Y:S04]  /*270b0*/  STS.U16 [R2+UR5+0x6400], R8 ;  /* 0x0064000802007988 */ /* 0x000fe80008000405 */
[----:B---3--:R0:W-:Y:S04]  /*270c0*/  STL [R1+0x70], R6 ;  /* 0x0000700601007387 */ /* 0x0081e80000100800 */
[----:B0-----:R-:W3:Y:S04]  /*270d0*/  LDL.LU R6, [R1+0xfc] ;  /* 0x0000fc0001067983 */ /* 0x001ee80000300800 */
[----:B------:R-:W4:Y:S01]  /*270e0*/  LDL.LU R8, [R1+0x1e54] ;  /* 0x001e540001087983 */ /* 0x000f220000300800 */
[----:B--2---:R-:W-:-:S04]  /*270f0*/  @!P1 LOP3.LUT R5, R5, R4, RZ, 0x3c, !PT ;  /* 0x0000000405059212 */ /* 0x004fc800078e3cff */
[----:B------:R-:W-:-:S04]  /*27100*/  @!P1 LOP3.LUT R4, R5, R4, RZ, 0x3c, !PT ;  /* 0x0000000405049212 */ /* 0x000fc800078e3cff */
[----:B------:R-:W-:Y:S02]  /*27110*/  @!P1 LOP3.LUT R5, R5, R4, RZ, 0x3c, !PT ;  /* 0x0000000405059212 */ /* 0x000fe400078e3cff */
[----:B----4-:R-:W-:-:S06]  /*27120*/  PRMT R8, RZ, 0x7610, R8 ;  /* 0x00007610ff087816 */ /* 0x010fcc0000000008 */
[----:B------:R-:W2:Y:S04]  /*27130*/  @!P1 LDG.E.U16 R8, desc[UR12][R4.64] ;  /* 0x0000000c04089981 */ /* 0x000ea8000c1e1500 */
[----:B------:R-:W-:Y:S04]  /*27140*/  STS.U16 [R2+UR5+0x6600], R3 ;  /* 0x0066000302007988 */ /* 0x000fe80008000405 */
[----:B------:R-:W4:Y:S04]  /*27150*/  LDL R4, [R1+0xdb8] ;  /* 0x000db80001047983 */ /* 0x000f280000100800 */
[----:B------:R-:W4:Y:S04]  /*27160*/  LDL R5, [R1+0xdbc] ;  /* 0x000dbc0001057983 */ /* 0x000f280000100800 */
[----:B--2---:R0:W-:Y:S04]  /*27170*/  STL [R1+0x6c], R8 ;  /* 0x00006c0801007387 */ /* 0x0041e80000100800 */
[----:B0-----:R-:W2:Y:S04]  /*27180*/  LDL.LU R8, [R1+0x100] ;  /* 0x0001000001087983 */ /* 0x001ea80000300800 */
[----:B------:R-:W3:Y:S01]  /*27190*/  LDL.LU R3, [R1+0x1e50] ;  /* 0x001e500001037983 */ /* 0x000ee20000300800 */
[----:B----4-:R-:W-:-:S04]  /*271a0*/  @!P1 LOP3.LUT R5, R5, R4, RZ, 0x3c, !PT ;  /* 0x0000000405059212 */ /* 0x010fc800078e3cff */
[----:B------:R-:W-:-:S04]  /*271b0*/  @!P1 LOP3.LUT R4, R5, R4, RZ, 0x3c, !PT ;  /* 0x0000000405049212 */ /* 0x000fc800078e3cff */
[----:B------:R-:W-:Y:S02]  /*271c0*/  @!P1 LOP3.LUT R5, R5, R4, RZ, 0x3c, !PT ;  /* 0x0000000405059212 */ /* 0x000fe400078e3cff */
[----:B---3--:R-:W-:-:S06]  /*271d0*/  PRMT R3, RZ, 0x7610, R3 ;  /* 0x00007610ff037816 */ /* 0x008fcc0000000003 */
        /* <DEDUP_REMOVED lines=10> */
[----:B0-----:R-:W3:Y:S04]  /*27280*/  LDL.LU R3, [R1+0x108] ;  /* 0x0001080001037983 */ /* 0x001ee80000300800 */
[----:B------:R-:W3:Y:S04]  /*27290*/  LDL.LU R10, [R1+0x1e4c] ;  /* 0x001e4c00010a7983 */ /* 0x000ee80000300800 */
[----:B----4-:R0:W-:Y:S04]  /*272a0*/  STL [R1+0x64], R2 ;  /* 0x0000640201007387 */ /* 0x0101e80000100800 */
[----:B------:R-:W4:Y:S04]  /*272b0*/  LDL R4, [R1+0xd78] ;  /* 0x000d780001047983 */ /* 0x000f280000100800 */
[----:B------:R-:W4:Y:S01]  /*272c0*/  LDL R5, [R1+0xd7c] ;  /* 0x000d7c0001057983 */ /* 0x000f220000100800 */
[----:B0-----:R-:W0:Y:S02]  /*272d0*/  S2R R2, SR_TID.X ;  /* 0x0000000000027919 */ /* 0x001e240000002100 */
[----:B0-----:R-:W-:-:S05]  /*272e0*/  LOP3.LUT R2, R2, 0x3f, RZ, 0xc0, !PT ;  /* 0x0000003f02027812 */ /* 0x001fca00078ec0ff */
[----:B------:R-:W-:-:S05]  /*272f0*/  IMAD.SHL.U32 R2, R2, 0x2, RZ ;  /* 0x0000000202027824 */ /* 0x000fca00078e00ff */
[----:B------:R0:W-:Y:S02]  /*27300*/  STS.U16 [R2+UR5+0x6a00], R9 ;  /* 0x006a000902007988 */ /* 0x0001e40008000405 */
[----:B0-----:R-:W-:Y:S02]  /*27310*/  PRMT R2, RZ, 0x7610, R2 ;  /* 0x00007610ff027816 */ /* 0x001fe40000000002 */
[----:B------:R-:W3:Y:S01]  /*27320*/  LDL.LU R9, [R1+0x10c] ;  /* 0x00010c0001097983 */ /* 0x000ee20000300800 */
[----:B----4-:R-:W-:-:S04]  /*27330*/  @!P1 LOP3.LUT R5, R5, R4, RZ, 0x3c, !PT ;  /* 0x0000000405059212 */ /* 0x010fc800078e3cff */
[----:B------:R-:W-:-:S04]  /*27340*/  @!P1 LOP3.LUT R4, R5, R4, RZ, 0x3c, !PT ;  /* 0x0000000405049212 */ /* 0x000fc800078e3cff */
[----:B------:R-:W-:-:S05]  /*27350*/  @!P1 LOP3.LUT R5, R5, R4, RZ, 0x3c, !PT ;  /* 0x0000000405059212 */ /* 0x000fca00078e3cff */
[----:B------:R-:W4:Y:S04]  /*27360*/  @!P1 LDG.E.U16 R2, desc[UR12][R4.64] ;  /* 0x0000000c04029981 */ /* 0x000f28000c1e1500 */
        /* <DEDUP_REMOVED lines=42> */
[----:B0-----:R-:W0:Y:S01]  /*27610*/  S2R R2, SR_TID.X ;  /* 0x0000000000027919 */ /* 0x001e220000002100 */
[----:B------:R-:W-:-:S02]  /*27620*/  PRMT R14, RZ, 0x7610, R14 ;  /* 0x00007610ff0e7816 */ /* 0x000fc4000000000e */
[----:B0-----:R-:W-:-:S05]  /*27630*/  LOP3.LUT R2, R2, 0x3f, RZ, 0xc0, !PT ;  /* 0x0000003f02027812 */ /* 0x001fca00078ec0ff */
[----:B------:R-:W-:-:S05]  /*27640*/  IMAD.SHL.U32 R2, R2, 0x2, RZ ;  /* 0x0000000202027824 */ /* 0x000fca00078e00ff */
[----:B--2---:R0:W-:Y:S04]  /*27650*/  STS.U16 [R2+UR5+0x7200], R8 ;  /* 0x0072000802007988 */ /* 0x0041e80008000405 */
[----:B0-----:R-:W2:Y:S01]  /*27660*/  LDL.LU R8, [R1+0x120] ;  /* 0x0001200001087983 */ /* 0x001ea20000300800 */
[----:B----4-:R-:W-:-:S04]  /*27670*/  @!P1 LOP3.LUT R5, R5, R4, RZ, 0x3c, !PT ;  /* 0x0000000405059212 */ /* 0x010fc800078e3cff */
[----:B------:R-:W-:-:S04]  /*27680*/  @!P1 LOP3.LUT R4, R5, R4, RZ, 0x3c, !PT ;  /* 0x0000000405049212 */ /* 0x000fc800078e3cff */
[----:B------:R-:W-:-:S05]  /*27690*/  @!P1 LOP3.LUT R5, R5, R4, RZ, 0x3c, !PT ;  /* 0x0000000405059212 */ /* 0x000fca00078e3cff */
[----:B------:R0:W4:Y:S04]  /*276a0*/  @!P1 LDG.E.U16 R14, desc[UR12][R4.64] ;  /* 0x0000000c040e9981 */ /* 0x000128000c1e1500 */
[----:B------:R-:W0:Y:S04]  /*276b0*/  LDL R4, [R1+0xcd8] ;  /* 0x000cd80001047983 */ /* 0x000e280000100800 */
[----:B------:R-:W0:Y:S04]  /*276c0*/  LDL R5, [R1+0xcdc] ;  /* 0x000cdc0001057983 */ /* 0x000e280000100800 */
[----:B---3--:R1:W-:Y:S02]  /*276d0*/  STS.U16 [R2+UR5+0x7400], R3 ;  /* 0x0074000302007988 */ /* 0x0083e40008000405 */
[----:B-1----:R-:W-:-:S02]  /*276e0*/  PRMT R2, RZ, 0x7610, R2 ;  /* 0x00007610ff027816 */ /* 0x002fc40000000002 */
[----:B------:R-:W3:Y:S01]  /*276f0*/  LDL R3, [R1+0xc7c] ;  /* 0x000c7c0001037983 */ /* 0x000ee20000100800 */
[----:B0-----:R-:W-:-:S04]  /*27700*/  @!P1 LOP3.LUT R5, R5, R4, RZ, 0x3c, !PT ;  /* 0x0000000405059212 */ /* 0x001fc800078e3cff */
[----:B------:R-:W-:-:S04]  /*27710*/  @!P1 LOP3.LUT R4, R5, R4, RZ, 0x3c, !PT ;  /* 0x0000000405049212 */ /* 0x000fc800078e3cff */
[----:B------:R-:W-:-:S05]  /*27720*/  @!P1 LOP3.LUT R5, R5, R4, RZ, 0x3c, !PT ;  /* 0x0000000405059212 */ /* 0x000fca00078e3cff */
[----:B------:R-:W2:Y:S04]  /*27730*/  @!P1 LDG.E.U16 R2, desc[UR12][R4.64] ;  /* 0x0000000c04029981 */ /* 0x000ea8000c1e1500 */
[----:B----4-:R0:W-:Y:S04]  /*27740*/  STL [R1+0x50], R14 ;  /* 0x0000500e01007387 */ /* 0x0101e80000100800 */
[----:B0-----:R-:W4:Y:S04]  /*27750*/  LDL.LU R14, [R1+0x19c] ;  /* 0x00019c00010e7983 */ /* 0x001f280000300800 */
        /* <DEDUP_REMOVED lines=8> */
[----:B------:R-:W4:Y:S01]  /*277e0*/  LDL.LU R9, [R1+0x198] ;  /* 0x0001980001097983 */ /* 0x000f220000300800 */
[----:B--2---:R-:W-:-:S04]  /*277f0*/  @!P1 LOP3.LUT R5, R5, R4, RZ, 0x3c, !PT ;  /* 0x0000000405059212 */ /* 0x004fc800078e3cff */
        /* <DEDUP_REMOVED lines=17> */
[----:B------:R-:W2:Y:S04]  /*27910*/  LDL.LU R4, [R1+0x118] ;  /* 0x0001180001047983 */ /* 0x000ea80000300800 */
[----:B------:R-:W4:Y:S01]  /*27920*/  LDL R5, [R1+0xc78] ;  /* 0x000c780001057983 */ /* 0x000f220000100800 */
[----:B0-----:R-:W0:Y:S01]  /*27930*/  S2R R2, SR_TID.X ;  /* 0x0000000000027919 */ /* 0x001e220000002100 */
[----:B------:R-:W-:-:S02]  /*27940*/  PRMT R12, RZ, 0x7610, R12 ;  /* 0x00007610ff0c7816 */ /* 0x000fc4000000000c */
[----:B0-----:R-:W-:-:S05]  /*27950*/  LOP3.LUT R2, R2, 0x3f, RZ, 0xc0, !PT ;  /* 0x0000003f02027812 */ /* 0x001fca00078ec0ff */
[----:B------:R-:W-:-:S05]  /*27960*/  IMAD.SHL.U32 R2, R2, 0x2, RZ ;  /* 0x0000000202027824 */ /* 0x000fca00078e00ff */
[----:B--2---:R3:W-:Y:S02]  /*27970*/  STS.U16 [R2+UR5+0x7a00], R4 ;  /* 0x007a000402007988 */ /* 0x0047e40008000405 */
[----:B---3--:R-:W-:Y:S02]  /*27980*/  @!P1 IMAD.MOV.U32 R4, RZ, RZ, R3 ;  /* 0x000000ffff049224 */ /* 0x008fe400078e0003 */
[----:B------:R-:W2:Y:S04]  /*27990*/  LDL.LU R3, [R1+0x190] ;  /* 0x0001900001037983 */ /* 0x000ea80000300800 */
[----:B----4-:R0:W3:Y:S04]  /*279a0*/  @!P1 LDG.E.U16 R12, desc[UR12][R4.64] ;  /* 0x0000000c040c9981 */ /* 0x0100e8000c1e1500 */
[----:B------:R-:W0:Y:S04]  /*279b0*/  LDL R4, [R1+0xc58] ;  /* 0x000c580001047983 */ /* 0x000e280000100800 */
[----:B------:R-:W0:Y:S04]  /*279c0*/  LDL R5, [R1+0xc5c] ;  /* 0x000c5c0001057983 */ /* 0x000e280000100800 */
[----:B------:R1:W-:Y:S02]  /*279d0*/  STS.U16 [R2+UR5+0x7c00], R6 ;  /* 0x007c000602007988 */ /* 0x0003e40008000405 */
[----:B-1----:R-:W-:-:S02]  /*279e0*/  PRMT R2, RZ, 0x7610, R2 ;  /* 0x00007610ff027816 */ /* 0x002fc40000000002 */
[----:B------:R-:W4:Y:S01]  /*279f0*/  LDL.LU R6, [R1+0x18c] ;  /* 0x00018c0001067983 */ /* 0x000f220000300800 */
[----:B0-----:R-:W-:-:S04]  /*27a00*/  @!P1 LOP3.LUT R5, R5, R4, RZ, 0x3c, !PT ;  /* 0x0000000405059212 */ /* 0x001fc800078e3cff */
[----:B------:R-:W-:-:S04]  /*27a10*/  @!P1 LOP3.LUT R4, R5, R4, RZ, 0x3c, !PT ;  /* 0x0000000405049212 */ /* 0x000fc800078e3cff */
[----:B------:R-:W-:-:S05]  /*27a20*/  @!P1 LOP3.LUT R5, R5, R4, RZ, 0x3c, !PT ;  /* 0x0000000405059212 */ /* 0x000fca00078e3cff */
[----:B------:R-:W2:Y:S04]  /*27a30*/  @!P1 LDG.E.U16 R2, desc[UR12][R4.64] ;  /* 0x0000000c04029981 */ /* 0x000ea8000c1e1500 */
[----:B---3--:R-:W-:Y:S04]  /*27a40*/  STL [R1+0x40], R12 ;  /* 0x0000400c01007387 */ /* 0x008fe80000100800 */
[----:B--2---:R0:W-:Y:S04]  /*27a50*/  STL [R1+0x3c], R2 ;  /* 0x00003c0201007387 */ /* 0x0041e80000100800 */
[----:B------:R-:W2:Y:S04]  /*27a60*/  LDL R4, [R1+0xc38] ;  /* 0x000c380001047983 */ /* 0x000ea80000100800 */
[----:B------:R-:W2:Y:S01]  /*27a70*/  LDL R5, [R1+0xc3c] ;  /* 0x000c3c0001057983 */ /* 0x000ea20000100800 */
[----:B0-----:R-:W0:Y:S02]  /*27a80*/  S2R R2, SR_TID.X ;  /* 0x0000000000027919 */ /* 0x001e240000002100 */
[----:B0-----:R-:W-:-:S05]  /*27a90*/  LOP3.LUT R2, R2, 0x3f, RZ, 0xc0, !PT ;  /* 0x0000003f02027812 */ /* 0x001fca00078ec0ff */
[----:B------:R-:W-:-:S05]  /*27aa0*/  IMAD.SHL.U32 R2, R2, 0x2, RZ ;  /* 0x0000000202027824 */ /* 0x000fca00078e00ff */
[----:B------:R0:W-:Y:S04]  /*27ab0*/  STS.U16 [R2+UR5+0x7e00], R8 ;  /* 0x007e000802007988 */ /* 0x0001e80008000405 */
[----:B0-----:R-:W3:Y:S01]  /*27ac0*/  LDL.LU R8, [R1+0x1e44] ;  /* 0x001e440001087983 */ /* 0x001ee20000300800 */
[----:B--2---:R-:W-:-:S04]  /*27ad0*/  @!P1 LOP3.LUT R5, R5, R4, RZ, 0x3c, !PT ;  /* 0x0000000405059212 */ /* 0x004fc800078e3cff */
[----:B------:R-:W-:-:S04]  /*27ae0*/  @!P1 LOP3.LUT R4, R5, R4, RZ, 0x3c, !PT ;  /* 0x0000000405049212 */ /* 0x000fc800078e3cff */
[----:B------:R-:W-:Y:S02]  /*27af0*/  @!P1 LOP3.LUT R5, R5, R4, RZ, 0x3c, !PT ;  /* 0x0000000405059212 */ /* 0x000fe400078e3cff */
[----:B---3--:R-:W-:-:S06]  /*27b00*/  PRMT R8, RZ, 0x7610, R8 ;  /* 0x00007610ff087816 */ /* 0x008fcc0000000008 */
[----:B------:R-:W2:Y:S04]  /*27b10*/  @!P1 LDG.E.U16 R8, desc[UR12][R4.64] ;  /* 0x0000000c04089981 */ /* 0x000ea8000c1e1500 */
[----:B--2---:R0:W-:Y:S04]  /*27b20*/  STL [R1+0x38], R8 ;  /* 0x0000380801007387 */ /* 0x0041e80000100800 */
[----:B0-----:R-:W2:Y:S04]  /*27b30*/  LDL.LU R8, [R1+0x1e40] ;  /* 0x001e400001087983 */ /* 0x001ea80000300800 */
[----:B------:R-:W3:Y:S04]  /*27b40*/  LDL R4, [R1+0xc18] ;  /* 0x000c180001047983 */ /* 0x000ee80000100800 */
[----:B------:R-:W3:Y:S01]  /*27b50*/  LDL R5, [R1+0xc1c] ;  /* 0x000c1c0001057983 */ /* 0x000ee20000100800 */
[----:B------:R-:W0:Y:S01]  /*27b60*/  S2R R12, SR_TID.X ;  /* 0x00000000000c7919 */ /* 0x000e220000002100 */
[----:B--2---:R-:W-:-:S02]  /*27b70*/  PRMT R8, RZ, 0x7610, R8 ;  /* 0x00007610ff087816 */ /* 0x004fc40000000008 */
[----:B---3--:R-:W-:-:S04]  /*27b80*/  @!P1 LOP3.LUT R5, R5, R4, RZ, 0x3c, !PT ;  /* 0x0000000405059212 */ /* 0x008fc800078e3cff */
[----:B------:R-:W-:-:S04]  /*27b90*/  @!P1 LOP3.LUT R4, R5, R4, RZ, 0x3c, !PT ;  /* 0x0000000405049212 */ /* 0x000fc800078e3cff */
[----:B------:R-:W-:-:S05]  /*27ba0*/  @!P1 LOP3.LUT R5, R5, R4, RZ, 0x3c, !PT ;  /* 0x0000000405059212 */ /* 0x000fca00078e3cff */
[----:B------:R-:W2:Y:S01]  /*27bb0*/  @!P1 LDG.E.U16 R8, desc[UR12][R4.64] ;  /* 0x0000000c04089981 */ /* 0x000ea2000c1e1500 */
[----:B0-----:R-:W-:-:S05]  /*27bc0*/  LOP3.LUT R12, R12, 0x3f, RZ, 0xc0, !PT ;  /* 0x0000003f0c0c7812 */ /* 0x001fca00078ec0ff */
[----:B------:R-:W-:-:S05]  /*27bd0*/  IMAD.SHL.U32 R12, R12, 0x2, RZ ;  /* 0x000000020c0c7824 */ /* 0x000fca00078e00ff */
[----:B------:R-:W-:-:S05]  /*27be0*/  LOP3.LUT R12, R12, 0x10, RZ, 0x3c, !PT ;  /* 0x000000100c0c7812 */ /* 0x000fca00078e3cff */
[----:B------:R0:W-:Y:S04]  /*27bf0*/  STS.U16 [R12+UR5+0x80], R14 ;  /* 0x0000800e0c007988 */ /* 0x0001e80008000405 */
[----:B0-----:R-:W3:Y:S04]  /*27c00*/  LDL.LU R14, [R1+0x184] ;  /* 0x00018400010e7983 */ /* 0x001ee80000300800 */
[----:B--2---:R0:W-:Y:S04]  /*27c10*/  STL [R1+0x34], R8 ;  /* 0x0000340801007387 */ /* 0x0041e80000100800 */
[----:B0-----:R-:W2:Y:S04]  /*27c20*/  LDL.LU R8, [R1+0x1e3c] ;  /* 0x001e3c0001087983 */ /* 0x001ea80000300800 */
[----:B------:R-:W4:Y:S04]  /*27c30*/  LDL R4, [R1+0xbf8] ;  /* 0x000bf80001047983 */ /* 0x000f280000100800 */
[----:B------:R-:W4:Y:S01]  /*27c40*/  LDL R5, [R1+0xbfc] ;  /* 0x000bfc0001057983 */ /* 0x000f220000100800 */
[----:B------:R-:W-:-:S03]  /*27c50*/  PRMT R15, RZ, 0x7610, R15 ;  /* 0x00007610ff0f7816 */ /* 0x000fc6000000000f */
[----:B------:R0:W-:Y:S04]  /*27c60*/  STS.U16 [R12+UR5+0x280], R9 ;  /* 0x000280090c007988 */ /* 0x0001e80008000405 */
[----:B0-----:R-:W3:Y:S01]  /*27c70*/  LDL.LU R9, [R1+0x180] ;  /* 0x0001800001097983 */ /* 0x001ee20000300800 */
        /* <DEDUP_REMOVED lines=11> */
[----:B------:R0:W-:Y:S04]  /*27d30*/  STS.U16 [R12+UR5+0x480], R7 ;  /* 0x000480070c007988 */ /* 0x0001e80008000405 */
[----:B0-----:R-:W3:Y:S04]  /*27d40*/  LDL R7, [R1+0xb7c] ;  /* 0x000b7c0001077983 */ /* 0x001ee80000100800 */
[----:B----4-:R0:W-:Y:S04]  /*27d50*/  STL [R1+0x30], R15 ;  /* 0x0000300f01007387 */ /* 0x0101e80000100800 */
[----:B0-----:R-:W4:Y:S04]  /*27d60*/  LDL.LU R15, [R1+0x17c] ;  /* 0x00017c00010f7983 */ /* 0x001f280000300800 */
[----:B------:R-:W-:Y:S04]  /*27d70*/  STS.U16 [R12+UR5+0x680], R3 ;  /* 0x000680030c007988 */ /* 0x000fe80008000405 */
[----:B--2---:R0:W-:Y:S04]  /*27d80*/  STL [R1+0x2c], R8 ;  /* 0x00002c0801007387 */ /* 0x0041e80000100800 */
[----:B0-----:R-:W2:Y:S04]  /*27d90*/  LDL.LU R8, [R1+0x1e38] ;  /* 0x001e380001087983 */ /* 0x001ea80000300800 */
[----:B------:R-:W3:Y:S04]  /*27da0*/  LDL R4, [R1+0xbb8] ;  /* 0x000bb80001047983 */ /* 0x000ee80000100800 */
[----:B------:R-:W3:Y:S04]  /*27db0*/  LDL R5, [R1+0xbbc] ;  /* 0x000bbc0001057983 */ /* 0x000ee80000100800 */
[----:B------:R-:W4:Y:S01]  /*27dc0*/  LDL.LU R3, [R1+0x1e34] ;  /* 0x001e340001037983 */ /* 0x000f220000300800 */
[----:B---3--:R-:W-:-:S04]  /*27dd0*/  @!P1 LOP3.LUT R5, R5, R4, RZ, 0x3c, !PT ;  /* 0x0000000405059212 */ /* 0x008fc800078e3cff */
[C---:B------:R-:W-:Y:S02]  /*27de0*/  @!P1 LOP3.LUT R4, R5.reuse, R4, RZ, 0x3c, !PT ;  /* 0x0000000405049212 */ /* 0x040fe400078e3cff */
[----:B----4-:R-:W-:Y:S02]  /*27df0*/  PRMT R3, RZ, 0x7610, R3 ;  /* 0x00007610ff037816 */ /* 0x010fe40000000003 */
        /* <DEDUP_REMOVED lines=12> */
[----:B------:R-:W3:Y:S04]  /*27ec0*/  @!P1 LDG.E.U16 R3, desc[UR12][R4.64] ;  /* 0x0000000c04039981 */ /* 0x000ee8000c1e1500 */
[----:B------:R-:W4:Y:S04]  /*27ed0*/  LDL.LU R4, [R1+0x188] ;  /* 0x0001880001047983 */ /* 0x000f280000300800 */
[----:B------:R-:W2:Y:S01]  /*27ee0*/  LDL R5, [R1+0xb78] ;  /* 0x000b780001057983 */ /* 0x000ea20000100800 */
[----:B------:R-:W-:-:S03]  /*27ef0*/  PRMT R13, RZ, 0x7610, R13 ;  /* 0x00007610ff0d7816 */ /* 0x000fc6000000000d */
[----:B---3--:R0:W-:Y:S04]  /*27f00*/  STL [R1+0x24], R3 ;  /* 0x0000240301007387 */ /* 0x0081e80000100800 */
[----:B----4-:R1:W-:Y:S04]  /*27f10*/  STS.U16 [R12+UR5+0xa80], R4 ;  /* 0x000a80040c007988 */ /* 0x0103e80008000405 */
[----:B0-----:R-:W3:Y:S01]  /*27f20*/  LDL.LU R3, [R1+0x170] ;  /* 0x0001700001037983 */ /* 0x001ee20000300800 */
[----:B-1----:R-:W-:-:S03]  /*27f30*/  @!P1 IMAD.MOV.U32 R4, RZ, RZ, R7 ;  /* 0x000000ffff049224 */ /* 0x002fc600078e0007 */
[----:B------:R-:W4:Y:S04]  /*27f40*/  LDL.LU R7, [R1+0x16c] ;  /* 0x00016c0001077983 */ /* 0x000f280000300800 */
[----:B--2---:R0:W2:Y:S04]  /*27f50*/  @!P1 LDG.E.U16 R13, desc[UR12][R4.64] ;  /* 0x0000000c040d9981 */ /* 0x0040a8000c1e1500 */
[----:B------:R-:W0:Y:S04]  /*27f60*/  LDL R4, [R1+0xb58] ;  /* 0x000b580001047983 */ /* 0x000e280000100800 */
[----:B------:R-:W0:Y:S01]  /*27f70*/  LDL R5, [R1+0xb5c] ;  /* 0x000b5c0001057983 */ /* 0x000e220000100800 */
[----:B------:R-:W-:-:S02]  /*27f80*/  PRMT R8, RZ, 0x7610, R8 ;  /* 0x00007610ff087816 */ /* 0x000fc40000000008 */
[----:B0-----:R-:W-:-:S04]  /*27f90*/  @!P1 LOP3.LUT R5, R5, R4, RZ, 0x3c, !PT ;  /* 0x0000000405059212 */ /* 0x001fc800078e3cff */
[----:B------:R-:W-:-:S04]  /*27fa0*/  @!P1 LOP3.LUT R4, R5, R4, RZ, 0x3c, !PT ;  /* 0x0000000405049212 */ /* 0x000fc800078e3cff */
[----:B------:R-:W-:-:S05]  /*27fb0*/  @!P1 LOP3.LUT R5, R5, R4, RZ, 0x3c, !PT ;  /* 0x0000000405059212 */ /* 0x000fca00078e3cff */
[----:B------:R-:W3:Y:S04]  /*27fc0*/  @!P1 LDG.E.U16 R8, desc[UR12][R4.64] ;  /* 0x0000000c04089981 */ /* 0x000ee8000c1e1500 */
[----:B--2---:R0:W-:Y:S04]  /*27fd0*/  STL [R1+0x20], R13 ;  /* 0x0000200d01007387 */ /* 0x0041e80000100800 */
[----:B------:R1:W-:Y:S04]  /*27fe0*/  STS.U16 [R12+UR5+0xc80], R14 ;  /* 0x000c800e0c007988 */ /* 0x0003e80008000405 */
[----:B0-----:R-:W2:Y:S04]  /*27ff0*/  LDL R13, [R1+0xafc] ;  /* 0x000afc00010d7983 */ /* 0x001ea80000100800 */
[----:B-1----:R-:W4:Y:S04]  /*28000*/  LDL.LU R14, [R1+0x168] ;  /* 0x00016800010e7983 */ /* 0x002f280000300800 */
        /* <DEDUP_REMOVED lines=20> */
[----:B------:R0:W-:Y:S04]  /*28150*/  STS.U16 [R12+UR5+0x1080], R15 ;  /* 0x0010800f0c007988 */ /* 0x0001e80008000405 */
[----:B0-----:R-:W4:Y:S04]  /*28160*/  LDL.LU R15, [R1+0x164] ;  /* 0x00016400010f7983 */ /* 0x001f280000300800 */
[----:B--2---:R0:W-:Y:S04]  /*28170*/  STL [R1+0x14], R9 ;  /* 0x0000140901007387 */ /* 0x0041e80000100800 */
[----:B0-----:R-:W2:Y:S04]  /*28180*/  LDL.LU R9, [R1+0x1e20] ;  /* 0x001e200001097983 */ /* 0x001ea80000300800 */
[----:B------:R-:W3:Y:S04]  /*28190*/  LDL.LU R4, [R1+0x178] ;  /* 0x0001780001047983 */ /* 0x000ee80000300800 */
[----:B------:R-:W4:Y:S01]  /*281a0*/  LDL R5, [R1+0xaf8] ;  /* 0x000af80001057983 */ /* 0x000f220000100800 */
[----:B--2---:R-:W-:-:S03]  /*281b0*/  PRMT R9, RZ, 0x7610, R9 ;  /* 0x00007610ff097816 */ /* 0x004fc60000000009 */
[----:B---3--:R0:W-:Y:S02]  /*281c0*/  STS.U16 [R12+UR5+0x1280], R4 ;  /* 0x001280040c007988 */ /* 0x0081e40008000405 */
[----:B0-----:R-:W-:Y:S02]  /*281d0*/  @!P1 IMAD.MOV.U32 R4, RZ, RZ, R13 ;  /* 0x000000ffff049224 */ /* 0x001fe400078e000d */
[----:B------:R-:W2:Y:S04]  /*281e0*/  LDL.LU R13, [R1+0x160] ;  /* 0x00016000010d7983 */ /* 0x000ea80000300800 */
[----:B----4-:R-:W3:Y:S04]  /*281f0*/  @!P1 LDG.E.U16 R9, desc[UR12][R4.64] ;  /* 0x0000000c04099981 */ /* 0x010ee8000c1e1500 */
[----:B------:R-:W-:Y:S04]  /*28200*/  STS.U16 [R12+UR5+0x1480], R6 ;  /* 0x001480060c007988 */ /* 0x000fe80008000405 */
[----:B---3--:R0:W-:Y:S04]  /*28210*/  STL [R1+0x10], R9 ;  /* 0x0000100901007387 */ /* 0x0081e80000100800 */
[----:B0-----:R-:W3:Y:S04]  /*28220*/  LDL.LU R9, [R1+0x1e1c] ;  /* 0x001e1c0001097983 */ /* 0x001ee80000300800 */
[----:B------:R-:W4:Y:S04]  /*28230*/  LDL R4, [R1+0xad8] ;  /* 0x000ad80001047983 */ /* 0x000f280000100800 */
[----:B------:R-:W4:Y:S04]  /*28240*/  LDL R5, [R1+0xadc] ;  /* 0x000adc0001057983 */ /* 0x000f280000100800 */
[----:B------:R-:W2:Y:S01]  /*28250*/  LDL.LU R6, [R1+0x1e18] ;  /* 0x001e180001067983 */ /* 0x000ea20000300800 */
[----:B----4-:R-:W-:-:S04]  /*28260*/  @!P1 LOP3.LUT R5, R5, R4, RZ, 0x3c, !PT ;  /* 0x0000000405059212 */ /* 0x010fc800078e3cff */
[C---:B------:R-:W-:Y:S02]  /*28270*/  @!P1 LOP3.LUT R4, R5.reuse, R4, RZ, 0x3c, !PT ;  /* 0x0000000405049212 */ /* 0x040fe400078e3cff */
[----:B--2---:R-:W-:Y:S02]  /*28280*/  PRMT R6, RZ, 0x7610, R6 ;  /* 0x00007610ff067816 */ /* 0x004fe40000000006 */
[----:B------:R-:W-:-:S05]  /*28290*/  @!P1 LOP3.LUT R5, R5, R4, RZ, 0x3c, !PT ;  /* 0x0000000405059212 */ /* 0x000fca00078e3cff */
[----:B------:R-:W2:Y:S04]  /*282a0*/  @!P1 LDG.E.U16 R6, desc[UR12][R4.64] ;  /* 0x0000000c04069981 */ /* 0x000ea8000c1e1500 */
[----:B------:R-:W-:Y:S04]  /*282b0*/  STS.U16 [R12+UR5+0x1680], R3 ;  /* 0x001680030c007988 */ /* 0x000fe80008000405 */
[----:B--2---:R0:W-:Y:S04]  /*282c0*/  STL [R1+0xc], R6 ;  /* 0x00000c0601007387 */ /* 0x0041e80000100800 */
        /* <DEDUP_REMOVED lines=12> */
[----:B------:R-:W4:Y:S01]  /*28390*/  LDL R5, [R1+0xa9c] ;  /* 0x000a9c0001057983 */ /* 0x000f220000100800 */
[----:B------:R-:W-:-:S03]  /*283a0*/  PRMT R0, RZ, 0x7610, R0 ;  /* 0x00007610ff007816 */ /* 0x000fc60000000000 */
[----:B------:R0:W-:Y:S04]  /*283b0*/  STS.U16 [R12+UR5+0x1880], R7 ;  /* 0x001880070c007988 */ /* 0x0001e80008000405 */
[----:B0-----:R-:W2:Y:S01]  /*283c0*/  LDL.LU R7, [R1+0x1e08] ;  /* 0x001e080001077983 */ /* 0x001ea20000300800 */
[----:B----4-:R-:W-:-:S04]  /*283d0*/  @!P1 LOP3.LUT R5, R5, R4, RZ, 0x3c, !PT ;  /* 0x0000000405059212 */ /* 0x010fc800078e3cff */
[----:B------:R-:W-:-:S04]  /*283e0*/  @!P1 LOP3.LUT R4, R5, R4, RZ, 0x3c, !PT ;  /* 0x0000000405049212 */ /* 0x000fc800078e3cff */
[----:B------:R-:W-:-:S05]  /*283f0*/  @!P1 LOP3.LUT R5, R5, R4, RZ, 0x3c, !PT ;  /* 0x0000000405059212 */ /* 0x000fca00078e3cff */
[----:B------:R-:W4:Y:S04]  /*28400*/  @!P1 LDG.E.U16 R0, desc[UR12][R4.64] ;  /* 0x0000000c04009981 */ /* 0x000f28000c1e1500 */
[----:B------:R-:W3:Y:S04]  /*28410*/  LDL R4, [R1+0xa78] ;  /* 0x000a780001047983 */ /* 0x000ee80000100800 */
[----:B------:R-:W3:Y:S01]  /*28420*/  LDL R5, [R1+0xa7c] ;  /* 0x000a7c0001057983 */ /* 0x000ee20000100800 */
[----:B------:R-:W-:-:S03]  /*28430*/  PRMT R2, RZ, 0x7610, R2 ;  /* 0x00007610ff027816 */ /* 0x000fc60000000002 */
[----:B------:R0:W-:Y:S04]  /*28440*/  STS.U16 [R12+UR5+0x1a80], R14 ;  /* 0x001a800e0c007988 */ /* 0x0001e80008000405 */
[----:B0-----:R-:W2:Y:S04]  /*28450*/  LDL R14, [R1+0xa38] ;  /* 0x000a3800010e7983 */ /* 0x001ea80000100800 */
[----:B----4-:R0:W-:Y:S01]  /*28460*/  STL [R1+0x4], R0 ;  /* 0x0000040001007387 */ /* 0x0101e20000100800 */
[----:B------:R-:W-:-:S03]  /*28470*/  PRMT R28, RZ, 0x7610, R28 ;  /* 0x00007610ff1c7816 */ /* 0x000fc6000000001c */
[----:B0-----:R-:W4:Y:S01]  /*28480*/  LDL R0, [R1+0xa3c] ;  /* 0x000a3c0001007983 */ /* 0x001f220000100800 */
[----:B---3--:R-:W-:-:S04]  /*28490*/  @!P1 LOP3.LUT R5, R5, R4, RZ, 0x3c, !PT ;  /* 0x0000000405059212 */ /* 0x008fc800078e3cff */
[----:B------:R-:W-:-:S04]  /*284a0*/  @!P1 LOP3.LUT R4, R5, R4, RZ, 0x3c, !PT ;  /* 0x0000000405049212 */ /* 0x000fc800078e3cff */
[----:B------:R-:W-:-:S05]  /*284b0*/  @!P1 LOP3.LUT R5, R5, R4, RZ, 0x3c, !PT ;  /* 0x0000000405059212 */ /* 0x000fca00078e3cff */
[----:B------:R0:W3:Y:S04]  /*284c0*/  @!P1 LDG.E.U16 R2, desc[UR12][R4.64] ;  /* 0x0000000c04029981 */ /* 0x0000e8000c1e1500 */
[----:B------:R-:W0:Y:S04]  /*284d0*/  LDL R4, [R1+0xa58] ;  /* 0x000a580001047983 */ /* 0x000e280000100800 */
[----:B------:R-:W0:Y:S01]  /*284e0*/  LDL R5, [R1+0xa5c] ;  /* 0x000a5c0001057983 */ /* 0x000e220000100800 */
[----:B------:R-:W1:Y:S01]  /*284f0*/  S2R R12, SR_TID.X ;  /* 0x00000000000c7919 */ /* 0x000e620000002100 */
[----:B0-----:R-:W-:-:S04]  /*28500*/  @!P1 LOP3.LUT R5, R5, R4, RZ, 0x3c, !PT ;  /* 0x0000000405059212 */ /* 0x001fc800078e3cff */
[----:B------:R-:W-:-:S04]  /*28510*/  @!P1 LOP3.LUT R4, R5, R4, RZ, 0x3c, !PT ;  /* 0x0000000405049212 */ /* 0x000fc800078e3cff */
[----:B------:R-:W-:-:S05]  /*28520*/  @!P1 LOP3.LUT R5, R5, R4, RZ, 0x3c, !PT ;  /* 0x0000000405059212 */ /* 0x000fca00078e3cff */
[----:B------:R4:W2:Y:S01]  /*28530*/  @!P1 LDG.E.U16 R28, desc[UR12][R4.64] ;  /* 0x0000000c041c9981 */ /* 0x0008a2000c1e1500 */
[----:B-1----:R-:W-:-:S03]  /*28540*/  LOP3.LUT R12, R12, 0x3f, RZ, 0xc0, !PT ;  /* 0x0000003f0c0c7812 */ /* 0x002fc600078ec0ff */
[----:B---3--:R0:W-:Y:S01]  /*28550*/  STL [R1+0x1d88], R2 ;  /* 0x001d880201007387 */ /* 0x0081e20000100800 */
[----:B------:R-:W-:Y:S01]  /*28560*/  PRMT R26, RZ, 0x7610, R26 ;  /* 0x00007610ff1a7816 */ /* 0x000fe2000000001a */
[----:B0-----:R-:W-:Y:S02]  /*28570*/  IMAD.SHL.U32 R2, R12, 0x2, RZ ;  /* 0x000000020c027824 */ /* 0x001fe400078e00ff */
[----:B----4-:R-:W-:Y:S01]  /*28580*/  @!P1 IMAD.MOV.U32 R4, RZ, RZ, R0 ;  /* 0x000000ffff049224 */ /* 0x010fe200078e0000 */
[----:B------:R-:W3:Y:S02]  /*28590*/  LDL R12, [R1+0xa1c] ;  /* 0x000a1c00010c7983 */ /* 0x000ee40000100800 */
[----:B------:R-:W-:Y:S01]  /*285a0*/  LOP3.LUT R2, R2, 0x10, RZ, 0x3c, !PT ;  /* 0x0000001002027812 */ /* 0x000fe200078e3cff */
[----:B--2---:R-:W-:-:S04]  /*285b0*/  @!P1 IMAD.MOV.U32 R5, RZ, RZ, R14 ;  /* 0x000000ffff059224 */ /* 0x004fc800078e000e */
[----:B------:R0:W-:Y:S04]  /*285c0*/  STS.U16 [R2+UR5+0x1c80], R15 ;  /* 0x001c800f02007988 */ /* 0x0001e80008000405 */
[----:B------:R-:W-:Y:S04]  /*285d0*/  STS.U16 [R2+UR5+0x1e80], R13 ;  /* 0x001e800d02007988 */ /* 0x000fe80008000405 */
[----:B------:R3:W2:Y:S04]  /*285e0*/  @!P1 LDG.E.U16 R26, desc[UR12][R4.64] ;  /* 0x0000000c041a9981 */ /* 0x0006a8000c1e1500 */
[----:B0-----:R-:W4:Y:S04]  /*285f0*/  LDL R15, [R1+0xa18] ;  /* 0x000a1800010f7983 */ /* 0x001f280000100800 */
[----:B------:R0:W-:Y:S04]  /*28600*/  STL [R1+0x1d8c], R28 ;  /* 0x001d8c1c01007387 */ /* 0x0001e80000100800 */
[----:B0-----:R-:W4:Y:S04]  /*28610*/  LDL.LU R28, [R1+0x150] ;  /* 0x00015000011c7983 */ /* 0x001f280000300800 */
[----:B------:R-:W4:Y:S04]  /*28620*/  LDL R13, [R1+0x9fc] ;  /* 0x0009fc00010d7983 */ /* 0x000f280000100800 */
[----:B------:R-:W4:Y:S04]  /*28630*/  LDL R14, [R1+0x9d8] ;  /* 0x0009d800010e7983 */ /* 0x000f280000100800 */
[----:B------:R-:W4:Y:S04]  /*28640*/  LDL R0, [R1+0x9dc] ;  /* 0x0009dc0001007983 */ /* 0x000f280000100800 */
[----:B------:R-:W4:Y:S01]  /*28650*/  LDL.LU R5, [R1+0x15c] ;  /* 0x00015c0001057983 */ /* 0x000f220000300800 */
[----:B------:R-:W-:Y:S01]  /*28660*/  PRMT R24, RZ, 0x7610, R24 ;  /* 0x00007610ff187816 */ /* 0x000fe20000000018 */
[----:B---3--:R-:W-:-:S02]  /*28670*/  @!P1 IMAD.MOV.U32 R4, RZ, RZ, R12 ;  /* 0x000000ffff049224 */ /* 0x008fc400078e000c */
[----:B--2---:R0:W-:Y:S04]  /*28680*/  STL [R1+0x1d90], R26 ;  /* 0x001d901a01007387 */ /* 0x0041e80000100800 */
[----:B0-----:R-:W2:Y:S04]  /*28690*/  LDL.LU R26, [R1+0x154] ;  /* 0x00015400011a7983 */ /* 0x001ea80000300800 */
[----:B------:R-:W3:Y:S04]  /*286a0*/  LDL R12, [R1+0x9bc] ;  /* 0x0009bc00010c7983 */ /* 0x000ee80000100800 */
[----:B----4-:R0:W-:Y:S02]  /*286b0*/  STS.U16 [R2+UR5+0x2080], R5 ;  /* 0x0020800502007988 */ /* 0x0101e40008000405 */
[----:B0-----:R-:W-:-:S02]  /*286c0*/  @!P1 IMAD.MOV.U32 R5, RZ, RZ, R15 ;  /* 0x000000ffff059224 */ /* 0x001fc400078e000f */
[----:B------:R-:W4:Y:S04]  /*286d0*/  LDL R15, [R1+0x9b8] ;  /* 0x0009b800010f7983 */ /* 0x000f280000100800 */
[----:B------:R-:W2:Y:S04]  /*286e0*/  @!P1 LDG.E.U16 R24, desc[UR12][R4.64] ;  /* 0x0000000c04189981 */ /* 0x000ea8000c1e1500 */
[----:B------:R-:W3:Y:S04]  /*286f0*/  LDL.LU R4, [R1+0x158] ;  /* 0x0001580001047983 */ /* 0x000ee80000300800 */
[----:B------:R-:W4:Y:S01]  /*28700*/  LDL R5, [R1+0x9f8] ;  /* 0x0009f80001057983 */ /* 0x000f220000100800 */
[----:B------:R-:W-:-:S03]  /*28710*/  PRMT R22, RZ, 0x7610, R22 ;  /* 0x00007610ff167816 */ /* 0x000fc60000000016 */
[----:B--2---:R0:W-:Y:S04]  /*28720*/  STL [R1+0x1d94], R24 ;  /* 0x001d941801007387 */ /* 0x0041e80000100800 */
[----:B---3--:R1:W-:Y:S04]  /*28730*/  STS.U16 [R2+UR5+0x2280], R4 ;  /* 0x0022800402007988 */ /* 0x0083e80008000405 */
[----:B0-----:R-:W2:Y:S01]  /*28740*/  LDL R24, [R1+0x998] ;  /* 0x0009980001187983 */ /* 0x001ea20000100800 */
[----:B-1----:R-:W-:-:S03]  /*28750*/  @!P1 IMAD.MOV.U32 R4, RZ, RZ, R13 ;  /* 0x000000ffff049224 */ /* 0x002fc600078e000d */
[----:B------:R-:W3:Y:S04]  /*28760*/  LDL R13, [R1+0x99c] ;  /* 0x00099c00010d7983 */ /* 0x000ee80000100800 */
[----:B----4-:R0:W4:Y:S01]  /*28770*/  @!P1 LDG.E.U16 R22, desc[UR12][R4.64] ;  /* 0x0000000c04169981 */ /* 0x010122000c1e1500 */
[----:B------:R-:W-:Y:S02]  /*28780*/  PRMT R20, RZ, 0x7610, R20 ;  /* 0x00007610ff147816 */ /* 0x000fe40000000014 */
[----:B------:R-:W-:Y:S01]  /*28790*/  PRMT R18, RZ, 0x7610, R18 ;  /* 0x00007610ff127816 */ /* 0x000fe20000000012 */
[----:B0-----:R-:W-:Y:S02]  /*287a0*/  @!P1 IMAD.MOV.U32 R4, RZ, RZ, R0 ;  /* 0x000000ffff049224 */ /* 0x001fe400078e0000 */
[----:B------:R-:W-:-:S05]  /*287b0*/  @!P1 IMAD.MOV.U32 R5, RZ, RZ, R14 ;  /* 0x000000ffff059224 */ /* 0x000fca00078e000e */
[----:B------:R0:W4:Y:S01]  /*287c0*/  @!P1 LDG.E.U16 R20, desc[UR12][R4.64] ;  /* 0x0000000c04149981 */ /* 0x000122000c1e1500 */
[----:B------:R-:W-:Y:S01]  /*287d0*/  PRMT R16, RZ, 0x7610, R16 ;  /* 0x00007610ff107816 */ /* 0x000fe20000000010 */
[----:B0-----:R-:W-:Y:S02]  /*287e0*/  @!P1 IMAD.MOV.U32 R4, RZ, RZ, R12 ;  /* 0x000000ffff049224 */ /* 0x001fe400078e000c */
[----:B------:R-:W-:-:S05]  /*287f0*/  @!P1 IMAD.MOV.U32 R5, RZ, RZ, R15 ;  /* 0x000000ffff059224 */ /* 0x000fca00078e000f */
[----:B------:R2:W4:Y:S02]  /*28800*/  @!P1 LDG.E.U16 R18, desc[UR12][R4.64] ;  /* 0x0000000c04129981 */ /* 0x000524000c1e1500 */
[----:B--2---:R-:W-:Y:S02]  /*28810*/  @!P1 IMAD.MOV.U32 R5, RZ, RZ, R24 ;  /* 0x000000ffff059224 */ /* 0x004fe400078e0018 */
[----:B---3--:R-:W-:Y:S01]  /*28820*/  @!P1 IMAD.MOV.U32 R4, RZ, RZ, R13 ;  /* 0x000000ffff049224 */ /* 0x008fe200078e000d */
[----:B----4-:R-:W-:Y:S04]  /*28830*/  STL [R1+0x1d98], R22 ;  /* 0x001d981601007387 */ /* 0x010fe80000100800 */
[----:B------:R-:W2:Y:S04]  /*28840*/  LDL R14, [R1+0x978] ;  /* 0x00097800010e7983 */ /* 0x000ea80000100800 */
[----:B------:R-:W3:Y:S04]  /*28850*/  LDL R0, [R1+0x97c] ;  /* 0x00097c0001007983 */ /* 0x000ee80000100800 */
[----:B------:R2:W4:Y:S04]  /*28860*/  @!P1 LDG.E.U16 R16, desc[UR12][R4.64] ;  /* 0x0000000c04109981 */ /* 0x000528000c1e1500 */
[----:B------:R-:W-:Y:S04]  /*28870*/  STL [R1+0x1d9c], R20 ;  /* 0x001d9c1401007387 */ /* 0x000fe80000100800 */
[----:B------:R-:W4:Y:S04]  /*28880*/  LDL R15, [R1+0x958] ;  /* 0x00095800010f7983 */ /* 0x000f280000100800 */
[----:B------:R-:W4:Y:S04]  /*28890*/  LDL R12, [R1+0x95c] ;  /* 0x00095c00010c7983 */ /* 0x000f280000100800 */
[----:B------:R-:W-:Y:S04]  /*288a0*/  STS.U16 [R2+UR5+0x2480], R26 ;  /* 0x0024801a02007988 */ /* 0x000fe80008000405 */
[----:B------:R0:W-:Y:S04]  /*288b0*/  STL [R1+0x1da0], R18 ;  /* 0x001da01201007387 */ /* 0x0001e80000100800 */
[----:B------:R-:W4:Y:S04]  /*288c0*/  LDL R13, [R1+0x93c] ;  /* 0x00093c00010d7983 */ /* 0x000f280000100800 */
[----:B------:R-:W-:Y:S04]  /*288d0*/  STS.U16 [R2+UR5+0x2680], R28 ;  /* 0x0026801c02007988 */ /* 0x000fe80008000405 */
[----:B0-----:R-:W4:Y:S04]  /*288e0*/  LDL R18, [R1+0x938] ;  /* 0x0009380001127983 */ /* 0x001f280000100800 */
[----:B------:R-:W-:Y:S04]  /*288f0*/  STS.U16 [R2+UR5+0x2880], R7 ;  /* 0x0028800702007988 */ /* 0x000fe80008000405 */
[----:B------:R0:W-:Y:S02]  /*28900*/  STS.U16 [R2+UR5+0x2a80], R3 ;  /* 0x002a800302007988 */ /* 0x0001e40008000405 */
[----:B0-----:R-:W-:Y:S01]  /*28910*/  PRMT R3, RZ, 0x7610, R3 ;  /* 0x00007610ff037816 */ /* 0x001fe20000000003 */
[----:B--2---:R-:W-:-:S02]  /*28920*/  @!P1 IMAD.MOV.U32 R5, RZ, RZ, R14 ;  /* 0x000000ffff059224 */ /* 0x004fc400078e000e */
[----:B---3--:R-:W-:Y:S01]  /*28930*/  @!P1 IMAD.MOV.U32 R4, RZ, RZ, R0 ;  /* 0x000000ffff049224 */ /* 0x008fe200078e0000 */
[----:B----4-:R-:W-:Y:S04]  /*28940*/  STL [R1+0x1da4], R16 ;  /* 0x001da41001007387 */ /* 0x010fe80000100800 */
[----:B------:R-:W2:Y:S04]  /*28950*/  LDL R14, [R1+0x918] ;  /* 0x00091800010e7983 */ /* 0x000ea80000100800 */
[----:B------:R-:W3:Y:S04]  /*28960*/  LDL R0, [R1+0x91c] ;  /* 0x00091c0001007983 */ /* 0x000ee80000100800 */
[----:B------:R0:W4:Y:S01]  /*28970*/  @!P1 LDG.E.U16 R3, desc[UR12][R4.64] ;  /* 0x0000000c04039981 */ /* 0x000122000c1e1500 */
[----:B------:R-:W-:-:S03]  /*28980*/  @!P1 IMAD.MOV.U32 R7, RZ, RZ, R15 ;  /* 0x000000ffff079224 */ /* 0x000fc600078e000f */
[----:B------:R1:W-:Y:S01]  /*28990*/  STS.U16 [R2+UR5+0x2c80], R6 ;  /* 0x002c800602007988 */ /* 0x0003e20008000405 */
[----:B0-----:R-:W-:Y:S01]  /*289a0*/  PRMT R4, RZ, 0x7610, R4 ;  /* 0x00007610ff047816 */ /* 0x001fe20000000004 */
[----:B-1----:R-:W-:Y:S01]  /*289b0*/  @!P1 IMAD.MOV.U32 R6, RZ, RZ, R12 ;  /* 0x000000ffff069224 */ /* 0x002fe200078e000c */
[----:B------:R-:W-:-:S04]  /*289c0*/  PRMT R5, RZ, 0x7610, R5 ;  /* 0x00007610ff057816 */ /* 0x000fc80000000005 */
[----:B------:R0:W4:Y:S04]  /*289d0*/  @!P1 LDG.E.U16 R4, desc[UR12][R6.64] ;  /* 0x0000000c06049981 */ /* 0x000128000c1e1500 */
[----:B------:R2:W-:Y:S01]  /*289e0*/  STS.U16 [R2+UR5+0x2e80], R9 ;  /* 0x002e800902007988 */ /* 0x0005e20008000405 */
[----:B0-----:R-:W-:Y:S02]  /*289f0*/  @!P1 IMAD.MOV.U32 R6, RZ, RZ, R13 ;  /* 0x000000ffff069224 */ /* 0x001fe400078e000d */
[----:B------:R-:W-:Y:S01]  /*28a00*/  @!P1 IMAD.MOV.U32 R7, RZ, RZ, R18 ;  /* 0x000000ffff079224 */ /* 0x000fe200078e0012 */
[----:B------:R3:W-:Y:S04]  /*28a10*/  STS.U16 [R2+UR5+0x3080], R8 ;  /* 0x0030800802007988 */ /* 0x0007e80008000405 */
[----:B------:R0:W4:Y:S02]  /*28a20*/  @!P1 LDG.E.U16 R5, desc[UR12][R6.64] ;  /* 0x0000000c06059981 */ /* 0x000124000c1e1500 */
[----:B0-----:R-:W-:Y:S01]  /*28a30*/  PRMT R6, RZ, 0x7610, R6 ;  /* 0x00007610ff067816 */ /* 0x001fe20000000006 */
[----:B--2---:R-:W-:-:S02]  /*28a40*/  @!P1 IMAD.MOV.U32 R9, RZ, RZ, R14 ;  /* 0x000000ffff099224 */ /* 0x004fc400078e000e */
[----:B---3--:R-:W-:Y:S01]  /*28a50*/  @!P1 IMAD.MOV.U32 R8, RZ, RZ, R0 ;  /* 0x000000ffff089224 */ /* 0x008fe200078e0000 */
[----:B----4-:R0:W-:Y:S04]  /*28a60*/  STL [R1+0x1da8], R3 ;  /* 0x001da80301007387 */ /* 0x0101e80000100800 */
[----:B------:R-:W2:Y:S04]  /*28a70*/  LDL R12, [R1+0x8fc] ;  /* 0x0008fc00010c7983 */ /* 0x000ea80000100800 */
[----:B------:R2:W3:Y:S04]  /*28a80*/  @!P1 LDG.E.U16 R6, desc[UR12][R8.64] ;  /* 0x0000000c08069981 */ /* 0x0004e8000c1e1500 */
[----:B------:R-:W4:Y:S04]  /*28a90*/  LDL R15, [R1+0x8f8] ;  /* 0x0008f800010f7983 */ /* 0x000f280000100800 */
[----:B------:R-:W4:Y:S04]  /*28aa0*/  LDL.LU R26, [R1+0x14c] ;  /* 0x00014c00011a7983 */ /* 0x000f280000300800 */
[----:B------:R1:W-:Y:S04]  /*28ab0*/  STL [R1+0x1dac], R4 ;  /* 0x001dac0401007387 */ /* 0x0003e80000100800 */
[----:B------:R-:W4:Y:S04]  /*28ac0*/  LDL R16, [R1+0x8d8] ;  /* 0x0008d80001107983 */ /* 0x000f280000100800 */
[----:B0-----:R-:W4:Y:S04]  /*28ad0*/  LDL R3, [R1+0x8dc] ;  /* 0x0008dc0001037983 */ /* 0x001f280000100800 */
[----:B------:R-:W4:Y:S04]  /*28ae0*/  LDL.LU R13, [R1+0x148] ;  /* 0x00014800010d7983 */ /* 0x000f280000300800 */
[----:B------:R-:W-:Y:S04]  /*28af0*/  STL [R1+0x1db0], R5 ;  /* 0x001db00501007387 */ /* 0x000fe80000100800 */
[----:B-1----:R-:W4:Y:S04]  /*28b00*/  LDL R4, [R1+0x8b8] ;  /* 0x0008b80001047983 */ /* 0x002f280000100800 */
[----:B------:R-:W4:Y:S04]  /*28b10*/  LDL R0, [R1+0x8bc] ;  /* 0x0008bc0001007983 */ /* 0x000f280000100800 */
[----:B------:R-:W4:Y:S01]  /*28b20*/  LDL.LU R14, [R1+0x144] ;  /* 0x00014400010e7983 */ /* 0x000f220000300800 */
[----:B------:R-:W-:Y:S01]  /*28b30*/  PRMT R7, RZ, 0x7610, R7 ;  /* 0x00007610ff077816 */ /* 0x000fe20000000007 */
[----:B--2---:R-:W-:-:S02]  /*28b40*/  @!P1 IMAD.MOV.U32 R8, RZ, RZ, R12 ;  /* 0x000000ffff089224 */ /* 0x004fc400078e000c */
[----:B---3--:R0:W-:Y:S04]  /*28b50*/  STL [R1+0x1db4], R6 ;  /* 0x001db40601007387 */ /* 0x0081e80000100800 */
[----:B------:R-:W2:Y:S04]  /*28b60*/  LDL R12, [R1+0x898] ;  /* 0x00089800010c7983 */ /* 0x000ea80000100800 */
[----:B0-----:R-:W3:Y:S01]  /*28b70*/  LDL R6, [R1+0x89c] ;  /* 0x00089c0001067983 */ /* 0x001ee20000100800 */
[----:B----4-:R-:W-:-:S03]  /*28b80*/  @!P1 IMAD.MOV.U32 R9, RZ, RZ, R15 ;  /* 0x000000ffff099224 */ /* 0x010fc600078e000f */
[----:B------:R0:W-:Y:S04]  /*28b90*/  STS.U16 [R2+UR5+0x3280], R11 ;  /* 0x0032800b02007988 */ /* 0x0001e80008000405 */
[----:B------:R1:W4:Y:S04]  /*28ba0*/  @!P1 LDG.E.U16 R7, desc[UR12][R8.64] ;  /* 0x0000000c08079981 */ /* 0x000328000c1e1500 */
[----:B------:R1:W-:Y:S01]  /*28bb0*/  STS.U16 [R2+UR5+0x3480], R10 ;  /* 0x0034800a02007988 */ /* 0x0003e20008000405 */
[----:B0-----:R-:W-:-:S03]  /*28bc0*/  @!P1 IMAD.MOV.U32 R11, RZ, RZ, R16 ;  /* 0x000000ffff0b9224 */ /* 0x001fc600078e0010 */
[----:B------:R-:W4:Y:S01]  /*28bd0*/  LDL.LU R15, [R1+0x140] ;  /* 0x00014000010f7983 */ /* 0x000f220000300800 */
[----:B-1----:R-:W-:Y:S01]  /*28be0*/  PRMT R8, RZ, 0x7610, R8 ;  /* 0x00007610ff087816 */ /* 0x002fe20000000008 */
[----:B------:R-:W-:Y:S01]  /*28bf0*/  @!P1 IMAD.MOV.U32 R10, RZ, RZ, R3 ;  /* 0x000000ffff0a9224 */ /* 0x000fe200078e0003 */
[----:B------:R-:W-:-:S04]  /*28c00*/  PRMT R9, RZ, 0x7610, R9 ;  /* 0x00007610ff097816 */ /* 0x000fc80000000009 */
[----:B------:R0:W4:Y:S04]  /*28c10*/  @!P1 LDG.E.U16 R8, desc[UR12][R10.64] ;  /* 0x0000000c0a089981 */ /* 0x000128000c1e1500 */
[----:B------:R-:W-:Y:S01]  /*28c20*/  STS.U16 [R2+UR5+0x3680], R26 ;  /* 0x0036801a02007988 */ /* 0x000fe20008000405 */
[----:B0-----:R-:W-:Y:S02]  /*28c30*/  @!P1 IMAD.MOV.U32 R10, RZ, RZ, R0 ;  /* 0x000000ffff0a9224 */ /* 0x001fe400078e0000 */
[----:B------:R-:W-:Y:S01]  /*28c40*/  @!P1 IMAD.MOV.U32 R11, RZ, RZ, R4 ;  /* 0x000000ffff0b9224 */ /* 0x000fe200078e0004 */
[----:B------:R2:W-:Y:S04]  /*28c50*/  STS.U16 [R2+UR5+0x3880], R13 ;  /* 0x0038800d02007988 */ /* 0x0005e80008000405 */
[----:B------:R0:W4:Y:S02]  /*28c60*/  @!P1 LDG.E.U16 R9, desc[UR12][R10.64] ;  /* 0x0000000c0a099981 */ /* 0x000124000c1e1500 */
[----:B0-----:R-:W-:Y:S01]  /*28c70*/  PRMT R10, RZ, 0x7610, R10 ;  /* 0x00007610ff0a7816 */ /* 0x001fe2000000000a */
[----:B--2---:R-:W-:-:S02]  /*28c80*/  @!P1 IMAD.MOV.U32 R13, RZ, RZ, R12 ;  /* 0x000000ffff0d9224 */ /* 0x004fc400078e000c */
[----:B---3--:R-:W-:-:S05]  /*28c90*/  @!P1 IMAD.MOV.U32 R12, RZ, RZ, R6 ;  /* 0x000000ffff0c9224 */ /* 0x008fca00078e0006 */
[----:B------:R-:W2:Y:S04]  /*28ca0*/  @!P1 LDG.E.U16 R10, desc[UR12][R12.64] ;  /* 0x0000000c0c0a9981 */ /* 0x000ea8000c1e1500 */
[----:B----4-:R0:W-:Y:S04]  /*28cb0*/  STL [R1+0x1db8], R7 ;  /* 0x001db80701007387 */ /* 0x0101e80000100800 */
[----:B------:R-:W3:Y:S04]  /*28cc0*/  LDL R5, [R1+0x878] ;  /* 0x0008780001057983 */ /* 0x000ee80000100800 */
[----:B------:R-:W4:Y:S04]  /*28cd0*/  LDL R3, [R1+0x87c] ;  /* 0x00087c0001037983 */ /* 0x000f280000100800 */
[----:B------:R-:W4:Y:S04]  /*28ce0*/  LDL.LU R28, [R1+0x13c] ;  /* 0x00013c00011c7983 */ /* 0x000f280000300800 */
[----:B------:R-:W-:Y:S04]  /*28cf0*/  STL [R1+0x1dbc], R8 ;  /* 0x001dbc0801007387 */ /* 0x000fe80000100800 */
[----:B------:R-:W4:Y:S04]  /*28d00*/  LDL R4, [R1+0x858] ;  /* 0x0008580001047983 */ /* 0x000f280000100800 */
[----:B------:R-:W4:Y:S04]  /*28d10*/  LDL R0, [R1+0x85c] ;  /* 0x00085c0001007983 */ /* 0x000f280000100800 */
[----:B------:R-:W4:Y:S04]  /*28d20*/  LDL.LU R20, [R1+0x138] ;  /* 0x0001380001147983 */ /* 0x000f280000300800 */
[----:B------:R-:W-:Y:S04]  /*28d30*/  STL [R1+0x1dc0], R9 ;  /* 0x001dc00901007387 */ /* 0x000fe80000100800 */
[----:B------:R-:W4:Y:S01]  /*28d40*/  LDL.LU R22, [R1+0x134] ;  /* 0x0001340001167983 */ /* 0x000f220000300800 */
[----:B------:R-:W-:-:S03]  /*28d50*/  PRMT R11, RZ, 0x7610, R11 ;  /* 0x00007610ff0b7816 */ /* 0x000fc6000000000b */
[----:B--2---:R-:W-:Y:S04]  /*28d60*/  STL [R1+0x1dc4], R10 ;  /* 0x001dc40a01007387 */ /* 0x004fe80000100800 */
[----:B0-----:R-:W2:Y:S04]  /*28d70*/  LDL R7, [R1+0x838] ;  /* 0x0008380001077983 */ /* 0x001ea80000100800 */
[----:B------:R-:W2:Y:S01]  /*28d80*/  LDL R6, [R1+0x83c] ;  /* 0x00083c0001067983 */ /* 0x000ea20000100800 */
[----:B---3--:R-:W-:Y:S02]  /*28d90*/  @!P1 IMAD.MOV.U32 R13, RZ, RZ, R5 ;  /* 0x000000ffff0d9224 */ /* 0x008fe400078e0005 */
[----:B----4-:R-:W-:Y:S01]  /*28da0*/  @!P1 IMAD.MOV.U32 R12, RZ, RZ, R3 ;  /* 0x000000ffff0c9224 */ /* 0x010fe200078e0003 */
[----:B------:R-:W3:Y:S04]  /*28db0*/  LDL R5, [R1+0x818] ;  /* 0x0008180001057983 */ /* 0x000ee80000100800 */
[----:B------:R-:W4:Y:S04]  /*28dc0*/  LDL R3, [R1+0x81c] ;  /* 0x00081c0001037983 */ /* 0x000f280000100800 */
[----:B------:R0:W3:Y:S04]  /*28dd0*/  @!P1 LDG.E.U16 R11, desc[UR12][R12.64] ;  /* 0x0000000c0c0b9981 */ /* 0x0000e8000c1e1500 */
[----:B------:R1:W-:Y:S04]  /*28de0*/  STS.U16 [R2+UR5+0x3a80], R14 ;  /* 0x003a800e02007988 */ /* 0x0003e80008000405 */
[----:B------:R1:W-:Y:S01]  /*28df0*/  STS.U16 [R2+UR5+0x3c80], R15 ;  /* 0x003c800f02007988 */ /* 0x0003e20008000405 */
[----:B0-----:R-:W-:Y:S01]  /*28e00*/  PRMT R12, RZ, 0x7610, R12 ;  /* 0x00007610ff0c7816 */ /* 0x001fe2000000000c */
[----:B-1----:R-:W-:-:S02]  /*28e10*/  @!P1 IMAD.MOV.U32 R14, RZ, RZ, R0 ;  /* 0x000000ffff0e9224 */ /* 0x002fc400078e0000 */
[----:B------:R-:W-:Y:S01]  /*28e20*/  @!P1 IMAD.MOV.U32 R15, RZ, RZ, R4 ;  /* 0x000000ffff0f9224 */ /* 0x000fe200078e0004 */
[----:B------:R-:W-:-:S04]  /*28e30*/  PRMT R13, RZ, 0x7610, R13 ;  /* 0x00007610ff0d7816 */ /* 0x000fc8000000000d */
[----:B------:R2:W3:Y:S01]  /*28e40*/  @!P1 LDG.E.U16 R12, desc[UR12][R14.64] ;  /* 0x0000000c0e0c9981 */ /* 0x0004e2000c1e1500 */
[----:B------:R-:W-:Y:S01]  /*28e50*/  PRMT R17, RZ, 0x7610, R17 ;  /* 0x00007610ff117816 */ /* 0x000fe20000000011 */
[----:B--2---:R-:W-:Y:S02]  /*28e60*/  @!P1 IMAD.MOV.U32 R15, RZ, RZ, R7 ;  /* 0x000000ffff0f9224 */ /* 0x004fe400078e0007 */
[----:B------:R-:W-:-:S05]  /*28e70*/  @!P1 IMAD.MOV.U32 R14, RZ, RZ, R6 ;  /* 0x000000ffff0e9224 */ /* 0x000fca00078e0006 */
[----:B------:R4:W2:Y:S02]  /*28e80*/  @!P1 LDG.E.U16 R13, desc[UR12][R14.64] ;  /* 0x0000000c0e0d9981 */ /* 0x0008a4000c1e1500 */
[----:B----4-:R-:W-:Y:S02]  /*28e90*/  @!P1 IMAD.MOV.U32 R14, RZ, RZ, R3 ;  /* 0x000000ffff0e9224 */ /* 0x010fe400078e0003 */
[----:B---3--:R-:W-:Y:S01]  /*28ea0*/  @!P1 IMAD.MOV.U32 R15, RZ, RZ, R5 ;  /* 0x000000ffff0f9224 */ /* 0x008fe200078e0005 */
[----:B------:R-:W-:Y:S04]  /*28eb0*/  STL [R1+0x1dc8], R11 ;  /* 0x001dc80b01007387 */ /* 0x000fe80000100800 */
[----:B------:R-:W3:Y:S04]  /*28ec0*/  @!P1 LDG.E.U16 R17, desc[UR12][R14.64] ;  /* 0x0000000c0e119981 */ /* 0x000ee8000c1e1500 */
[----:B------:R-:W4:Y:S04]  /*28ed0*/  LDL.LU R24, [R1+0x130] ;  /* 0x0001300001187983 */ /* 0x000f280000300800 */
[----:B------:R-:W4:Y:S04]  /*28ee0*/  LDL R4, [R1+0x7f8] ;  /* 0x0007f80001047983 */ /* 0x000f280000100800 */
[----:B------:R-:W4:Y:S04]  /*28ef0*/  LDL R0, [R1+0x7fc] ;  /* 0x0007fc0001007983 */ /* 0x000f280000100800 */
[----:B------:R-:W4:Y:S04]  /*28f00*/  LDL.LU R26, [R1+0x12c] ;  /* 0x00012c00011a7983 */ /* 0x000f280000300800 */
[----:B------:R-:W-:Y:S04]  /*28f10*/  STL [R1+0x1dcc], R12 ;  /* 0x001dcc0c01007387 */ /* 0x000fe80000100800 */
[----:B------:R0:W-:Y:S04]  /*28f20*/  STS.U16 [R2+UR5+0x3e80], R28 ;  /* 0x003e801c02007988 */ /* 0x0001e80008000405 */
[----:B0-----:R-:W4:Y:S01]  /*28f30*/  LDL.LU R28, [R1+0x128] ;  /* 0x00012800011c7983 */ /* 0x001f220000300800 */
[----:B------:R-:W-:-:S03]  /*28f40*/  PRMT R19, RZ, 0x7610, R19 ;  /* 0x00007610ff137816 */ /* 0x000fc60000000013 */
[----:B--2---:R-:W-:Y:S04]  /*28f50*/  STL [R1+0x1dd0], R13 ;  /* 0x001dd00d01007387 */ /* 0x004fe80000100800 */
[----:B------:R-:W2:Y:S04]  /*28f60*/  LDL R10, [R1+0x7d8] ;  /* 0x0007d800010a7983 */ /* 0x000ea80000100800 */
[----:B------:R-:W2:Y:S04]  /*28f70*/  LDL R3, [R1+0x7dc] ;  /* 0x0007dc0001037983 */ /* 0x000ea80000100800 */
[----:B------:R-:W2:Y:S04]  /*28f80*/  LDL R9, [R1+0x7b8] ;  /* 0x0007b80001097983 */ /* 0x000ea80000100800 */
[----:B------:R-:W2:Y:S04]  /*28f90*/  LDL R8, [R1+0x7bc] ;  /* 0x0007bc0001087983 */ /* 0x000ea80000100800 */
[----:B---3--:R-:W-:Y:S04]  /*28fa0*/  STL [R1+0x1dd4], R17 ;  /* 0x001dd41101007387 */ /* 0x008fe80000100800 */
[----:B------:R-:W3:Y:S04]  /*28fb0*/  LDL R7, [R1+0x798] ;  /* 0x0007980001077983 */ /* 0x000ee80000100800 */
[----:B------:R-:W3:Y:S01]  /*28fc0*/  LDL R6, [R1+0x79c] ;  /* 0x00079c0001067983 */ /* 0x000ee20000100800 */
[----:B----4-:R-:W-:-:S03]  /*28fd0*/  @!P1 IMAD.MOV.U32 R15, RZ, RZ, R4 ;  /* 0x000000ffff0f9224 */ /* 0x010fc600078e0004 */
[----:B------:R-:W4:Y:S04]  /*28fe0*/  LDL R5, [R1+0x778] ;  /* 0x0007780001057983 */ /* 0x000f280000100800 */
[----:B------:R-:W4:Y:S01]  /*28ff0*/  LDL R4, [R1+0x77c] ;  /* 0x00077c0001047983 */ /* 0x000f220000100800 */
[----:B------:R-:W-:Y:S01]  /*29000*/  @!P1 IMAD.MOV.U32 R14, RZ, RZ, R0 ;  /* 0x000000ffff0e9224 */ /* 0x000fe200078e0000 */
[----:B------:R-:W-:Y:S02]  /*29010*/  PRMT R21, RZ, 0x7610, R21 ;  /* 0x00007610ff157816 */ /* 0x000fe40000000015 */
[----:B------:R-:W-:Y:S01]  /*29020*/  PRMT R23, RZ, 0x7610, R23 ;  /* 0x00007610ff177816 */ /* 0x000fe20000000017 */
[----:B------:R-:W-:Y:S04]  /*29030*/  STS.U16 [R2+UR5+0x4080], R20 ;  /* 0x0040801402007988 */ /* 0x000fe80008000405 */
[----:B------:R2:W4:Y:S01]  /*29040*/  @!P1 LDG.E.U16 R19, desc[UR12][R14.64] ;  /* 0x0000000c0e139981 */ /* 0x000522000c1e1500 */
[----:B------:R-:W-:-:S03]  /*29050*/  PRMT R25, RZ, 0x7610, R25 ;  /* 0x00007610ff197816 */ /* 0x000fc60000000019 */
[----:B------:R-:W-:Y:S04]  /*29060*/  STS.U16 [R2+UR5+0x4280], R22 ;  /* 0x0042801602007988 */ /* 0x000fe80008000405 */
[----:B------:R-:W-:Y:S04]  /*29070*/  STS.U16 [R2+UR5+0x4480], R24 ;  /* 0x0044801802007988 */ /* 0x000fe80008000405 */
[----:B------:R-:W-:Y:S04]  /*29080*/  STS.U16 [R2+UR5+0x4680], R26 ;  /* 0x0046801a02007988 */ /* 0x000fe80008000405 */
[----:B------:R-:W-:Y:S04]  /*29090*/  STS.U16 [R2+UR5+0x4880], R28 ;  /* 0x0048801c02007988 */ /* 0x000fe80008000405 */
[----:B------:R0:W-:Y:S04]  /*290a0*/  STS.U16 [R2+UR5+0x4a80], R27 ;  /* 0x004a801b02007988 */ /* 0x0001e80008000405 */
[----:B------:R-:W4:Y:S01]  /*290b0*/  LDL R0, [R1+0x75c] ;  /* 0x00075c0001007983 */ /* 0x000f220000100800 */
[----:B0-----:R-:W-:Y:S01]  /*290c0*/  PRMT R27, RZ, 0x7610, R27 ;  /* 0x00007610ff1b7816 */ /* 0x001fe2000000001b */
[----:B--2---:R-:W-:-:S02]  /*290d0*/  @!P1 IMAD.MOV.U32 R15, RZ, RZ, R10 ;  /* 0x000000ffff0f9224 */ /* 0x004fc400078e000a */
[----:B------:R-:W-:-:S05]  /*290e0*/  @!P1 IMAD.MOV.U32 R14, RZ, RZ, R3 ;  /* 0x000000ffff0e9224 */ /* 0x000fca00078e0003 */
[----:B------:R0:W2:Y:S02]  /*290f0*/  @!P1 LDG.E.U16 R21, desc[UR12][R14.64] ;  /* 0x0000000c0e159981 */ /* 0x0000a4000c1e1500 */
[----:B0-----:R-:W-:Y:S02]  /*29100*/  @!P1 IMAD.MOV.U32 R14, RZ, RZ, R8 ;  /* 0x000000ffff0e9224 */ /* 0x001fe400078e0008 */
[----:B------:R-:W-:-:S05]  /*29110*/  @!P1 IMAD.MOV.U32 R15, RZ, RZ, R9 ;  /* 0x000000ffff0f9224 */ /* 0x000fca00078e0009 */
[----:B------:R3:W2:Y:S02]  /*29120*/  @!P1 LDG.E.U16 R23, desc[UR12][R14.64] ;  /* 0x0000000c0e179981 */ /* 0x0006a4000c1e1500 */
[----:B---3--:R-:W-:Y:S02]  /*29130*/  @!P1 IMAD.MOV.U32 R14, RZ, RZ, R6 ;  /* 0x000000ffff0e9224 */ /* 0x008fe400078e0006 */
[----:B------:R-:W-:-:S05]  /*29140*/  @!P1 IMAD.MOV.U32 R15, RZ, RZ, R7 ;  /* 0x000000ffff0f9224 */ /* 0x000fca00078e0007 */
[----:B------:R4:W3:Y:S02]  /*29150*/  @!P1 LDG.E.U16 R25, desc[UR12][R14.64] ;  /* 0x0000000c0e199981 */ /* 0x0008e4000c1e1500 */
[----:B----4-:R-:W-:Y:S02]  /*29160*/  @!P1 IMAD.MOV.U32 R14, RZ, RZ, R4 ;  /* 0x000000ffff0e9224 */ /* 0x010fe400078e0004 */
[----:B------:R-:W-:-:S05]  /*29170*/  @!P1 IMAD.MOV.U32 R15, RZ, RZ, R5 ;  /* 0x000000ffff0f9224 */ /* 0x000fca00078e0005 */
[----:B------:R0:W4:Y:S04]  /*29180*/  @!P1 LDG.E.U16 R27, desc[UR12][R14.64] ;  /* 0x0000000c0e1b9981 */ /* 0x000128000c1e1500 */
[----:B------:R-:W-:Y:S04]  /*29190*/  STL [R1+0x1dd8], R19 ;  /* 0x001dd81301007387 */ /* 0x000fe80000100800 */
[----:B------:R-:W4:Y:S01]  /*291a0*/  LDL R3, [R1+0x758] ;  /* 0x0007580001037983 */ /* 0x000f220000100800 */
[----:B0-----:R-:W-:-:S03]  /*291b0*/  @!P1 IMAD.MOV.U32 R14, RZ, RZ, R0 ;  /* 0x000000ffff0e9224 */ /* 0x001fc600078e0000 */
[----:B------:R0:W-:Y:S02]  /*291c0*/  STS.U16 [R2+UR5+0x4c80], R29 ;  /* 0x004c801d02007988 */ /* 0x0001e40008000405 */
[----:B0-----:R-:W-:Y:S02]  /*291d0*/  PRMT R29, RZ, 0x7610, R29 ;  /* 0x00007610ff1d7816 */ /* 0x001fe4000000001d */
[----:B--2---:R-:W-:Y:S04]  /*291e0*/  STL [R1+0x1ddc], R21 ;  /* 0x001ddc1501007387 */ /* 0x004fe80000100800 */
[----:B------:R0:W-:Y:S04]  /*291f0*/  STL [R1+0x1de0], R23 ;  /* 0x001de01701007387 */ /* 0x0001e80000100800 */
[----:B---3--:R-:W-:Y:S04]  /*29200*/  STL [R1+0x1de4], R25 ;  /* 0x001de41901007387 */ /* 0x008fe80000100800 */
[----:B----4-:R-:W-:Y:S04]  /*29210*/  STL [R1+0x1de8], R27 ;  /* 0x001de81b01007387 */ /* 0x010fe80000100800 */
[----:B0-----:R-:W2:Y:S04]  /*29220*/  LDL.LU R23, [R1+0x124] ;  /* 0x0001240001177983 */ /* 0x001ea80000300800 */
[----:B------:R-:W3:Y:S04]  /*29230*/  LDL.LU R21, [R1+0x114] ;  /* 0x0001140001157983 */ /* 0x000ee80000300800 */
[----:B------:R-:W4:Y:S04]  /*29240*/  LDL.LU R19, [R1+0x104] ;  /* 0x0001040001137983 */ /* 0x000f280000300800 */
[----:B------:R-:W4:Y:S04]  /*29250*/  LDL.LU R17, [R1+0xf4] ;  /* 0x0000f40001117983 */ /* 0x000f280000300800 */
[----:B------:R-:W4:Y:S04]  /*29260*/  LDL.LU R13, [R1+0xe4] ;  /* 0x0000e400010d7983 */ /* 0x000f280000300800 */
[----:B------:R-:W4:Y:S04]  /*29270*/  LDL.LU R12, [R1+0xd8] ;  /* 0x0000d800010c7983 */ /* 0x000f280000300800 */
[----:B------:R-:W4:Y:S04]  /*29280*/  LDL.LU R11, [R1+0xc8] ;  /* 0x0000c800010b7983 */ /* 0x000f280000300800 */
[----:B------:R-:W4:Y:S01]  /*29290*/  LDL.LU R10, [R1+0xbc] ;  /* 0x0000bc00010a7983 */ /* 0x000f220000300800 */
[----:B------:R-:W-:-:S03]  /*292a0*/  @!P1 IMAD.MOV.U32 R15, RZ, RZ, R3 ;  /* 0x000000ffff0f9224 */ /* 0x000fc600078e0003 */
        /* <DEDUP_REMOVED lines=9> */
[----:B------:R-:W4:Y:S04]  /*29340*/  @!P1 LDG.E.U16 R29, desc[UR12][R14.64] ;  /* 0x0000000c0e1d9981 */ /* 0x000f28000c1e1500 */
[----:B------:R-:W4:Y:S04]  /*29350*/  LDL.LU R20, [R1+0x94] ;  /* 0x0000940001147983 */ /* 0x000f280000300800 */
[----:B------:R-:W4:Y:S04]  /*29360*/  LDL.LU R22, [R1+0x90] ;  /* 0x0000900001167983 */ /* 0x000f280000300800 */
[----:B------:R-:W4:Y:S04]  /*29370*/  LDL.LU R24, [R1+0x8c] ;  /* 0x00008c0001187983 */ /* 0x000f280000300800 */
[----:B------:R-:W4:Y:S04]  /*29380*/  LDL.LU R26, [R1+0x88] ;  /* 0x00008800011a7983 */ /* 0x000f280000300800 */
[----:B------:R-:W4:Y:S04]  /*29390*/  LDL.LU R28, [R1+0x84] ;  /* 0x00008400011c7983 */ /* 0x000f280000300800 */
[----:B------:R-:W4:Y:S04]  /*293a0*/  LDL.LU R0, [R1+0x80] ;  /* 0x0000800001007983 */ /* 0x000f280000300800 */
[----:B--2---:R-:W-:Y:S04]  /*293b0*/  STS.U16 [R2+UR5+0x4e80], R23 ;  /* 0x004e801702007988 */ /* 0x004fe80008000405 */
[----:B---3--:R-:W-:Y:S04]  /*293c0*/  STS.U16 [R2+UR5+0x5080], R21 ;  /* 0x0050801502007988 */ /* 0x008fe80008000405 */
[----:B----4-:R-:W-:Y:S04]  /*293d0*/  STS.U16 [R2+UR5+0x5280], R19 ;  /* 0x0052801302007988 */ /* 0x010fe80008000405 */
[----:B------:R-:W-:Y:S04]  /*293e0*/  STS.U16 [R2+UR5+0x5480], R17 ;  /* 0x0054801102007988 */ /* 0x000fe80008000405 */
        /* <DEDUP_REMOVED lines=13> */
[----:B------:R-:W-:Y:S04]  /*294c0*/  STL [R1+0x1dec], R29 ;  /* 0x001dec1d01007387 */ /* 0x000fe80000100800 */
[----:B------:R-:W-:Y:S04]  /*294d0*/  STL [R1+0x1d70], R14 ;  /* 0x001d700e01007387 */ /* 0x000fe80000100800 */
[----:B------:R-:W-:Y:S04]  /*294e0*/  STS.U16 [R2+UR5+0x7080], R20 ;  /* 0x0070801402007988 */ /* 0x000fe80008000405 */
        /* <DEDUP_REMOVED lines=9> */
[----:B------:R0:W-:Y:S04]  /*29580*/  STS.U16 [R2+UR5+0x7a80], R0 ;  /* 0x007a800002007988 */ /* 0x0001e80008000405 */
[----:B0-----:R-:W2:Y:S04]  /*29590*/  LDL.LU R0, [R1+0x7c] ;  /* 0x00007c0001007983 */ /* 0x001ea80000300800 */
[----:B------:R-:W3:Y:S01]  /*295a0*/  LDL.LU R15, [R1+0x70] ;  /* 0x00007000010f7983 */ /* 0x000ee20000300800 */
[----:B------:R-:W0:Y:S03]  /*295b0*/  S2R R2, SR_TID.X ;  /* 0x0000000000027919 */ /* 0x000e260000002100 */
[----:B---3--:R1:W-:Y:S04]  /*295c0*/  STL [R1+0x1df8], R15 ;  /* 0x001df80f01007387 */ /* 0x0083e80000100800 */
[----:B-1----:R-:W3:Y:S01]  /*295d0*/  LDL.LU R15, [R1+0x74] ;  /* 0x00007400010f7983 */ /* 0x002ee20000300800 */
[----:B0-----:R-:W-:-:S03]  /*295e0*/  LOP3.LUT R2, R2, 0x3f, RZ, 0xc0, !PT ;  /* 0x0000003f02027812 */ /* 0x001fc600078ec0ff */
[----:B---3--:R0:W-:Y:S04]  /*295f0*/  STL [R1+0x1e00], R15 ;  /* 0x001e000f01007387 */ /* 0x0081e80000100800 */
        /* <DEDUP_REMOVED lines=13> */
[----:B0-----:R-:W-:-:S03]  /*296d0*/  IMAD.SHL.U32 R15, R2, 0x2, RZ ;  /* 0x00000002020f7824 */ /* 0x001fc600078e00ff */
[----:B------:R-:W4:Y:S04]  /*296e0*/  LDL.LU R8, [R1+0x38] ;  /* 0x0000380001087983 */ /* 0x000f280000300800 */
[----:B------:R-:W4:Y:S04]  /*296f0*/  LDL.LU R7, [R1+0x34] ;  /* 0x0000340001077983 */ /* 0x000f280000300800 */
[----:B------:R-:W4:Y:S04]  /*29700*/  LDL.LU R6, [R1+0x30] ;  /* 0x0000300001067983 */ /* 0x000f280000300800 */
[----:B------:R-:W4:Y:S04]  /*29710*/  LDL.LU R5, [R1+0x2c] ;  /* 0x00002c0001057983 */ /* 0x000f280000300800 */
[----:B------:R-:W4:Y:S01]  /*29720*/  LDL.LU R4, [R1+0x28] ;  /* 0x0000280001047983 */ /* 0x000f220000300800 */
[----:B------:R-:W-:-:S03]  /*29730*/  LOP3.LUT R15, R15, 0x10, RZ, 0x3c, !PT ;  /* 0x000000100f0f7812 */ /* 0x000fc600078e3cff */
        /* <DEDUP_REMOVED lines=9> */
[----:B--2---:R0:W-:Y:S04]  /*297d0*/  STS.U16 [R15+UR5+0x7c80], R0 ;  /* 0x007c80000f007988 */ /* 0x0041e80008000405 */
[----:B0-----:R-:W2:Y:S04]  /*297e0*/  LDL.LU R0, [R1+0x1e04] ;  /* 0x001e040001007983 */ /* 0x001ea80000300800 */
[----:B--2---:R0:W-:Y:S04]  /*297f0*/  STS.U16 [R15+UR5+0x7e80], R0 ;  /* 0x007e80000f007988 */ /* 0x0041e80008000405 */
[----:B0-----:R-:W2:Y:S04]  /*29800*/  LDL.LU R15, [R1+0x1e00] ;  /* 0x001e0000010f7983 */ /* 0x001ea80000300800 */
[----:B------:R-:W2:Y:S04]  /*29810*/  LDL.LU R0, [R1+0x1dfc] ;  /* 0x001dfc0001007983 */ /* 0x000ea80000300800 */
[----:B--2---:R0:W-:Y:S04]  /*29820*/  STS.U16 [R0+UR5+0x100], R15 ;  /* 0x0001000f00007988 */ /* 0x0041e80008000405 */
[----:B0-----:R-:W2:Y:S04]  /*29830*/  LDL.LU R15, [R1+0x1df8] ;  /* 0x001df800010f7983 */ /* 0x001ea80000300800 */
[----:B--2---:R0:W-:Y:S04]  /*29840*/  STS.U16 [R0+UR5+0x300], R15 ;  /* 0x0003000f00007988 */ /* 0x0041e80008000405 */
[----:B---3--:R1:W-:Y:S04]  /*29850*/  STS.U16 [R0+UR5+0x500], R14 ;  /* 0x0005000e00007988 */ /* 0x0083e80008000405 */
[----:B----4-:R2:W-:Y:S04]  /*29860*/  STS.U16 [R0+UR5+0x700], R29 ;  /* 0x0007001d00007988 */ /* 0x0105e80008000405 */
[----:B0-----:R-:W3:Y:S04]  /*29870*/  LDL.LU R15, [R1+0x1df4] ;  /* 0x001df400010f7983 */ /* 0x001ee80000300800 */
[----:B-1----:R-:W4:Y:S04]  /*29880*/  LDL.LU R14, [R1+0x1df0] ;  /* 0x001df000010e7983 */ /* 0x002f280000300800 */
[----:B--2---:R-:W2:Y:S04]  /*29890*/  LDL.LU R29, [R1+0x1dec] ;  /* 0x001dec00011d7983 */ /* 0x004ea80000300800 */
[----:B------:R0:W-:Y:S04]  /*298a0*/  STS.U16 [R0+UR5+0x900], R27 ;  /* 0x0009001b00007988 */ /* 0x0001e80008000405 */
[----:B------:R1:W-:Y:S04]  /*298b0*/  STS.U16 [R0+UR5+0xb00], R25 ;  /* 0x000b001900007988 */ /* 0x0003e80008000405 */
[----:B------:R1:W-:Y:S04]  /*298c0*/  STS.U16 [R0+UR5+0xd00], R23 ;  /* 0x000d001700007988 */ /* 0x0003e80008000405 */
[----:B0-----:R-:W4:Y:S04]  /*298d0*/  LDL.LU R27, [R1+0x1de8] ;  /* 0x001de800011b7983 */ /* 0x001f280000300800 */
[----:B-1----:R-:W2:Y:S04]  /*298e0*/  LDL.LU R25, [R1+0x1de4] ;  /* 0x001de40001197983 */ /* 0x002ea80000300800 */
[----:B------:R-:W4:Y:S04]  /*298f0*/  LDL.LU R23, [R1+0x1de0] ;  /* 0x001de00001177983 */ /* 0x000f280000300800 */
[----:B------:R0:W-:Y:S04]  /*29900*/  STS.U16 [R0+UR5+0xf00], R21 ;  /* 0x000f001500007988 */ /* 0x0001e80008000405 */
[----:B------:R1:W-:Y:S04]  /*29910*/  STS.U16 [R0+UR5+0x1100], R19 ;  /* 0x0011001300007988 */ /* 0x0003e80008000405 */
[----:B------:R1:W-:Y:S04]  /*29920*/  STS.U16 [R0+UR5+0x1300], R17 ;  /* 0x0013001100007988 */ /* 0x0003e80008000405 */
[----:B0-----:R-:W2:Y:S04]  /*29930*/  LDL.LU R21, [R1+0x1ddc] ;  /* 0x001ddc0001157983 */ /* 0x001ea80000300800 */
[----:B-1----:R-:W4:Y:S04]  /*29940*/  LDL.LU R19, [R1+0x1dd8] ;  /* 0x001dd80001137983 */ /* 0x002f280000300800 */
[----:B------:R-:W2:Y:S04]  /*29950*/  LDL.LU R17, [R1+0x1dd4] ;  /* 0x001dd40001117983 */ /* 0x000ea80000300800 */
        /* <DEDUP_REMOVED lines=17> */
[----:B------:R-:W3:Y:S04]  /*29a70*/  LDL.LU R5, [R1+0x1db0] ;  /* 0x001db00001057983 */ /* 0x000ee80000300800 */
        /* <DEDUP_REMOVED lines=19> */
[----:B0-----:R-:W4:Y:S04]  /*29bb0*/  LDL.LU R2, [R1+0x1d88] ;  /* 0x001d880001027983 */ /* 0x001f280000300800 */
[----:B----4-:R0:W-:Y:S04]  /*29bc0*/  STS.U16 [R0+UR5+0x3b00], R2 ;  /* 0x003b000200007988 */ /* 0x0101e80008000405 */
[----:B---3--:R-:W-:Y:S04]  /*29bd0*/  STS.U16 [R0+UR5+0x3d00], R28 ;  /* 0x003d001c00007988 */ /* 0x008fe80008000405 */
[----:B--2---:R-:W-:Y:S04]  /*29be0*/  STS.U16 [R0+UR5+0x3f00], R26 ;  /* 0x003f001a00007988 */ /* 0x004fe80008000405 */
[----:B------:R-:W-:Y:S04]  /*29bf0*/  STS.U16 [R0+UR5+0x4100], R24 ;  /* 0x0041001800007988 */ /* 0x000fe80008000405 */
[----:B------:R-:W-:Y:S04]  /*29c00*/  STS.U16 [R0+UR5+0x4300], R22 ;  /* 0x0043001600007988 */ /* 0x000fe80008000405 */
[----:B------:R-:W-:Y:S04]  /*29c10*/  STS.U16 [R0+UR5+0x4500], R20 ;  /* 0x0045001400007988 */ /* 0x000fe80008000405 */
[----:B------:R-:W-:Y:S04]  /*29c20*/  STS.U16 [R0+UR5+0x4700], R18 ;  /* 0x0047001200007988 */ /* 0x000fe80008000405 */
[----:B------:R-:W-:Y:S04]  /*29c30*/  STS.U16 [R0+UR5+0x4900], R16 ;  /* 0x0049001000007988 */ /* 0x000fe80008000405 */
[----:B------:R-:W-:Y:S04]  /*29c40*/  STS.U16 [R0+UR5+0x4b00], R3 ;  /* 0x004b000300007988 */ /* 0x000fe80008000405 */
[----:B------:R1:W-:Y:S04]  /*29c50*/  STS.U16 [R0+UR5+0x4d00], R4 ;  /* 0x004d000400007988 */ /* 0x0003e80008000405 */
[----:B0-----:R-:W2:Y:S04]  /*29c60*/  LDL.LU R2, [R1+0xe60] ;  /* 0x000e600001027983 */ /* 0x001ea80000300800 */
[----:B------:R0:W-:Y:S04]  /*29c70*/  STS.U16 [R0+UR5+0x4f00], R5 ;  /* 0x004f000500007988 */ /* 0x0001e80008000405 */
[----:B-1----:R-:W3:Y:S04]  /*29c80*/  LDL R4, [R1+0xe04] ;  /* 0x000e040001047983 */ /* 0x002ee80000100800 */
[----:B0-----:R-:W3:Y:S01]  /*29c90*/  LDL R5, [R1+0x694] ;  /* 0x0006940001057983 */ /* 0x001ee20000100800 */
[----:B------:R-:W-:-:S03]  /*29ca0*/  PRMT R15, RZ, 0x7610, R15 ;  /* 0x00007610ff0f7816 */ /* 0x000fc6000000000f */
[----:B------:R-:W-:Y:S04]  /*29cb0*/  STS.U16 [R0+UR5+0x5100], R6 ;  /* 0x0051000600007988 */ /* 0x000fe80008000405 */
[----:B------:R-:W-:Y:S04]  /*29cc0*/  STS.U16 [R0+UR5+0x5300], R7 ;  /* 0x0053000700007988 */ /* 0x000fe80008000405 */
[----:B------:R-:W-:Y:S04]  /*29cd0*/  STS.U16 [R0+UR5+0x5500], R8 ;  /* 0x0055000800007988 */ /* 0x000fe80008000405 */
[----:B---3--:R-:W3:Y:S04]  /*29ce0*/  @!P1 LDG.E.U16 R15, desc[UR12][R4.64] ;  /* 0x0000000c040f9981 */ /* 0x008ee8000c1e1500 */
        /* <DEDUP_REMOVED lines=11> */
[----:B------:R0:W-:Y:S04]  /*29da0*/  STS.U16 [R0+UR5+0x6d00], R29 ;  /* 0x006d001d00007988 */ /* 0x0001e80008000405 */
[----:B0-----:R-:W4:Y:S04]  /*29db0*/  LDL.LU R0, [R1+0x1d84] ;  /* 0x001d840001007983 */ /* 0x001f280000300800 */
[----:B---3--:R0:W-:Y:S04]  /*29dc0*/  STL [R1+0xbc], R15 ;  /* 0x0000bc0f01007387 */ /* 0x0081e80000100800 */
[----:B0-----:R-:W3:Y:S04]  /*29dd0*/  LDL.LU R15, [R1+0x1d80] ;  /* 0x001d8000010f7983 */ /* 0x001ee80000300800 */
[----:B------:R-:W2:Y:S04]  /*29de0*/  LDL R4, [R1+0xdf0] ;  /* 0x000df00001047983 */ /* 0x000ea80000100800 */
[----:B------:R-:W2:Y:S01]  /*29df0*/  LDL R5, [R1+0xdf4] ;  /* 0x000df40001057983 */ /* 0x000ea20000100800 */
[----:B----4-:R-:W-:-:S02]  /*29e00*/  PRMT R0, RZ, 0x7610, R0 ;  /* 0x00007610ff007816 */ /* 0x010fc40000000000 */
[----:B--2---:R-:W-:-:S04]  /*29e10*/  @!P1 LOP3.LUT R5, R5, R4, RZ, 0x3c, !PT ;  /* 0x0000000405059212 */ /* 0x004fc800078e3cff */
        /* <DEDUP_REMOVED lines=25> */
[----:B----4-:R-:W-:-:S02]  /*29fb0*/  PRMT R14, RZ, 0x7610, R14 ;  /* 0x00007610ff0e7816 */ /* 0x010fc4000000000e */
        /* <DEDUP_REMOVED lines=34> */
[----:B------:R-:W3:Y:S02]  /*2a1e0*/  LDL R5, [R1+0xd14] ;  /* 0x000d140001057983 */ /* 0x000ee40000100800 */
[----:B---3--:R-:W-:-:S02]  /*2a1f0*/  @!P1 LOP3.LUT R5, R5, R4, RZ, 0x3c, !PT ;  /* 0x0000000405059212 */ /* 0x008fc400078e3cff */
[----:B--2---:R-:W-:Y:S02]  /*2a200*/  PRMT R0, RZ, 0x7610, R0 ;  /* 0x00007610ff007816 */ /* 0x004fe40000000000 */
        /* <DEDUP_REMOVED lines=195> */
[----:B------:R-:W4:Y:S02]  /*2ae40*/  LDL R5, [R1+0xa54] ;  /* 0x000a540001057983 */ /* 0x000f240000100800 */
[----:B----4-:R-:W-:-:S02]  /*2ae50*/  @!P1 LOP3.LUT R5, R5, R4, RZ, 0x3c, !PT ;  /* 0x0000000405059212 */ /* 0x010fc400078e3cff */
[----:B--2---:R-:W-:Y:S02]  /*2ae60*/  PRMT R0, RZ, 0x7610, R0 ;  /* 0x00007610ff007816 */ /* 0x004fe40000000000 */
[----:B------:R-:W-:-:S04]  /*2ae70*/  @!P1 LOP3.LUT R4, R5, R4, RZ, 0x3c, !PT ;  /* 0x0000000405049212 */ /* 0x000fc800078e3cff */
[----:B------:R-:W-:-:S05]  /*2ae80*/  @!P1 LOP3.LUT R5, R5, R4, RZ, 0x3c, !PT ;  /* 0x0000000405059212 */ /* 0x000fca00078e3cff */
[----:B------:R-:W2:Y:S04]  /*2ae90*/  @!P1 LDG.E.U16 R0, desc[UR12][R4.64] ;  /* 0x0000000c04009981 */ /* 0x000ea8000c1e1500 */
        /* <DEDUP_REMOVED lines=29> */
[----:B------:R-:W4:Y:S01]  /*2b070*/  LDL R5, [R1+0x9d0] ;  /* 0x0009d00001057983 */ /* 0x000f220000100800 */
[----:B---3--:R-:W-:-:S03]  /*2b080*/  @!P1 IMAD.MOV.U32 R4, RZ, RZ, R7 ;  /* 0x000000ffff049224 */ /* 0x008fc600078e0007 */
[----:B------:R-:W3:Y:S01]  /*2b090*/  LDL R7, [R1+0x934] ;  /* 0x0009340001077983 */ /* 0x000ee20000100800 */
[----:B--2---:R-:W-:-:S06]  /*2b0a0*/  PRMT R0, RZ, 0x7610, R0 ;  /* 0x00007610ff007816 */ /* 0x004fcc0000000000 */
[----:B----4-:R-:W2:Y:S04]  /*2b0b0*/  @!P1 LDG.E.U16 R0, desc[UR12][R4.64] ;  /* 0x0000000c04009981 */ /* 0x010ea8000c1e1500 */
        /* <DEDUP_REMOVED lines=23> */
[----:B------:R-:W-:Y:S01]  /*2b230*/  @!P1 LOP3.LUT R5, R5, R4, RZ, 0x3c, !PT ;  /* 0x0000000405059212 */ /* 0x000fe200078e3cff */
[----:B----4-:R0:W-:Y:S04]  /*2b240*/  STL [R1+0x2c], R15 ;  /* 0x00002c0f01007387 */ /* 0x0101e80000100800 */
[----:B------:R1:W4:Y:S01]  /*2b250*/  @!P1 LDG.E.U16 R14, desc[UR12][R4.64] ;  /* 0x0000000c040e9981 */ /* 0x000322000c1e1500 */
[----:B--2---:R-:W-:-:S03]  /*2b260*/  PRMT R0, RZ, 0x7610, R0 ;  /* 0x00007610ff007816 */ /* 0x004fc60000000000 */
[----:B0-----:R-:W2:Y:S04]  /*2b270*/  LDL R15, [R1+0x8f4] ;  /* 0x0008f400010f7983 */ /* 0x001ea80000100800 */
[----:B------:R-:W1:Y:S04]  /*2b280*/  LDL R4, [R1+0x950] ;  /* 0x0009500001047983 */ /* 0x000e680000100800 */
[----:B------:R-:W1:Y:S02]  /*2b290*/  LDL R5, [R1+0x954] ;  /* 0x0009540001057983 */ /* 0x000e640000100800 */
[----:B-1----:R-:W-:-:S04]  /*2b2a0*/  @!P1 LOP3.LUT R5, R5, R4, RZ, 0x3c, !PT ;  /* 0x0000000405059212 */ /* 0x002fc800078e3cff */
[----:B------:R-:W-:-:S04]  /*2b2b0*/  @!P1 LOP3.LUT R4, R5, R4, RZ, 0x3c, !PT ;  /* 0x0000000405049212 */ /* 0x000fc800078e3cff */
[----:B------:R-:W-:-:S05]  /*2b2c0*/  @!P1 LOP3.LUT R5, R5, R4, RZ, 0x3c, !PT ;  /* 0x0000000405059212 */ /* 0x000fca00078e3cff */
[----:B------:R-:W3:Y:S04]  /*2b2d0*/  @!P1 LDG.E.U16 R0, desc[UR12][R4.64] ;  /* 0x0000000c04009981 */ /* 0x000ee8000c1e1500 */
[----:B----4-:R0:W-:Y:S04]  /*2b2e0*/  STL [R1+0x28], R14 ;  /* 0x0000280e01007387 */ /* 0x0101e80000100800 */
[----:B0-----:R-:W4:Y:S04]  /*2b2f0*/  LDL R14, [R1+0x8d4] ;  /* 0x0008d400010e7983 */ /* 0x001f280000100800 */
[----:B---3--:R0:W-:Y:S04]  /*2b300*/  STL [R1+0x24], R0 ;  /* 0x0000240001007387 */ /* 0x0081e80000100800 */
[----:B0-----:R-:W3:Y:S04]  /*2b310*/  LDL.LU R0, [R1+0x1cf4] ;  /* 0x001cf40001007983 */ /* 0x001ee80000300800 */
[----:B------:R-:W2:Y:S01]  /*2b320*/  LDL R5, [R1+0x930] ;  /* 0x0009300001057983 */ /* 0x000ea20000100800 */
[----:B------:R-:W-:-:S03]  /*2b330*/  @!P1 IMAD.MOV.U32 R4, RZ, RZ, R7 ;  /* 0x000000ffff049224 */ /* 0x000fc600078e0007 */
[----:B------:R-:W4:Y:S01]  /*2b340*/  LDL R7, [R1+0x8b4] ;  /* 0x0008b40001077983 */ /* 0x000f220000100800 */
[----:B---3--:R-:W-:-:S06]  /*2b350*/  PRMT R0, RZ, 0x7610, R0 ;  /* 0x00007610ff007816 */ /* 0x008fcc0000000000 */
[----:B--2---:R-:W2:Y:S04]  /*2b360*/  @!P1 LDG.E.U16 R0, desc[UR12][R4.64] ;  /* 0x0000000c04009981 */ /* 0x004ea8000c1e1500 */
        /* <DEDUP_REMOVED lines=9> */
[----:B------:R-:W4:Y:S01]  /*2b400*/  LDL R5, [R1+0x8f0] ;  /* 0x0008f00001057983 */ /* 0x000f220000100800 */
[----:B------:R-:W-:Y:S01]  /*2b410*/  PRMT R9, RZ, 0x7610, R9 ;  /* 0x00007610ff097816 */ /* 0x000fe20000000009 */
[----:B0-----:R-:W-:Y:S02]  /*2b420*/  @!P1 IMAD.MOV.U32 R4, RZ, RZ, R15 ;  /* 0x000000ffff049224 */ /* 0x001fe400078e000f */
[----:B---3--:R0:W-:Y:S01]  /*2b430*/  STL [R1+0x1c], R13 ;  /* 0x00001c0d01007387 */ /* 0x0081e20000100800 */
[----:B------:R-:W-:-:S03]  /*2b440*/  PRMT R11, RZ, 0x7610, R11 ;  /* 0x00007610ff0b7816 */ /* 0x000fc6000000000b */
[----:B------:R-:W3:Y:S04]  /*2b450*/  LDL R15, [R1+0x870] ;  /* 0x00087000010f7983 */ /* 0x000ee80000100800 */
[----:B----4-:R1:W4:Y:S04]  /*2b460*/  @!P1 LDG.E.U16 R9, desc[UR12][R4.64] ;  /* 0x0000000c04099981 */ /* 0x010328000c1e1500 */
[----:B0-----:R-:W2:Y:S04]  /*2b470*/  LDL R13, [R1+0x894] ;  /* 0x00089400010d7983 */ /* 0x001ea80000100800 */
[----:B------:R-:W3:Y:S01]  /*2b480*/  LDL R5, [R1+0x8d0] ;  /* 0x0008d00001057983 */ /* 0x000ee20000100800 */
[----:B-1----:R-:W-:-:S03]  /*2b490*/  @!P1 IMAD.MOV.U32 R4, RZ, RZ, R14 ;  /* 0x000000ffff049224 */ /* 0x002fc600078e000e */
[----:B----4-:R0:W-:Y:S01]  /*2b4a0*/  STL [R1+0x18], R9 ;  /* 0x0000180901007387 */ /* 0x0101e20000100800 */
[----:B------:R-:W-:-:S03]  /*2b4b0*/  PRMT R6, RZ, 0x7610, R6 ;  /* 0x00007610ff067816 */ /* 0x000fc60000000006 */
[----:B------:R-:W4:Y:S04]  /*2b4c0*/  LDL R14, [R1+0x850] ;  /* 0x00085000010e7983 */ /* 0x000f280000100800 */
[----:B---3--:R1:W3:Y:S04]  /*2b4d0*/  @!P1 LDG.E.U16 R11, desc[UR12][R4.64] ;  /* 0x0000000c040b9981 */ /* 0x0082e8000c1e1500 */
[----:B0-----:R-:W4:Y:S04]  /*2b4e0*/  LDL R9, [R1+0x874] ;  /* 0x0008740001097983 */ /* 0x001f280000100800 */
[----:B------:R-:W2:Y:S01]  /*2b4f0*/  LDL R5, [R1+0x8b0] ;  /* 0x0008b00001057983 */ /* 0x000ea20000100800 */
[----:B-1----:R-:W-:-:S03]  /*2b500*/  @!P1 IMAD.MOV.U32 R4, RZ, RZ, R7 ;  /* 0x000000ffff049224 */ /* 0x002fc600078e0007 */
[----:B---3--:R0:W-:Y:S01]  /*2b510*/  STL [R1+0x14], R11 ;  /* 0x0000140b01007387 */ /* 0x0081e20000100800 */
[----:B------:R-:W-:-:S03]  /*2b520*/  PRMT R12, RZ, 0x7610, R12 ;  /* 0x00007610ff0c7816 */ /* 0x000fc6000000000c */
[----:B------:R-:W3:Y:S04]  /*2b530*/  LDL R7, [R1+0x830] ;  /* 0x0008300001077983 */ /* 0x000ee80000100800 */
[----:B--2---:R1:W2:Y:S04]  /*2b540*/  @!P1 LDG.E.U16 R6, desc[UR12][R4.64] ;  /* 0x0000000c04069981 */ /* 0x0042a8000c1e1500 */
[----:B0-----:R-:W3:Y:S04]  /*2b550*/  LDL R11, [R1+0x854] ;  /* 0x00085400010b7983 */ /* 0x001ee80000100800 */
[----:B------:R-:W4:Y:S01]  /*2b560*/  LDL R5, [R1+0x890] ;  /* 0x0008900001057983 */ /* 0x000f220000100800 */
[----:B-1----:R-:W-:-:S05]  /*2b570*/  @!P1 IMAD.MOV.U32 R4, RZ, RZ, R13 ;  /* 0x000000ffff049224 */ /* 0x002fca00078e000d */
[----:B----4-:R0:W4:Y:S04]  /*2b580*/  @!P1 LDG.E.U16 R12, desc[UR12][R4.64] ;  /* 0x0000000c040c9981 */ /* 0x010128000c1e1500 */
[----:B--2---:R1:W-:Y:S04]  /*2b590*/  STL [R1+0x10], R6 ;  /* 0x0000100601007387 */ /* 0x0043e80000100800 */
[----:B------:R-:W2:Y:S01]  /*2b5a0*/  LDL R13, [R1+0x810] ;  /* 0x00081000010d7983 */ /* 0x000ea20000100800 */
[----:B------:R-:W-:-:S03]  /*2b5b0*/  PRMT R8, RZ, 0x7610, R8 ;  /* 0x00007610ff087816 */ /* 0x000fc60000000008 */
[----:B-1----:R-:W2:Y:S01]  /*2b5c0*/  LDL R6, [R1+0x834] ;  /* 0x0008340001067983 */ /* 0x002ea20000100800 */
[----:B0-----:R-:W-:Y:S02]  /*2b5d0*/  @!P1 IMAD.MOV.U32 R4, RZ, RZ, R9 ;  /* 0x000000ffff049224 */ /* 0x001fe400078e0009 */
[----:B------:R-:W-:-:S05]  /*2b5e0*/  @!P1 IMAD.MOV.U32 R5, RZ, RZ, R15 ;  /* 0x000000ffff059224 */ /* 0x000fca00078e000f */
[----:B------:R3:W2:Y:S01]  /*2b5f0*/  @!P1 LDG.E.U16 R8, desc[UR12][R4.64] ;  /* 0x0000000c04089981 */ /* 0x0006a2000c1e1500 */
[----:B------:R-:W-:Y:S01]  /*2b600*/  PRMT R10, RZ, 0x7610, R10 ;  /* 0x00007610ff0a7816 */ /* 0x000fe2000000000a */
[----:B---3--:R-:W-:Y:S02]  /*2b610*/  @!P1 IMAD.MOV.U32 R4, RZ, RZ, R11 ;  /* 0x000000ffff049224 */ /* 0x008fe400078e000b */
[----:B------:R-:W-:-:S05]  /*2b620*/  @!P1 IMAD.MOV.U32 R5, RZ, RZ, R14 ;  /* 0x000000ffff059224 */ /* 0x000fca00078e000e */
[----:B------:R0:W3:Y:S04]  /*2b630*/  @!P1 LDG.E.U16 R10, desc[UR12][R4.64] ;  /* 0x0000000c040a9981 */ /* 0x0000e8000c1e1500 */
[----:B----4-:R1:W-:Y:S01]  /*2b640*/  STL [R1+0xc], R12 ;  /* 0x00000c0c01007387 */ /* 0x0103e20000100800 */
[----:B------:R-:W-:Y:S01]  /*2b650*/  PRMT R0, RZ, 0x7610, R0 ;  /* 0x00007610ff007816 */ /* 0x000fe20000000000 */
[----:B0-----:R-:W-:Y:S01]  /*2b660*/  @!P1 IMAD.MOV.U32 R5, RZ, RZ, R7 ;  /* 0x000000ffff059224 */ /* 0x001fe200078e0007 */
[----:B------:R-:W-:Y:S01]  /*2b670*/  PRMT R28, RZ, 0x7610, R28 ;  /* 0x00007610ff1c7816 */ /* 0x000fe2000000001c */
[----:B------:R-:W4:Y:S04]  /*2b680*/  LDL R9, [R1+0x7f0] ;  /* 0x0007f00001097983 */ /* 0x000f280000100800 */
[----:B-1----:R-:W4:Y:S01]  /*2b690*/  LDL R12, [R1+0x814] ;  /* 0x00081400010c7983 */ /* 0x002f220000100800 */
[----:B--2---:R-:W-:-:S05]  /*2b6a0*/  @!P1 IMAD.MOV.U32 R4, RZ, RZ, R6 ;  /* 0x000000ffff049224 */ /* 0x004fca00078e0006 */
[----:B------:R0:W2:Y:S04]  /*2b6b0*/  @!P1 LDG.E.U16 R0, desc[UR12][R4.64] ;  /* 0x0000000c04009981 */ /* 0x0000a8000c1e1500 */
[----:B------:R1:W-:Y:S04]  /*2b6c0*/  STL [R1+0x8], R8 ;  /* 0x0000080801007387 */ /* 0x0003e80000100800 */
[----:B------:R-:W2:Y:S01]  /*2b6d0*/  LDL R11, [R1+0x7d0] ;  /* 0x0007d000010b7983 */ /* 0x000ea20000100800 */
[----:B0-----:R-:W-:-:S03]  /*2b6e0*/  @!P1 IMAD.MOV.U32 R5, RZ, RZ, R13 ;  /* 0x000000ffff059224 */ /* 0x001fc600078e000d */
[----:B-1----:R-:W2:Y:S04]  /*2b6f0*/  LDL R8, [R1+0x7f4] ;  /* 0x0007f40001087983 */ /* 0x002ea80000100800 */
[----:B---3--:R0:W-:Y:S04]  /*2b700*/  STL [R1+0x4], R10 ;  /* 0x0000040a01007387 */ /* 0x0081e80000100800 */
[----:B------:R-:W3:Y:S04]  /*2b710*/  LDL R7, [R1+0x7b0] ;  /* 0x0007b00001077983 */ /* 0x000ee80000100800 */
[----:B------:R-:W3:Y:S04]  /*2b720*/  LDL R6, [R1+0x7b4] ;  /* 0x0007b40001067983 */ /* 0x000ee80000100800 */
[----:B0-----:R-:W3:Y:S01]  /*2b730*/  LDL R10, [R1+0x7d4] ;  /* 0x0007d400010a7983 */ /* 0x001ee20000100800 */
[----:B----4-:R-:W-:-:S05]  /*2b740*/  @!P1 IMAD.MOV.U32 R4, RZ, RZ, R12 ;  /* 0x000000ffff049224 */ /* 0x010fca00078e000c */
[----:B------:R0:W4:Y:S04]  /*2b750*/  @!P1 LDG.E.U16 R28, desc[UR12][R4.64] ;  /* 0x0000000c041c9981 */ /* 0x000128000c1e1500 */
[----:B--2---:R1:W-:Y:S01]  /*2b760*/  STL [R1+0x1ca4], R0 ;  /* 0x001ca40001007387 */ /* 0x0043e20000100800 */
[----:B------:R-:W-:Y:S01]  /*2b770*/  PRMT R26, RZ, 0x7610, R26 ;  /* 0x00007610ff1a7816 */ /* 0x000fe2000000001a */
[----:B0-----:R-:W-:Y:S02]  /*2b780*/  @!P1 IMAD.MOV.U32 R5, RZ, RZ, R9 ;  /* 0x000000ffff059224 */ /* 0x001fe400078e0009 */
[----:B------:R-:W-:-:S05]  /*2b790*/  @!P1 IMAD.MOV.U32 R4, RZ, RZ, R8 ;  /* 0x000000ffff049224 */ /* 0x000fca00078e0008 */
[----:B------:R0:W2:Y:S01]  /*2b7a0*/  @!P1 LDG.E.U16 R26, desc[UR12][R4.64] ;  /* 0x0000000c041a9981 */ /* 0x0000a2000c1e1500 */
[----:B------:R-:W-:Y:S01]  /*2b7b0*/  PRMT R24, RZ, 0x7610, R24 ;  /* 0x00007610ff187816 */ /* 0x000fe20000000018 */
[----:B0-----:R-:W-:Y:S02]  /*2b7c0*/  @!P1 IMAD.MOV.U32 R5, RZ, RZ, R11 ;  /* 0x000000ffff059224 */ /* 0x001fe400078e000b */
[----:B---3--:R-:W-:-:S05]  /*2b7d0*/  @!P1 IMAD.MOV.U32 R4, RZ, RZ, R10 ;  /* 0x000000ffff049224 */ /* 0x008fca00078e000a */
[----:B------:R0:W3:Y:S04]  /*2b7e0*/  @!P1 LDG.E.U16 R24, desc[UR12][R4.64] ;  /* 0x0000000c04189981 */ /* 0x0000e8000c1e1500 */
[----:B----4-:R-:W-:Y:S04]  /*2b7f0*/  STL [R1+0x1ca8], R28 ;  /* 0x001ca81c01007387 */ /* 0x010fe80000100800 */
[----:B------:R-:W4:Y:S04]  /*2b800*/  LDL R9, [R1+0x790] ;  /* 0x0007900001097983 */ /* 0x000f280000100800 */
[----:B------:R-:W4:Y:S01]  /*2b810*/  LDL R8, [R1+0x794] ;  /* 0x0007940001087983 */ /* 0x000f220000100800 */
[----:B------:R-:W-:Y:S01]  /*2b820*/  PRMT R22, RZ, 0x7610, R22 ;  /* 0x00007610ff167816 */ /* 0x000fe20000000016 */
[----:B0-----:R-:W-:-:S02]  /*2b830*/  @!P1 IMAD.MOV.U32 R4, RZ, RZ, R6 ;  /* 0x000000ffff049224 */ /* 0x001fc400078e0006 */
[----:B------:R-:W-:Y:S01]  /*2b840*/  @!P1 IMAD.MOV.U32 R5, RZ, RZ, R7 ;  /* 0x000000ffff059224 */ /* 0x000fe200078e0007 */
[----:B------:R-:W-:-:S04]  /*2b850*/  PRMT R20, RZ, 0x7610, R20 ;  /* 0x00007610ff147816 */ /* 0x000fc80000000014 */
[----:B------:R4:W4:Y:S04]  /*2b860*/  @!P1 LDG.E.U16 R22, desc[UR12][R4.64] ;  /* 0x0000000c04169981 */ /* 0x000928000c1e1500 */
[----:B--2---:R-:W-:Y:S04]  /*2b870*/  STL [R1+0x1cac], R26 ;  /* 0x001cac1a01007387 */ /* 0x004fe80000100800 */
[----:B------:R-:W2:Y:S04]  /*2b880*/  LDL R11, [R1+0x738] ;  /* 0x00073800010b7983 */ /* 0x000ea80000100800 */
[----:B------:R-:W2:Y:S04]  /*2b890*/  LDL R10, [R1+0x73c] ;  /* 0x00073c00010a7983 */ /* 0x000ea80000100800 */
[----:B---3--:R-:W-:Y:S04]  /*2b8a0*/  STL [R1+0x1cb0], R24 ;  /* 0x001cb01801007387 */ /* 0x008fe80000100800 */
[----:B------:R-:W3:Y:S04]  /*2b8b0*/  LDL R7, [R1+0x718] ;  /* 0x0007180001077983 */ /* 0x000ee80000100800 */
[----:B------:R-:W3:Y:S04]  /*2b8c0*/  LDL R6, [R1+0x71c] ;  /* 0x00071c0001067983 */ /* 0x000ee80000100800 */
[----:B-1----:R-:W3:Y:S04]  /*2b8d0*/  LDL R0, [R1+0x6fc] ;  /* 0x0006fc0001007983 */ /* 0x002ee80000100800 */
[----:B------:R-:W3:Y:S01]  /*2b8e0*/  LDL R12, [R1+0x6f8] ;  /* 0x0006f800010c7983 */ /* 0x000ee20000100800 */
[----:B----4-:R-:W-:-:S02]  /*2b8f0*/  @!P1 IMAD.MOV.U32 R5, RZ, RZ, R9 ;  /* 0x000000ffff059224 */ /* 0x010fc400078e0009 */
[----:B------:R-:W-:-:S05]  /*2b900*/  @!P1 IMAD.MOV.U32 R4, RZ, RZ, R8 ;  /* 0x000000ffff049224 */ /* 0x000fca00078e0008 */
[----:B------:R2:W4:Y:S04]  /*2b910*/  @!P1 LDG.E.U16 R20, desc[UR12][R4.64] ;  /* 0x0000000c04149981 */ /* 0x000528000c1e1500 */
[----:B------:R-:W-:Y:S04]  /*2b920*/  STL [R1+0x1cb4], R22 ;  /* 0x001cb41601007387 */ /* 0x000fe80000100800 */
[----:B------:R-:W4:Y:S04]  /*2b930*/  LDL R9, [R1+0x6d8] ;  /* 0x0006d80001097983 */ /* 0x000f280000100800 */
[----:B------:R-:W4:Y:S01]  /*2b940*/  LDL R8, [R1+0x6dc] ;  /* 0x0006dc0001087983 */ /* 0x000f220000100800 */
[----:B------:R-:W-:Y:S01]  /*2b950*/  PRMT R3, RZ, 0x7610, R3 ;  /* 0x00007610ff037816 */ /* 0x000fe20000000003 */
[----:B--2---:R-:W-:-:S02]  /*2b960*/  @!P1 IMAD.MOV.U32 R5, RZ, RZ, R11 ;  /* 0x000000ffff059224 */ /* 0x004fc400078e000b */
[----:B------:R-:W-:-:S05]  /*2b970*/  @!P1 IMAD.MOV.U32 R4, RZ, RZ, R10 ;  /* 0x000000ffff049224 */ /* 0x000fca00078e000a */
[----:B------:R0:W2:Y:S02]  /*2b980*/  @!P1 LDG.E.U16 R3, desc[UR12][R4.64] ;  /* 0x0000000c04039981 */ /* 0x0000a4000c1e1500 */
[----:B0-----:R-:W-:-:S06]  /*2b990*/  PRMT R4, RZ, 0x7610, R4 ;  /* 0x00007610ff047816 */ /* 0x001fcc0000000004 */
[----:B---3--:R0:W3:Y:S02]  /*2b9a0*/  @!P1 LDG.E.U16 R4, desc[UR12][R6.64] ;  /* 0x0000000c06049981 */ /* 0x0080e4000c1e1500 */
[----:B0-----:R-:W-:Y:S02]  /*2b9b0*/  @!P1 IMAD.MOV.U32 R6, RZ, RZ, R0 ;  /* 0x000000ffff069224 */ /* 0x001fe400078e0000 */
[----:B----4-:R0:W-:Y:S04]  /*2b9c0*/  STL [R1+0x1cb8], R20 ;  /* 0x001cb81401007387 */ /* 0x0101e80000100800 */
[----:B------:R-:W4:Y:S04]  /*2b9d0*/  LDL R15, [R1+0xe14] ;  /* 0x000e1400010f7983 */ /* 0x000f280000100800 */
[----:B------:R-:W2:Y:S04]  /*2b9e0*/  LDL R11, [R1+0x6ac] ;  /* 0x0006ac00010b7983 */ /* 0x000ea80000100800 */
[----:B------:R-:W2:Y:S04]  /*2b9f0*/  LDL R10, [R1+0xe34] ;  /* 0x000e3400010a7983 */ /* 0x000ea80000100800 */
[----:B------:R-:W3:Y:S04]  /*2ba00*/  LDL R0, [R1+0xe54] ;  /* 0x000e540001007983 */ /* 0x000ee80000100800 */
[----:B------:R-:W3:Y:S01]  /*2ba10*/  LDL R14, [R1+0xe18] ;  /* 0x000e1800010e7983 */ /* 0x000ee20000100800 */
[----:B------:R-:W-:Y:S01]  /*2ba20*/  PRMT R5, RZ, 0x7610, R5 ;  /* 0x00007610ff057816 */ /* 0x000fe20000000005 */
[----:B------:R-:W-:-:S02]  /*2ba30*/  @!P1 IMAD.MOV.U32 R7, RZ, RZ, R12 ;  /* 0x000000ffff079224 */ /* 0x000fc400078e000c */
[----:B------:R-:W3:Y:S04]  /*2ba40*/  LDL R13, [R1+0xe38] ;  /* 0x000e3800010d7983 */ /* 0x000ee80000100800 */
[----:B0-----:R-:W2:Y:S04]  /*2ba50*/  LDL R20, [R1+0x6bc] ;  /* 0x0006bc0001147983 */ /* 0x001ea80000100800 */
[----:B------:R0:W3:Y:S04]  /*2ba60*/  @!P1 LDG.E.U16 R5, desc[UR12][R6.64] ;  /* 0x0000000c06059981 */ /* 0x0000e8000c1e1500 */
[----:B------:R-:W3:Y:S04]  /*2ba70*/  LDL R12, [R1+0xe7c] ;  /* 0x000e7c00010c7983 */ /* 0x000ee80000100800 */
[----:B------:R-:W3:Y:S04]  /*2ba80*/  LDL R22, [R1+0xe58] ;  /* 0x000e580001167983 */ /* 0x000ee80000100800 */
[----:B------:R-:W3:Y:S04]  /*2ba90*/  LDL R28, [R1+0x770] ;  /* 0x00077000011c7983 */ /* 0x000ee80000100800 */
[----:B------:R-:W3:Y:S04]  /*2baa0*/  LDL R26, [R1+0x774] ;  /* 0x00077400011a7983 */ /* 0x000ee80000100800 */
[----:B------:R-:W3:Y:S01]  /*2bab0*/  LDL R24, [R1+0x750] ;  /* 0x0007500001187983 */ /* 0x000ee20000100800 */
[----:B0-----:R-:W-:-:S02]  /*2bac0*/  PRMT R6, RZ, 0x7610, R6 ;  /* 0x00007610ff067816 */ /* 0x001fc40000000006 */
[----:B------:R-:W-:-:S04]  /*2bad0*/  PRMT R7, RZ, 0x7610, R7 ;  /* 0x00007610ff077816 */ /* 0x000fc80000000007 */
[----:B------:R4:W3:Y:S02]  /*2bae0*/  @!P1 LDG.E.U16 R6, desc[UR12][R8.64] ;  /* 0x0000000c08069981 */ /* 0x0008e4000c1e1500 */
[----:B----4-:R-:W-:Y:S02]  /*2baf0*/  @!P1 IMAD.MOV.U32 R8, RZ, RZ, R15 ;  /* 0x000000ffff089224 */ /* 0x010fe400078e000f */
[----:B------:R-:W4:Y:S01]  /*2bb00*/  LDL R15, [R1+0x730] ;  /* 0x00073000010f7983 */ /* 0x000f220000100800 */
[----:B--2---:R-:W-:-:S03]  /*2bb10*/  @!P1 IMAD.MOV.U32 R9, RZ, RZ, R20 ;  /* 0x000000ffff099224 */ /* 0x004fc600078e0014 */
[----:B------:R-:W2:Y:S04]  /*2bb20*/  LDL R20, [R1+0xe6c] ;  /* 0x000e6c0001147983 */ /* 0x000ea80000100800 */
[----:B------:R0:W4:Y:S02]  /*2bb30*/  @!P1 LDG.E.U16 R7, desc[UR12][R8.64] ;  /* 0x0000000c08079981 */ /* 0x000124000c1e1500 */
[----:B0-----:R-:W-:-:S06]  /*2bb40*/  PRMT R8, RZ, 0x7610, R8 ;  /* 0x00007610ff087816 */ /* 0x001fcc0000000008 */
[----:B------:R3:W4:Y:S02]  /*2bb50*/  @!P1 LDG.E.U16 R8, desc[UR12][R10.64] ;  /* 0x0000000c0a089981 */ /* 0x000724000c1e1500 */
[----:B---3--:R-:W-:Y:S02]  /*2bb60*/  @!P1 IMAD.MOV.U32 R10, RZ, RZ, R0 ;  /* 0x000000ffff0a9224 */ /* 0x008fe400078e0000 */
[----:B------:R-:W3:Y:S01]  /*2bb70*/  LDL R0, [R1+0x754] ;  /* 0x0007540001007983 */ /* 0x000ee20000100800 */
[----:B------:R-:W-:-:S03]  /*2bb80*/  @!P1 IMAD.MOV.U32 R11, RZ, RZ, R14 ;  /* 0x000000ffff0b9224 */ /* 0x000fc600078e000e */
[----:B------:R-:W4:Y:S01]  /*2bb90*/  LDL R14, [R1+0x734] ;  /* 0x00073400010e7983 */ /* 0x000f220000100800 */
[----:B------:R-:W-:-:S06]  /*2bba0*/  PRMT R9, RZ, 0x7610, R9 ;  /* 0x00007610ff097816 */ /* 0x000fcc0000000009 */
[----:B------:R0:W4:Y:S02]  /*2bbb0*/  @!P1 LDG.E.U16 R9, desc[UR12][R10.64] ;  /* 0x0000000c0a099981 */ /* 0x000124000c1e1500 */
[----:B0-----:R-:W-:Y:S02]  /*2bbc0*/  PRMT R10, RZ, 0x7610, R10 ;  /* 0x00007610ff0a7816 */ /* 0x001fe4000000000a */
[----:B------:R-:W-:-:S04]  /*2bbd0*/  PRMT R11, RZ, 0x7610, R11 ;  /* 0x00007610ff0b7816 */ /* 0x000fc8000000000b */
[----:B------:R0:W4:Y:S01]  /*2bbe0*/  @!P1 LDG.E.U16 R10, desc[UR12][R12.64] ;  /* 0x0000000c0c0a9981 */ /* 0x000122000c1e1500 */
[----:B------:R-:W-:Y:S01]  /*2bbf0*/  PRMT R18, RZ, 0x7610, R18 ;  /* 0x00007610ff127816 */ /* 0x000fe20000000012 */
[----:B0-----:R-:W-:Y:S01]  /*2bc00*/  @!P1 IMAD.MOV.U32 R13, RZ, RZ, R22 ;  /* 0x000000ffff0d9224 */ /* 0x001fe200078e0016 */
[----:B------:R-:W-:Y:S01]  /*2bc10*/  PRMT R16, RZ, 0x7610, R16 ;  /* 0x00007610ff107816 */ /* 0x000fe20000000010 */
[----:B------:R-:W4:Y:S01]  /*2bc20*/  LDL R22, [R1+0x710] ;  /* 0x0007100001167983 */ /* 0x000f220000100800 */
[----:B--2---:R-:W-:-:S03]  /*2bc30*/  @!P1 IMAD.MOV.U32 R12, RZ, RZ, R20 ;  /* 0x000000ffff0c9224 */ /* 0x004fc600078e0014 */
[----:B------:R-:W2:Y:S04]  /*2bc40*/  LDL R20, [R1+0x714] ;  /* 0x0007140001147983 */ /* 0x000ea80000100800 */
[----:B------:R0:W2:Y:S02]  /*2bc50*/  @!P1 LDG.E.U16 R11, desc[UR12][R12.64] ;  /* 0x0000000c0c0b9981 */ /* 0x0000a4000c1e1500 */
[----:B0-----:R-:W-:Y:S02]  /*2bc60*/  @!P1 IMAD.MOV.U32 R12, RZ, RZ, R26 ;  /* 0x000000ffff0c9224 */ /* 0x001fe400078e001a */
[----:B------:R-:W-:-:S05]  /*2bc70*/  @!P1 IMAD.MOV.U32 R13, RZ, RZ, R28 ;  /* 0x000000ffff0d9224 */ /* 0x000fca00078e001c */
[----:B------:R3:W2:Y:S02]  /*2bc80*/  @!P1 LDG.E.U16 R18, desc[UR12][R12.64] ;  /* 0x0000000c0c129981 */ /* 0x0006a4000c1e1500 */
[----:B---3--:R-:W-:Y:S02]  /*2bc90*/  @!P1 IMAD.MOV.U32 R12, RZ, RZ, R0 ;  /* 0x000000ffff0c9224 */ /* 0x008fe400078e0000 */
[----:B------:R-:W-:-:S05]  /*2bca0*/  @!P1 IMAD.MOV.U32 R13, RZ, RZ, R24 ;  /* 0x000000ffff0d9224 */ /* 0x000fca00078e0018 */
[----:B------:R0:W3:Y:S02]  /*2bcb0*/  @!P1 LDG.E.U16 R16, desc[UR12][R12.64] ;  /* 0x0000000c0c109981 */ /* 0x0000e4000c1e1500 */
[----:B0-----:R-:W-:-:S06]  /*2bcc0*/  PRMT R12, RZ, 0x7610, R12 ;  /* 0x00007610ff0c7816 */ /* 0x001fcc000000000c */
[----:B----4-:R0:W4:Y:S01]  /*2bcd0*/  @!P1 LDG.E.U16 R12, desc[UR12][R14.64] ;  /* 0x0000000c0e0c9981 */ /* 0x010122000c1e1500 */
[----:B------:R-:W-:Y:S01]  /*2bce0*/  PRMT R13, RZ, 0x7610, R13 ;  /* 0x00007610ff0d7816 */ /* 0x000fe2000000000d */
[----:B0-----:R-:W-:Y:S02]  /*2bcf0*/  @!P1 IMAD.MOV.U32 R15, RZ, RZ, R22 ;  /* 0x000000ffff0f9224 */ /* 0x001fe400078e0016 */
[----:B--2---:R-:W-:Y:S04]  /*2bd00*/  STL [R1+0x1cbc], R18 ;  /* 0x001cbc1201007387 */ /* 0x004fe80000100800 */
[----:B------:R-:W2:Y:S04]  /*2bd10*/  LDL R0, [R1+0x6f4] ;  /* 0x0006f40001007983 */ /* 0x000ea80000100800 */
[----:B---3--:R0:W-:Y:S04]  /*2bd20*/  STL [R1+0x1cc0], R16 ;  /* 0x001cc01001007387 */ /* 0x0081e80000100800 */
[----:B------:R-:W3:Y:S04]  /*2bd30*/  LDL R28, [R1+0x6d0] ;  /* 0x0006d000011c7983 */ /* 0x000ee80000100800 */
[----:B------:R-:W3:Y:S04]  /*2bd40*/  LDL R26, [R1+0x6d4] ;  /* 0x0006d400011a7983 */ /* 0x000ee80000100800 */
[----:B0-----:R-:W3:Y:S04]  /*2bd50*/  LDL R16, [R1+0x6f0] ;  /* 0x0006f00001107983 */ /* 0x001ee80000100800 */
[----:B----4-:R-:W-:Y:S04]  /*2bd60*/  STL [R1+0x1cc4], R12 ;  /* 0x001cc40c01007387 */ /* 0x010fe80000100800 */
[----:B------:R-:W4:Y:S04]  /*2bd70*/  LDL R24, [R1+0x6b8] ;  /* 0x0006b80001187983 */ /* 0x000f280000100800 */
[----:B------:R-:W4:Y:S01]  /*2bd80*/  LDL R22, [R1+0xe1c] ;  /* 0x000e1c0001167983 */ /* 0x000f220000100800 */
[----:B------:R-:W-:-:S03]  /*2bd90*/  @!P1 IMAD.MOV.U32 R14, RZ, RZ, R20 ;  /* 0x000000ffff0e9224 */ /* 0x000fc600078e0014 */
[----:B------:R-:W4:Y:S04]  /*2bda0*/  LDL R18, [R1+0xe3c] ;  /* 0x000e3c0001127983 */ /* 0x000f280000100800 */
[----:B------:R-:W4:Y:S04]  /*2bdb0*/  LDL R20, [R1+0x6a8] ;  /* 0x0006a80001147983 */ /* 0x000f280000100800 */
[----:B------:R2:W4:Y:S01]  /*2bdc0*/  @!P1 LDG.E.U16 R13, desc[UR12][R14.64] ;  /* 0x0000000c0e0d9981 */ /* 0x000522000c1e1500 */
[----:B------:R-:W-:Y:S02]  /*2bdd0*/  PRMT R17, RZ, 0x7610, R17 ;  /* 0x00007610ff117816 */ /* 0x000fe40000000011 */
[----:B------:R-:W-:-:S02]  /*2bde0*/  PRMT R19, RZ, 0x7610, R19 ;  /* 0x00007610ff137816 */ /* 0x000fc40000000013 */
[----:B------:R-:W-:Y:S02]  /*2bdf0*/  PRMT R21, RZ, 0x7610, R21 ;  /* 0x00007610ff157816 */ /* 0x000fe40000000015 */
[----:B------:R-:W-:Y:S01]  /*2be00*/  PRMT R23, RZ, 0x7610, R23 ;  /* 0x00007610ff177816 */ /* 0x000fe20000000017 */
[----:B--2---:R-:W-:Y:S02]  /*2be10*/  @!P1 IMAD.MOV.U32 R14, RZ, RZ, R0 ;  /* 0x000000ffff0e9224 */ /* 0x004fe400078e0000 */
[----:B---3--:R-:W-:-:S05]  /*2be20*/  @!P1 IMAD.MOV.U32 R15, RZ, RZ, R16 ;  /* 0x000000ffff0f9224 */ /* 0x008fca00078e0010 */
[----:B------:R0:W2:Y:S02]  /*2be30*/  @!P1 LDG.E.U16 R17, desc[UR12][R14.64] ;  /* 0x0000000c0e119981 */ /* 0x0000a4000c1e1500 */
[----:B0-----:R-:W-:Y:S02]  /*2be40*/  @!P1 IMAD.MOV.U32 R14, RZ, RZ, R26 ;  /* 0x000000ffff0e9224 */ /* 0x001fe400078e001a */
[----:B------:R-:W-:-:S05]  /*2be50*/  @!P1 IMAD.MOV.U32 R15, RZ, RZ, R28 ;  /* 0x000000ffff0f9224 */ /* 0x000fca00078e001c */
[----:B------:R4:W3:Y:S02]  /*2be60*/  @!P1 LDG.E.U16 R19, desc[UR12][R14.64] ;  /* 0x0000000c0e139981 */ /* 0x0008e4000c1e1500 */
[----:B----4-:R-:W-:Y:S02]  /*2be70*/  @!P1 IMAD.MOV.U32 R14, RZ, RZ, R22 ;  /* 0x000000ffff0e9224 */ /* 0x010fe400078e0016 */
[----:B------:R-:W-:-:S05]  /*2be80*/  @!P1 IMAD.MOV.U32 R15, RZ, RZ, R24 ;  /* 0x000000ffff0f9224 */ /* 0x000fca00078e0018 */
[----:B------:R0:W4:Y:S04]  /*2be90*/  @!P1 LDG.E.U16 R21, desc[UR12][R14.64] ;  /* 0x0000000c0e159981 */ /* 0x000128000c1e1500 */
[----:B------:R1:W-:Y:S04]  /*2bea0*/  STL [R1+0x1cc8], R13 ;  /* 0x001cc80d01007387 */ /* 0x0003e80000100800 */
[----:B------:R-:W4:Y:S04]  /*2beb0*/  LDL R0, [R1+0xe5c] ;  /* 0x000e5c0001007983 */ /* 0x000f280000100800 */
[----:B------:R-:W4:Y:S01]  /*2bec0*/  LDL R16, [R1+0xe20] ;  /* 0x000e200001107983 */ /* 0x000f220000100800 */
[----:B0-----:R-:W-:-:S02]  /*2bed0*/  @!P1 IMAD.MOV.U32 R14, RZ, RZ, R18 ;  /* 0x000000ffff0e9224 */ /* 0x001fc400078e0012 */
[----:B------:R-:W-:-:S05]  /*2bee0*/  @!P1 IMAD.MOV.U32 R15, RZ, RZ, R20 ;  /* 0x000000ffff0f9224 */ /* 0x000fca00078e0014 */
[----:B------:R0:W4:Y:S04]  /*2bef0*/  @!P1 LDG.E.U16 R23, desc[UR12][R14.64] ;  /* 0x0000000c0e179981 */ /* 0x000128000c1e1500 */
[----:B--2---:R-:W-:Y:S04]  /*2bf00*/  STL [R1+0x1ccc], R17 ;  /* 0x001ccc1101007387 */ /* 0x004fe80000100800 */
[----:B-1----:R-:W2:Y:S04]  /*2bf10*/  LDL R13, [R1+0xe40] ;  /* 0x000e4000010d7983 */ /* 0x002ea80000100800 */
[----:B------:R-:W2:Y:S04]  /*2bf20*/  LDL R12, [R1+0xe78] ;  /* 0x000e7800010c7983 */ /* 0x000ea80000100800 */
[----:B---3--:R-:W-:Y:S04]  /*2bf30*/  STL [R1+0x1cd0], R19 ;  /* 0x001cd01301007387 */ /* 0x008fe80000100800 */
[----:B----4-:R-:W-:Y:S01]  /*2bf40*/  STL [R1+0x1cd4], R21 ;  /* 0x001cd41501007387 */ /* 0x010fe20000100800 */
[----:B0-----:R-:W-:-:S03]  /*2bf50*/  @!P1 IMAD.MOV.U32 R14, RZ, RZ, R0 ;  /* 0x000000ffff0e9224 */ /* 0x001fc600078e0000 */
[----:B------:R-:W-:Y:S04]  /*2bf60*/  STL [R1+0x1cd8], R23 ;  /* 0x001cd81701007387 */ /* 0x000fe80000100800 */
[----:B------:R-:W3:Y:S01]  /*2bf70*/  LDL R0, [R1+0xe68] ;  /* 0x000e680001007983 */ /* 0x000ee20000100800 */
[----:B------:R-:W-:Y:S01]  /*2bf80*/  PRMT R25, RZ, 0x7610, R25 ;  /* 0x00007610ff197816 */ /* 0x000fe20000000019 */
[----:B------:R-:W-:Y:S01]  /*2bf90*/  @!P1 IMAD.MOV.U32 R15, RZ, RZ, R16 ;  /* 0x000000ffff0f9224 */ /* 0x000fe200078e0010 */
[----:B------:R-:W-:-:S04]  /*2bfa0*/  PRMT R27, RZ, 0x7610, R27 ;  /* 0x00007610ff1b7816 */ /* 0x000fc8000000001b */
[----:B------:R2:W4:Y:S01]  /*2bfb0*/  @!P1 LDG.E.U16 R25, desc[UR12][R14.64] ;  /* 0x0000000c0e199981 */ /* 0x000522000c1e1500 */
[----:B------:R-:W-:Y:S01]  /*2bfc0*/  PRMT R29, RZ, 0x7610, R29 ;  /* 0x00007610ff1d7816 */ /* 0x000fe2000000001d */
[----:B--2---:R-:W-:Y:S02]  /*2bfd0*/  @!P1 IMAD.MOV.U32 R15, RZ, RZ, R13 ;  /* 0x000000ffff0f9224 */ /* 0x004fe400078e000d */
[----:B------:R-:W-:-:S05]  /*2bfe0*/  @!P1 IMAD.MOV.U32 R14, RZ, RZ, R12 ;  /* 0x000000ffff0e9224 */ /* 0x000fca00078e000c */
[----:B------:R0:W2:Y:S02]  /*2bff0*/  @!P1 LDG.E.U16 R27, desc[UR12][R14.64] ;  /* 0x0000000c0e1b9981 */ /* 0x0000a4000c1e1500 */
[----:B0-----:R-:W-:Y:S02]  /*2c000*/  @!P1 IMAD.MOV.U32 R15, RZ, RZ, R2 ;  /* 0x000000ffff0f9224 */ /* 0x001fe400078e0002 */
[----:B---3--:R-:W-:-:S05]  /*2c010*/  @!P1 IMAD.MOV.U32 R14, RZ, RZ, R0 ;  /* 0x000000ffff0e9224 */ /* 0x008fca00078e0000 */
[----:B------:R-:W3:Y:S04]  /*2c020*/  @!P1 LDG.E.U16 R29, desc[UR12][R14.64] ;  /* 0x0000000c0e1d9981 */ /* 0x000ee8000c1e1500 */
[----:B----4-:R0:W-:Y:S04]  /*2c030*/  STL [R1+0x1cdc], R25 ;  /* 0x001cdc1901007387 */ /* 0x0101e80000100800 */
        /* <DEDUP_REMOVED lines=9> */
[----:B--2---:R0:W-:Y:S04]  /*2c0d0*/  STL [R1+0x1ce0], R27 ;  /* 0x001ce01b01007387 */ /* 0x0041e80000100800 */
[----:B0-----:R-:W2:Y:S04]  /*2c0e0*/  LDL.LU R27, [R1+0xbc] ;  /* 0x0000bc00011b7983 */ /* 0x001ea80000300800 */
[----:B------:R-:W4:Y:S04]  /*2c0f0*/  LDL.LU R20, [R1+0x94] ;  /* 0x0000940001147983 */ /* 0x000f280000300800 */
[----:B------:R-:W4:Y:S04]  /*2c100*/  LDL.LU R22, [R1+0x90] ;  /* 0x0000900001167983 */ /* 0x000f280000300800 */
[----:B------:R-:W4:Y:S04]  /*2c110*/  LDL.LU R24, [R1+0x8c] ;  /* 0x00008c0001187983 */ /* 0x000f280000300800 */
[----:B------:R-:W4:Y:S04]  /*2c120*/  LDL.LU R26, [R1+0x88] ;  /* 0x00008800011a7983 */ /* 0x000f280000300800 */
[----:B------:R-:W4:Y:S04]  /*2c130*/  LDL.LU R28, [R1+0x84] ;  /* 0x00008400011c7983 */ /* 0x000f280000300800 */
[----:B------:R-:W4:Y:S04]  /*2c140*/  LDL.LU R0, [R1+0x80] ;  /* 0x0000800001007983 */ /* 0x000f280000300800 */
[----:B------:R-:W-:Y:S04]  /*2c150*/  STL [R1+0x12e0], R2 ;  /* 0x0012e00201007387 */ /* 0x000fe80000100800 */
[----:B---3--:R0:W-:Y:S04]  /*2c160*/  STL [R1+0x1ce4], R29 ;  /* 0x001ce41d01007387 */ /* 0x0081e80000100800 */
[----:B------:R-:W3:Y:S04]  /*2c170*/  LDL.LU R14, [R1+0x7c] ;  /* 0x00007c00010e7983 */ /* 0x000ee80000300800 */
[----:B0-----:R-:W2:Y:S04]  /*2c180*/  LDL.LU R29, [R1+0x70] ;  /* 0x00007000011d7983 */ /* 0x001ea80000300800 */
[----:B--2---:R0:W-:Y:S04]  /*2c190*/  STL [R1+0x1ce8], R29 ;  /* 0x001ce81d01007387 */ /* 0x0041e80000100800 */
[----:B0-----:R-:W2:Y:S01]  /*2c1a0*/  LDL.LU R29, [R1+0x74] ;  /* 0x00007400011d7983 */ /* 0x001ea20000300800 */
[----:B------:R-:W0:Y:S01]  /*2c1b0*/  S2R R2, SR_TID.X ;  /* 0x0000000000027919 */ /* 0x000e220000002100 */
[----:B------:R-:W1:Y:S01]  /*2c1c0*/  S2R R15, SR_TID.X ;  /* 0x00000000000f7919 */ /* 0x000e620000002100 */
[----:B0-----:R-:W-:-:S02]  /*2c1d0*/  LOP3.LUT R2, R2, 0x3f, RZ, 0xc0, !PT ;  /* 0x0000003f02027812 */ /* 0x001fc400078ec0ff */
[----:B-1----:R-:W-:-:S03]  /*2c1e0*/  LOP3.LUT R15, R15, 0x3f, RZ, 0xc0, !PT ;  /* 0x0000003f0f0f7812 */ /* 0x002fc600078ec0ff */
[----:B------:R-:W-:Y:S01]  /*2c1f0*/  IMAD.SHL.U32 R2, R2, 0x2, RZ ;  /* 0x0000000202027824 */ /* 0x000fe200078e00ff */
[----:B--2---:R0:W-:Y:S04]  /*2c200*/  STL [R1+0x1cec], R29 ;  /* 0x001cec1d01007387 */ /* 0x0041e80000100800 */
[----:B0-----:R-:W2:Y:S01]  /*2c210*/  LDL.LU R29, [R1+0x78] ;  /* 0x00007800011d7983 */ /* 0x001ea20000300800 */
[----:B------:R-:W-:Y:S01]  /*2c220*/  LOP3.LUT R2, R2, 0x20, RZ, 0x3c, !PT ;  /* 0x0000002002027812 */ /* 0x000fe200078e3cff */
[----:B------:R-:W-:-:S04]  /*2c230*/  IMAD.SHL.U32 R15, R15, 0x2, RZ ;  /* 0x000000020f0f7824 */ /* 0x000fc800078e00ff */
[----:B------:R-:W-:Y:S04]  /*2c240*/  STS.U16 [R2+UR5+0x6f00], R3 ;  /* 0x006f000302007988 */ /* 0x000fe80008000405 */
[----:B------:R-:W-:Y:S04]  /*2c250*/  STS.U16 [R2+UR5+0x7100], R4 ;  /* 0x0071000402007988 */ /* 0x000fe80008000405 */
[----:B------:R-:W-:Y:S04]  /*2c260*/  STS.U16 [R2+UR5+0x7300], R5 ;  /* 0x0073000502007988 */ /* 0x000fe80008000405 */
[----:B------:R-:W-:Y:S04]  /*2c270*/  STS.U16 [R2+UR5+0x7500], R6 ;  /* 0x0075000602007988 */ /* 0x000fe80008000405 */
[----:B------:R-:W-:Y:S01]  /*2c280*/  STS.U16 [R2+UR5+0x7700], R7 ;  /* 0x0077000702007988 */ /* 0x000fe20008000405 */
[----:B------:R-:W-:-:S03]  /*2c290*/  LOP3.LUT R15, R15, 0x30, RZ, 0x3c, !PT ;  /* 0x000000300f0f7812 */ /* 0x000fc600078e3cff */
[----:B------:R-:W-:Y:S04]  /*2c2a0*/  STS.U16 [R2+UR5+0x7900], R8 ;  /* 0x0079000802007988 */ /* 0x000fe80008000405 */
[----:B------:R-:W-:Y:S04]  /*2c2b0*/  STS.U16 [R2+UR5+0x7b00], R9 ;  /* 0x007b000902007988 */ /* 0x000fe80008000405 */
[----:B------:R-:W-:Y:S04]  /*2c2c0*/  STS.U16 [R2+UR5+0x7d00], R10 ;  /* 0x007d000a02007988 */ /* 0x000fe80008000405 */
[----:B------:R-:W-:Y:S04]  /*2c2d0*/  STS.U16 [R2+UR5+0x7f00], R11 ;  /* 0x007f000b02007988 */ /* 0x000fe80008000405 */
[----:B------:R0:W-:Y:S04]  /*2c2e0*/  STS.U16 [R15+UR5+0x180], R27 ;  /* 0x0001801b0f007988 */ /* 0x0001e80008000405 */
[----:B----4-:R1:W-:Y:S04]  /*2c2f0*/  STS.U16 [R15+UR5+0x380], R25 ;  /* 0x000380190f007988 */ /* 0x0103e80008000405 */
[----:B------:R4:W-:Y:S04]  /*2c300*/  STS.U16 [R15+UR5+0x580], R23 ;  /* 0x000580170f007988 */ /* 0x0009e80008000405 */
[----:B------:R3:W-:Y:S04]  /*2c310*/  STS.U16 [R15+UR5+0x780], R21 ;  /* 0x000780150f007988 */ /* 0x0007e80008000405 */
[----:B------:R3:W-:Y:S04]  /*2c320*/  STS.U16 [R15+UR5+0x980], R19 ;  /* 0x000980130f007988 */ /* 0x0007e80008000405 */
[----:B------:R3:W-:Y:S04]  /*2c330*/  STS.U16 [R15+UR5+0xb80], R17 ;  /* 0x000b80110f007988 */ /* 0x0007e80008000405 */
[----:B0-----:R-:W2:Y:S04]  /*2c340*/  LDL.LU R27, [R1+0x6c] ;  /* 0x00006c00011b7983 */ /* 0x001ea80000300800 */
[----:B-1----:R-:W2:Y:S04]  /*2c350*/  LDL.LU R25, [R1+0x68] ;  /* 0x0000680001197983 */ /* 0x002ea80000300800 */
[----:B----4-:R-:W4:Y:S04]  /*2c360*/  LDL.LU R23, [R1+0x64] ;  /* 0x0000640001177983 */ /* 0x010f280000300800 */
[----:B---3--:R-:W3:Y:S04]  /*2c370*/  LDL.LU R21, [R1+0x60] ;  /* 0x0000600001157983 */ /* 0x008ee80000300800 */
[----:B------:R-:W3:Y:S04]  /*2c380*/  LDL.LU R19, [R1+0x5c] ;  /* 0x00005c0001137983 */ /* 0x000ee80000300800 */
[----:B------:R0:W-:Y:S04]  /*2c390*/  STS.U16 [R15+UR5+0xd80], R13 ;  /* 0x000d800d0f007988 */ /* 0x0001e80008000405 */
[----:B------:R-:W3:Y:S04]  /*2c3a0*/  LDL.LU R17, [R1+0x58] ;  /* 0x0000580001117983 */ /* 0x000ee80000300800 */
[----:B------:R1:W-:Y:S04]  /*2c3b0*/  STS.U16 [R15+UR5+0xf80], R12 ;  /* 0x000f800c0f007988 */ /* 0x0003e80008000405 */
[----:B------:R1:W-:Y:S04]  /*2c3c0*/  STS.U16 [R15+UR5+0x1180], R16 ;  /* 0x001180100f007988 */ /* 0x0003e80008000405 */
[----:B------:R1:W-:Y:S04]  /*2c3d0*/  STS.U16 [R15+UR5+0x1380], R18 ;  /* 0x001380120f007988 */ /* 0x0003e80008000405 */
[----:B------:R1:W-:Y:S04]  /*2c3e0*/  STS.U16 [R15+UR5+0x1580], R20 ;  /* 0x001580140f007988 */ /* 0x0003e80008000405 */
[----:B------:R1:W-:Y:S04]  /*2c3f0*/  STS.U16 [R15+UR5+0x1780], R22 ;  /* 0x001780160f007988 */ /* 0x0003e80008000405 */
[----:B0-----:R-:W3:Y:S04]  /*2c400*/  LDL.LU R13, [R1+0x54] ;  /* 0x00005400010d7983 */ /* 0x001ee80000300800 */
[----:B-1----:R-:W3:Y:S04]  /*2c410*/  LDL.LU R12, [R1+0x50] ;  /* 0x00005000010c7983 */ /* 0x002ee80000300800 */
[----:B------:R-:W3:Y:S04]  /*2c420*/  LDL.LU R16, [R1+0x4c] ;  /* 0x00004c0001107983 */ /* 0x000ee80000300800 */
[----:B------:R-:W3:Y:S04]  /*2c430*/  LDL.LU R18, [R1+0x48] ;  /* 0x0000480001127983 */ /* 0x000ee80000300800 */
[----:B------:R-:W3:Y:S04]  /*2c440*/  LDL.LU R20, [R1+0x44] ;  /* 0x0000440001147983 */ /* 0x000ee80000300800 */
[----:B------:R0:W-:Y:S04]  /*2c450*/  STS.U16 [R15+UR5+0x1980], R24 ;  /* 0x001980180f007988 */ /* 0x0001e80008000405 */
[----:B------:R-:W3:Y:S04]  /*2c460*/  LDL.LU R22, [R1+0x40] ;  /* 0x0000400001167983 */ /* 0x000ee80000300800 */
        /* <DEDUP_REMOVED lines=16> */
[----:B------:R0:W-:Y:S04]  /*2c570*/  STS.U16 [R15+UR5+0x2180], R14 ;  /* 0x0021800e0f007988 */ /* 0x0001e80008000405 */
[----:B------:R-:W3:Y:S04]  /*2c580*/  LDL.LU R3, [R1+0x8] ;  /* 0x0000080001037983 */ /* 0x000ee80000300800 */
[----:B0-----:R-:W3:Y:S04]  /*2c590*/  LDL.LU R14, [R1+0x4] ;  /* 0x00000400010e7983 */ /* 0x001ee80000300800 */
[----:B--2---:R0:W-:Y:S04]  /*2c5a0*/  STS.U16 [R15+UR5+0x2380], R29 ;  /* 0x0023801d0f007988 */ /* 0x0041e80008000405 */
[----:B0-----:R-:W2:Y:S04]  /*2c5b0*/  LDL.LU R29, [R1+0x1cec] ;  /* 0x001cec00011d7983 */ /* 0x001ea80000300800 */
[----:B--2---:R0:W-:Y:S04]  /*2c5c0*/  STS.U16 [R15+UR5+0x2580], R29 ;  /* 0x0025801d0f007988 */ /* 0x0041e80008000405 */
[----:B0-----:R-:W2:Y:S04]  /*2c5d0*/  LDL.LU R29, [R1+0x1ce8] ;  /* 0x001ce800011d7983 */ /* 0x001ea80000300800 */
[----:B--2---:R0:W-:Y:S04]  /*2c5e0*/  STS.U16 [R15+UR5+0x2780], R29 ;  /* 0x0027801d0f007988 */ /* 0x0041e80008000405 */
[----:B------:R1:W-:Y:S04]  /*2c5f0*/  STS.U16 [R15+UR5+0x2980], R27 ;  /* 0x0029801b0f007988 */ /* 0x0003e80008000405 */
[----:B------:R2:W-:Y:S04]  /*2c600*/  STS.U16 [R15+UR5+0x2b80], R25 ;  /* 0x002b80190f007988 */ /* 0x0005e80008000405 */
[----:B----4-:R4:W-:Y:S04]  /*2c610*/  STS.U16 [R15+UR5+0x2d80], R23 ;  /* 0x002d80170f007988 */ /* 0x0109e80008000405 */
[----:B---3--:R3:W-:Y:S04]  /*2c620*/  STS.U16 [R15+UR5+0x2f80], R21 ;  /* 0x002f80150f007988 */ /* 0x0087e80008000405 */
[----:B------:R3:W-:Y:S04]  /*2c630*/  STS.U16 [R15+UR5+0x3180], R19 ;  /* 0x003180130f007988 */ /* 0x0007e80008000405 */
[----:B0-----:R-:W3:Y:S04]  /*2c640*/  LDL.LU R29, [R1+0x1ce4] ;  /* 0x001ce400011d7983 */ /* 0x001ee80000300800 */
[----:B-1----:R-:W3:Y:S04]  /*2c650*/  LDL.LU R27, [R1+0x1ce0] ;  /* 0x001ce000011b7983 */ /* 0x002ee80000300800 */
[----:B--2---:R-:W2:Y:S04]  /*2c660*/  LDL.LU R25, [R1+0x1cdc] ;  /* 0x001cdc0001197983 */ /* 0x004ea80000300800 */
[----:B----4-:R-:W4:Y:S04]  /*2c670*/  LDL.LU R23, [R1+0x1cd8] ;  /* 0x001cd80001177983 */ /* 0x010f280000300800 */
[----:B---3--:R-:W3:Y:S04]  /*2c680*/  LDL.LU R21, [R1+0x1cd4] ;  /* 0x001cd40001157983 */ /* 0x008ee80000300800 */
[----:B------:R-:W2:Y:S04]  /*2c690*/  LDL.LU R19, [R1+0x1cd0] ;  /* 0x001cd00001137983 */ /* 0x000ea80000300800 */
[----:B------:R0:W-:Y:S04]  /*2c6a0*/  STS.U16 [R15+UR5+0x3380], R17 ;  /* 0x003380110f007988 */ /* 0x0001e80008000405 */
[----:B------:R1:W-:Y:S04]  /*2c6b0*/  STS.U16 [R15+UR5+0x3580], R13 ;  /* 0x0035800d0f007988 */ /* 0x0003e80008000405 */
[----:B------:R1:W-:Y:S04]  /*2c6c0*/  STS.U16 [R15+UR5+0x3780], R12 ;  /* 0x0037800c0f007988 */ /* 0x0003e80008000405 */
[----:B------:R1:W-:Y:S04]  /*2c6d0*/  STS.U16 [R15+UR5+0x3980], R16 ;  /* 0x003980100f007988 */ /* 0x0003e80008000405 */
[----:B------:R1:W-:Y:S04]  /*2c6e0*/  STS.U16 [R15+UR5+0x3b80], R18 ;  /* 0x003b80120f007988 */ /* 0x0003e80008000405 */
[----:B------:R1:W-:Y:S04]  /*2c6f0*/  STS.U16 [R15+UR5+0x3d80], R20 ;  /* 0x003d80140f007988 */ /* 0x0003e80008000405 */
[----:B0-----:R-:W4:Y:S04]  /*2c700*/  LDL.LU R17, [R1+0x1ccc] ;  /* 0x001ccc0001117983 */ /* 0x001f280000300800 */
[----:B-1----:R-:W3:Y:S04]  /*2c710*/  LDL.LU R13, [R1+0x1cc8] ;  /* 0x001cc800010d7983 */ /* 0x002ee80000300800 */
[----:B------:R-:W2:Y:S04]  /*2c720*/  LDL.LU R12, [R1+0x1cc4] ;  /* 0x001cc400010c7983 */ /* 0x000ea80000300800 */
[----:B------:R-:W4:Y:S04]  /*2c730*/  LDL.LU R16, [R1+0x1cc0] ;  /* 0x001cc00001107983 */ /* 0x000f280000300800 */
[----:B------:R-:W3:Y:S04]  /*2c740*/  LDL.LU R18, [R1+0x1cbc] ;  /* 0x001cbc0001127983 */ /* 0x000ee80000300800 */
[----:B------:R-:W2:Y:S04]  /*2c750*/  LDL.LU R20, [R1+0x1cb8] ;  /* 0x001cb80001147983 */ /* 0x000ea80000300800 */
        /* <DEDUP_REMOVED lines=10> */
[----:B------:R-:W-:Y:S04]  /*2c800*/  STS.U16 [R15+UR5+0x4980], R11 ;  /* 0x0049800b0f007988 */ /* 0x000fe80008000405 */
[----:B------:R-:W-:Y:S04]  /*2c810*/  STS.U16 [R15+UR5+0x4b80], R10 ;  /* 0x004b800a0f007988 */ /* 0x000fe80008000405 */
[----:B------:R0:W-:Y:S04]  /*2c820*/  STS.U16 [R15+UR5+0x4d80], R2 ;  /* 0x004d80020f007988 */ /* 0x0001e80008000405 */
[----:B------:R-:W-:Y:S04]  /*2c830*/  STS.U16 [R15+UR5+0x4f80], R9 ;  /* 0x004f80090f007988 */ /* 0x000fe80008000405 */
[----:B------:R-:W-:Y:S04]  /*2c840*/  STS.U16 [R15+UR5+0x5180], R8 ;  /* 0x005180080f007988 */ /* 0x000fe80008000405 */
[----:B------:R-:W-:Y:S04]  /*2c850*/  STS.U16 [R15+UR5+0x5380], R7 ;  /* 0x005380070f007988 */ /* 0x000fe80008000405 */
[----:B------:R-:W-:Y:S04]  /*2c860*/  STS.U16 [R15+UR5+0x5580], R6 ;  /* 0x005580060f007988 */ /* 0x000fe80008000405 */
[----:B------:R-:W-:Y:S04]  /*2c870*/  STS.U16 [R15+UR5+0x5780], R5 ;  /* 0x005780050f007988 */ /* 0x000fe80008000405 */
[----:B------:R-:W-:Y:S04]  /*2c880*/  STS.U16 [R15+UR5+0x5980], R4 ;  /* 0x005980040f007988 */ /* 0x000fe80008000405 */
[----:B------:R1:W-:Y:S04]  /*2c890*/  STS.U16 [R15+UR5+0x5b80], R3 ;  /* 0x005b80030f007988 */ /* 0x0003e80008000405 */
[----:B------:R-:W-:Y:S04]  /*2c8a0*/  STS.U16 [R15+UR5+0x5d80], R14 ;  /* 0x005d800e0f007988 */ /* 0x000fe80008000405 */
[----:B0-----:R-:W2:Y:S04]  /*2c8b0*/  LDL R2, [R1+0xe94] ;  /* 0x000e940001027983 */ /* 0x001ea80000100800 */
[----:B-1----:R-:W2:Y:S04]  /*2c8c0*/  LDL R3, [R1+0xe90] ;  /* 0x000e900001037983 */ /* 0x002ea80000100800 */
[----:B---3--:R0:W-:Y:S04]  /*2c8d0*/  STS.U16 [R15+UR5+0x5f80], R0 ;  /* 0x005f80000f007988 */ /* 0x0081e80008000405 */
[----:B0-----:R-:W3:Y:S04]  /*2c8e0*/  LDL.LU R0, [R1+0x1ca0] ;  /* 0x001ca00001007983 */ /* 0x001ee80000300800 */
[----:B----4-:R-:W-:Y:S04]  /*2c8f0*/  STS.U16 [R15+UR5+0x6180], R28 ;  /* 0x0061801c0f007988 */ /* 0x010fe80008000405 */
[----:B--2---:R-:W-:Y:S04]  /*2c900*/  STS.U16 [R15+UR5+0x6380], R26 ;  /* 0x0063801a0f007988 */ /* 0x004fe80008000405 */
        /* <DEDUP_REMOVED lines=13> */
[----:B------:R-:W-:Y:S01]  /*2c9e0*/  STS.U16 [R15+UR5+0x7f80], R29 ;  /* 0x007f801d0f007988 */ /* 0x000fe20008000405 */
[----:B------:R-:W-:Y:S06]  /*2c9f0*/  BAR.SYNC.DEFER_BLOCKING 0x0 ;  /* 0x0000000000007b1d */ /* 0x000fec0000010000 */
[----:B------:R-:W-:Y:S04]  /*2ca00*/  LDSM.16.MT88.4 R16, [R3+UR5+0x8000] ;  /* 0x008000050310783b */ /* 0x000fe80008004200 */
[----:B------:R-:W-:Y:S04]  /*2ca10*/  LDSM.16.MT88.4 R12, [R2+UR5+0x8000] ;  /* 0x00800005020c783b */ /* 0x000fe80008004200 */
[----:B---3--:R-:W0:Y:S04]  /*2ca20*/  LDSM.16.M88.4 R8, [R0+UR6] ;  /* 0x000000060008783b */ /* 0x008e280008000200 */
[----:B------:R-:W-:Y:S04]  /*2ca30*/  LDSM.16.M88.4 R24, [R0+UR6+0xc00] ;  /* 0x000c00060018783b */ /* 0x000fe80008000200 */
[----:B0-----:R-:W-:Y:S04]  /*2ca40*/  STL.64 [R1+0x1b8], R10 ;  /* 0x0001b80a01007387 */ /* 0x001fe80000100a00 */
[----:B------:R-:W-:Y:S04]  /*2ca50*/  STL.64 [R1+0x1c98], R18 ;  /* 0x001c981201007387 */ /* 0x000fe80000100a00 */
[----:B------:R0:W-:Y:S04]  /*2ca60*/  STL.64 [R1+0x1c90], R16 ;  /* 0x001c901001007387 */ /* 0x0001e80000100a00 */
[----:B0-----:R-:W2:Y:S04]  /*2ca70*/  LDL.LU.64 R16, [R1+0x260] ;  /* 0x0002600001107983 */ /* 0x001ea80000300a00 */
[----:B------:R-:W2:Y:S04]  /*2ca80*/  LDL.LU.64 R18, [R1+0x268] ;  /* 0x0002680001127983 */ /* 0x000ea80000300a00 */
[----:B------:R-:W3:Y:S04]  /*2ca90*/  LDL.LU.64 R20, [R1+0x5e0] ;  /* 0x0005e00001147983 */ /* 0x000ee80000300a00 */
[----:B------:R-:W4:Y:S04]  /*2caa0*/  LDL.LU.64 R22, [R1+0x5e8] ;  /* 0x0005e80001167983 */ /* 0x000f280000300a00 */
[----:B----4-:R-:W-:Y:S04]  /*2cab0*/  STL.64 [R1+0x1c08], R22 ;  /* 0x001c081601007387 */ /* 0x010fe80000100a00 */
[----:B---3--:R0:W-:Y:S04]  /*2cac0*/  STL.64 [R1+0x1c00], R20 ;  /* 0x001c001401007387 */ /* 0x0081e80000100a00 */
[----:B0-----:R-:W3:Y:S04]  /*2cad0*/  LDL.LU.64 R20, [R1+0x3e0] ;  /* 0x0003e00001147983 */ /* 0x001ee80000300a00 */
[----:B------:R-:W4:Y:S04]  /*2cae0*/  LDL.LU.64 R22, [R1+0x3e8] ;  /* 0x0003e80001167983 */ /* 0x000f280000300a00 */
[----:B----4-:R-:W-:Y:S04]  /*2caf0*/  STL.64 [R1+0x1c18], R22 ;  /* 0x001c181601007387 */ /* 0x010fe80000100a00 */
[----:B---3--:R0:W-:Y:S04]  /*2cb00*/  STL.64 [R1+0x1c10], R20 ;  /* 0x001c101401007387 */ /* 0x0081e80000100a00 */
[----:B0-----:R-:W3:Y:S04]  /*2cb10*/  LDL.LU.64 R20, [R1+0x5f0] ;  /* 0x0005f00001147983 */ /* 0x001ee80000300a00 */
[----:B------:R-:W4:Y:S01]  /*2cb20*/  LDL.LU.64 R22, [R1+0x5f8] ;  /* 0x0005f80001167983 */ /* 0x000f220000300a00 */
[----:B------:R-:W-:-:S02]  /*2cb30*/  IMAD.MOV.U32 R4, RZ, RZ, R8 ;  /* 0x000000ffff047224 */ /* 0x000fc400078e0008 */
[----:B------:R-:W-:Y:S01]  /*2cb40*/  IMAD.MOV.U32 R2, RZ, RZ, R9 ;  /* 0x000000ffff027224 */ /* 0x000fe200078e0009 */
[----:B----4-:R-:W-:Y:S04]  /*2cb50*/  STL.64 [R1+0x1c28], R22 ;  /* 0x001c281601007387 */ /* 0x010fe80000100a00 */
[----:B---3--:R-:W-:Y:S04]  /*2cb60*/  STL.64 [R1+0x1c20], R20 ;  /* 0x001c201401007387 */ /* 0x008fe80000100a00 */
[----:B------:R-:W3:Y:S04]  /*2cb70*/  LDL.LU.64 R8, [R1+0x3d0] ;  /* 0x0003d00001087983 */ /* 0x000ee80000300a00 */
[----:B------:R-:W4:Y:S04]  /*2cb80*/  LDL.LU.64 R10, [R1+0x3d8] ;  /* 0x0003d800010a7983 */ /* 0x000f280000300a00 */
[----:B------:R-:W-:Y:S04]  /*2cb90*/  LDSM.16.M88.4 R20, [R0+UR6+0x800] ;  /* 0x000800060014783b */ /* 0x000fe80008000200 */
[----:B----4-:R-:W-:Y:S04]  /*2cba0*/  STL.64 [R1+0x1c38], R10 ;  /* 0x001c380a01007387 */ /* 0x010fe80000100a00 */
[----:B---3--:R0:W-:Y:S04]  /*2cbb0*/  STL.64 [R1+0x1c30], R8 ;  /* 0x001c300801007387 */ /* 0x0081e80000100a00 */
[----:B0-----:R-:W3:Y:S04]  /*2cbc0*/  LDL.LU.64 R8, [R1+0x220] ;  /* 0x0002200001087983 */ /* 0x001ee80000300a00 */
[----:B------:R-:W4:Y:S04]  /*2cbd0*/  LDL.LU.64 R10, [R1+0x228] ;  /* 0x00022800010a7983 */ /* 0x000f280000300a00 */
[----:B----4-:R-:W-:Y:S04]  /*2cbe0*/  STL.64 [R1+0x1c48], R10 ;  /* 0x001c480a01007387 */ /* 0x010fe80000100a00 */
[----:B---3--:R0:W-:Y:S04]  /*2cbf0*/  STL.64 [R1+0x1c40], R8 ;  /* 0x001c400801007387 */ /* 0x0081e80000100a00 */
[----:B0-----:R-:W3:Y:S04]  /*2cc00*/  LDL.LU.64 R8, [R1+0x600] ;  /* 0x0006000001087983 */ /* 0x001ee80000300a00 */
[----:B------:R-:W4:Y:S04]  /*2cc10*/  LDL.LU.64 R10, [R1+0x608] ;  /* 0x00060800010a7983 */ /* 0x000f280000300a00 */
[----:B----4-:R-:W-:Y:S04]  /*2cc20*/  STL.64 [R1+0x1c58], R10 ;  /* 0x001c580a01007387 */ /* 0x010fe80000100a00 */
[----:B---3--:R-:W-:Y:S04]  /*2cc30*/  STL.64 [R1+0x1c50], R8 ;  /* 0x001c500801007387 */ /* 0x008fe80000100a00 */
[----:B------:R-:W0:Y:S04]  /*2cc40*/  LDSM.16.M88.4 R8, [R0+UR6+0x400] ;  /* 0x000400060008783b */ /* 0x000e280008000200 */
[----:B0-----:R-:W-:Y:S04]  /*2cc50*/  STL.64 [R1+0x1a8], R10 ;  /* 0x0001a80a01007387 */ /* 0x001fe80000100a00 */
[----:B------:R-:W-:Y:S04]  /*2cc60*/  STL.64 [R1+0x1c78], R8 ;  /* 0x001c780801007387 */ /* 0x000fe80000100a00 */
[----:B------:R-:W-:Y:S04]  /*2cc70*/  STL.64 [R1+0x198], R22 ;  /* 0x0001981601007387 */ /* 0x000fe80000100a00 */
[----:B------:R0:W-:Y:S04]  /*2cc80*/  STL.64 [R1+0x1c60], R20 ;  /* 0x001c601401007387 */ /* 0x0001e80000100a00 */
[----:B0-----:R-:W3:Y:S04]  /*2cc90*/  LDL.LU.64 R20, [R1+0x240] ;  /* 0x0002400001147983 */ /* 0x001ee80000300a00 */
[----:B------:R-:W4:Y:S01]  /*2cca0*/  LDL.LU.64 R22, [R1+0x248] ;  /* 0x0002480001167983 */ /* 0x000f220000300a00 */
[----:B------:R-:W-:-:S02]  /*2ccb0*/  IMAD.MOV.U32 R8, RZ, RZ, R4 ;  /* 0x000000ffff087224 */ /* 0x000fc400078e0004 */
[----:B------:R-:W-:Y:S02]  /*2ccc0*/  IMAD.MOV.U32 R9, RZ, RZ, R2 ;  /* 0x000000ffff097224 */ /* 0x000fe400078e0002 */
[----:B------:R-:W-:Y:S02]  /*2ccd0*/  IMAD.MOV.U32 R3, RZ, RZ, R27 ;  /* 0x000000ffff037224 */ /* 0x000fe400078e001b */
[----:B------:R-:W-:Y:S01]  /*2cce0*/  IMAD.MOV.U32 R28, RZ, RZ, R26 ;  /* 0x000000ffff1c7224 */ /* 0x000fe200078e001a */
[----:B------:R-:W0:Y:S02]  /*2ccf0*/  LDSM.16.M88.4 R4, [R0+UR6+0x1000] ;  /* 0x001000060004783b */ /* 0x000e240008000200 */
[----:B--2---:R-:W-:Y:S02]  /*2cd00*/  HMMA.16816.F32 R16, R12, R8, R16 ;  /* 0x000000080c10723c */ /* 0x004fe40000001810 */
[----:B----4-:R-:W-:Y:S04]  /*2cd10*/  STL.64 [R1+0x1c70], R22 ;  /* 0x001c701601007387 */ /* 0x010fe80000100a00 */
[----:B---3--:R1:W-:Y:S04]  /*2cd20*/  STL.64 [R1+0x1c68], R20 ;  /* 0x001c681401007387 */ /* 0x0083e80000100a00 */
[----:B-1----:R-:W2:Y:S04]  /*2cd30*/  LDL.LU.64 R20, [R1+0x250] ;  /* 0x0002500001147983 */ /* 0x002ea80000300a00 */
[----:B------:R-:W3:Y:S04]  /*2cd40*/  LDL.LU.64 R22, [R1+0x258] ;  /* 0x0002580001167983 */ /* 0x000ee80000300a00 */
[----:B---3--:R-:W-:Y:S04]  /*2cd50*/  STL.64 [R1+0x1c88], R22 ;  /* 0x001c881601007387 */ /* 0x008fe80000100a00 */
[----:B--2---:R1:W-:Y:S04]  /*2cd60*/  STL.64 [R1+0x1c80], R20 ;  /* 0x001c801401007387 */ /* 0x0043e80000100a00 */
[----:B-1----:R-:W2:Y:S04]  /*2cd70*/  LDL.LU.64 R20, [R1+0x230] ;  /* 0x0002300001147983 */ /* 0x002ea80000300a00 */
[----:B------:R-:W2:Y:S04]  /*2cd80*/  LDL.LU.64 R22, [R1+0x238] ;  /* 0x0002380001167983 */ /* 0x000ea80000300a00 */
[----:B------:R-:W-:Y:S04]  /*2cd90*/  STL.64 [R1+0x188], R26 ;  /* 0x0001881a01007387 */ /* 0x000fe80000100a00 */
[----:B------:R1:W-:Y:S04]  /*2cda0*/  STL [R1+0x18e4], R3 ;  /* 0x0018e40301007387 */ /* 0x0003e80000100800 */
[----:B------:R3:W-:Y:S04]  /*2cdb0*/  STL [R1+0x18e0], R28 ;  /* 0x0018e01c01007387 */ /* 0x0007e80000100800 */
[----:B------:R4:W-:Y:S01]  /*2cdc0*/  STL.64 [R1+0x260], R16 ;  /* 0x0002601001007387 */ /* 0x0009e20000100a00 */
[----:B-1----:R-:W-:-:S02]  /*2cdd0*/  IMAD.MOV.U32 R3, RZ, RZ, R18 ;  /* 0x000000ffff037224 */ /* 0x002fc400078e0012 */
[----:B---3--:R-:W-:Y:S02]  /*2cde0*/  IMAD.MOV.U32 R28, RZ, RZ, R19 ;  /* 0x000000ffff1c7224 */ /* 0x008fe400078e0013 */
[----:B------:R-:W2:Y:S04]  /*2cdf0*/  LDL.LU.64 R18, [R1+0x1c98] ;  /* 0x001c980001127983 */ /* 0x000ea80000300a00 */
[----:B----4-:R-:W2:Y:S04]  /*2ce00*/  LDL.LU.64 R16, [R1+0x1c90] ;  /* 0x001c900001107983 */ /* 0x010ea80000300a00 */
[----:B0-----:R-:W-:Y:S04]  /*2ce10*/  STL.64 [R1+0x178], R6 ;  /* 0x0001780601007387 */ /* 0x001fe80000100a00 */
[----:B------:R-:W-:Y:S04]  /*2ce20*/  STL [R1+0x1a24], R28 ;  /* 0x001a241c01007387 */ /* 0x000fe80000100800 */
[----:B------:R-:W-:Y:S01]  /*2ce30*/  STL [R1+0x1a20], R3 ;  /* 0x001a200301007387 */ /* 0x000fe20000100800 */
[----:B--2---:R-:W-:Y:S03]  /*2ce40*/  HMMA.16816.F32 R8, R16, R8, R20 ;  /* 0x000000081008723c */ /* 0x004fe60000001814 */
[----:B------:R-:W2:Y:S04]  /*2ce50*/  LDL.LU.64 R22, [R1+0x1c88] ;  /* 0x001c880001167983 */ /* 0x000ea80000300a00 */
[----:B------:R-:W2:-:S15]  /*2ce60*/  LDL.LU.64 R20, [R1+0x1c80] ;  /* 0x001c800001147983 */ /* 0x000e9e0000300a00 */
[----:B------:R-:W-:-:S01]  /*2ce70*/  NOP ;  /* 0x0000000000007918 */ /* 0x000fc20000000000 */
[----:B------:R0:W-:Y:S04]  /*2ce80*/  STL.64 [R1+0x410], R8 ;  /* 0x0004100801007387 */ /* 0x0001e80000100a00 */
[----:B------:R-:W-:Y:S04]  /*2ce90*/  STL.64 [R1+0x418], R10 ;  /* 0x0004180a01007387 */ /* 0x000fe80000100a00 */
[----:B0-----:R-:W2:Y:S02]  /*2cea0*/  LDL.LU.64 R8, [R1+0x1c78] ;  /* 0x001c780001087983 */ /* 0x001ea40000300a00 */
[----:B--2---:R-:W-:-:S15]  /*2ceb0*/  HMMA.16816.F32 R20, R12, R8, R20 ;  /* 0x000000080c14723c */ /* 0x004fde0000001814 */
[----:B------:R-:W-:-:S08]  /*2cec0*/  NOP ;  /* 0x0000000000007918 */ /* 0x000fd00000000000 */
[----:B------:R-:W-:Y:S04]  /*2ced0*/  STL.64 [R1+0x250], R20 ;  /* 0x0002501401007387 */ /* 0x000fe80000100a00 */
[----:B------:R0:W-:Y:S01]  /*2cee0*/  STL [R1+0x258], R22 ;  /* 0x0002581601007387 */ /* 0x0001e20000100800 */
[----:B------:R-:W-:-:S03]  /*2cef0*/  IMAD.MOV.U32 R29, RZ, RZ, R23 ;  /* 0x000000ffff1d7224 */ /* 0x000fc600078e0017 */
[----:B0-----:R-:W2:Y:S04]  /*2cf00*/  LDL.LU.64 R22, [R1+0x1c70] ;  /* 0x001c700001167983 */ /* 0x001ea80000300a00 */
[----:B------:R-:W2:Y:S04]  /*2cf10*/  LDL.LU.64 R20, [R1+0x1c68] ;  /* 0x001c680001147983 */ /* 0x000ea80000300a00 */
[----:B------:R-:W-:Y:S01]  /*2cf20*/  STL [R1+0x1a28], R29 ;  /* 0x001a281d01007387 */ /* 0x000fe20000100800 */
[----:B--2---:R-:W-:Y:S03]  /*2cf30*/  HMMA.16816.F32 R8, R16, R8, R20 ;  /* 0x000000081008723c */ /* 0x004fe60000001814 */
[----:B------:R-:W2:-:S15]  /*2cf40*/  LDL.LU.64 R20, [R1+0x1c60] ;  /* 0x001c600001147983 */ /* 0x000e9e0000300a00 */
[----:B------:R-:W-:-:S05]  /*2cf50*/  NOP ;  /* 0x0000000000007918 */ /* 0x000fca0000000000 */
[----:B------:R-:W-:Y:S04]  /*2cf60*/  STL.64 [R1+0x400], R8 ;  /* 0x0004000801007387 */ /* 0x000fe80000100a00 */
[----:B------:R0:W-:Y:S04]  /*2cf70*/  STL.64 [R1+0x408], R10 ;  /* 0x0004080a01007387 */ /* 0x0001e80000100a00 */
[----:B0-----:R-:W2:Y:S04]  /*2cf80*/  LDL.LU.64 R10, [R1+0x1c58] ;  /* 0x001c5800010a7983 */ /* 0x001ea80000300a00 */
[----:B------:R-:W2:Y:S02]  /*2cf90*/  LDL.LU.64 R8, [R1+0x1c50] ;  /* 0x001c500001087983 */ /* 0x000ea40000300a00 */
[----:B--2---:R-:W-:-:S15]  /*2cfa0*/  HMMA.16816.F32 R8, R12, R20, R8 ;  /* 0x000000140c08723c */ /* 0x004fde0000001808 */
[----:B------:R-:W-:-:S08]  /*2cfb0*/  NOP ;  /* 0x0000000000007918 */ /* 0x000fd00000000000 */
[----:B------:R-:W-:Y:S04]  /*2cfc0*/  STL.64 [R1+0x240], R8 ;  /* 0x0002400801007387 */ /* 0x000fe80000100a00 */
[----:B------:R0:W-:Y:S04]  /*2cfd0*/  STL.64 [R1+0x248], R10 ;  /* 0x0002480a01007387 */ /* 0x0001e80000100a00 */
[----:B0-----:R-:W2:Y:S04]  /*2cfe0*/  LDL.LU.64 R10, [R1+0x1c48] ;  /* 0x001c4800010a7983 */ /* 0x001ea80000300a00 */
[----:B------:R-:W2:Y:S02]  /*2cff0*/  LDL.LU.64 R8, [R1+0x1c40] ;  /* 0x001c400001087983 */ /* 0x000ea40000300a00 */
[----:B--2---:R-:W-:Y:S02]  /*2d000*/  HMMA.16816.F32 R20, R16, R20, R8 ;  /* 0x000000141014723c */ /* 0x004fe40000001808 */
[----:B------:R-:W2:Y:S04]  /*2d010*/  LDL.LU.64 R10, [R1+0x1c38] ;  /* 0x001c3800010a7983 */ /* 0x000ea80000300a00 */
[----:B------:R-:W2:-:S15]  /*2d020*/  LDL.LU.64 R8, [R1+0x1c30] ;  /* 0x001c300001087983 */ /* 0x000e9e0000300a00 */
[----:B------:R-:W-:-:S02]  /*2d030*/  NOP ;  /* 0x0000000000007918 */ /* 0x000fc40000000000 */
[----:B------:R-:W-:Y:S04]  /*2d040*/  STL.64 [R1+0x3f0], R20 ;  /* 0x0003f01401007387 */ /* 0x000fe80000100a00 */
[----:B------:R0:W-:Y:S04]  /*2d050*/  STL.64 [R1+0x3f8], R22 ;  /* 0x0003f81601007387 */ /* 0x0001e80000100a00 */
[----:B0-----:R-:W3:Y:S04]  /*2d060*/  LDL.LU.64 R22, [R1+0x1c28] ;  /* 0x001c280001167983 */ /* 0x001ee80000300a00 */
[----:B------:R-:W3:Y:S02]  /*2d070*/  LDL.LU.64 R20, [R1+0x1c20] ;  /* 0x001c200001147983 */ /* 0x000ee40000300a00 */
[----:B---3--:R-:W-:-:S15]  /*2d080*/  HMMA.16816.F32 R20, R12, R24, R20 ;  /* 0x000000180c14723c */ /* 0x008fde0000001814 */
[----:B------:R-:W-:-:S08]  /*2d090*/  NOP ;  /* 0x0000000000007918 */ /* 0x000fd00000000000 */
[----:B------:R-:W-:Y:S04]  /*2d0a0*/  STL.64 [R1+0x230], R20 ;  /* 0x0002301401007387 */ /* 0x000fe80000100a00 */
[----:B------:R0:W-:Y:S04]  /*2d0b0*/  STL.64 [R1+0x238], R22 ;  /* 0x0002381601007387 */ /* 0x0001e80000100a00 */
[----:B0-----:R-:W3:Y:S04]  /*2d0c0*/  LDL.LU.64 R22, [R1+0x1c18] ;  /* 0x001c180001167983 */ /* 0x001ee80000300a00 */
[----:B------:R-:W3:Y:S02]  /*2d0d0*/  LDL.LU.64 R20, [R1+0x1c10] ;  /* 0x001c100001147983 */ /* 0x000ee40000300a00 */
[C---:B---3--:R-:W-:Y:S02]  /*2d0e0*/  HMMA.16816.F32 R24, R16.reuse, R24, R20 ;  /* 0x000000181018723c */ /* 0x048fe40000001814 */
[----:B------:R-:W3:Y:S04]  /*2d0f0*/  LDL.LU.64 R22, [R1+0x1c08] ;  /* 0x001c080001167983 */ /* 0x000ee80000300a00 */
[----:B------:R-:W3:Y:S01]  /*2d100*/  LDL.LU.64 R20, [R1+0x1c00] ;  /* 0x001c000001147983 */ /* 0x000ee20000300a00 */
[----:B--2---:R-:W-:-:S15]  /*2d110*/  HMMA.16816.F32 R8, R16, R4, R8 ;  /* 0x000000041008723c */ /* 0x004fde0000001808 */
[----:B------:R-:W-:-:S01]  /*2d120*/  NOP ;  /* 0x0000000000007918 */ /* 0x000fc20000000000 */
[----:B------:R-:W-:Y:S04]  /*2d130*/  STL.64 [R1+0x3e0], R24 ;  /* 0x0003e01801007387 */ /* 0x000fe80000100a00 */
[----:B------:R-:W-:Y:S04]  /*2d140*/  STL.64 [R1+0x3e8], R26 ;  /* 0x0003e81a01007387 */ /* 0x000fe80000100a00 */
[----:B------:R-:W-:Y:S01]  /*2d150*/  LDSM.16.M88.4 R24, [R0+UR6+0x2000] ;  /* 0x002000060018783b */ /* 0x000fe20008000200 */
[----:B---3--:R-:W-:Y:S03]  /*2d160*/  HMMA.16816.F32 R20, R12, R4, R20 ;  /* 0x000000040c14723c */ /* 0x008fe60000001814 */
[----:B------:R-:W0:-:S15]  /*2d170*/  LDSM.16.M88.4 R4, [R0+UR6+0x1400] ;  /* 0x001400060004783b */ /* 0x000e1e0008000200 */
[----:B------:R-:W-:-:S05]  /*2d180*/  NOP ;  /* 0x0000000000007918 */ /* 0x000fca0000000000 */
[----:B------:R-:W-:Y:S04]  /*2d190*/  STL.64 [R1+0x220], R20 ;  /* 0x0002201401007387 */ /* 0x000fe80000100a00 */
[----:B------:R-:W-:Y:S04]  /*2d1a0*/  STL.64 [R1+0x228], R22 ;  /* 0x0002281601007387 */ /* 0x000fe80000100a00 */
[----:B------:R-:W-:Y:S04]  /*2d1b0*/  STL.64 [R1+0x3d0], R8 ;  /* 0x0003d00801007387 */ /* 0x000fe80000100a00 */
[----:B------:R-:W-:Y:S04]  /*2d1c0*/  STL.64 [R1+0x3d8], R10 ;  /* 0x0003d80a01007387 */ /* 0x000fe80000100a00 */
[----:B------:R-:W-:Y:S04]  /*2d1d0*/  LDSM.16.M88.4 R8, [R0+UR6+0x1c00] ;  /* 0x001c00060008783b */ /* 0x000fe80008000200 */
[----:B------:R-:W-:Y:S01]  /*2d1e0*/  LDSM.16.M88.4 R20, [R0+UR6+0x2400] ;  /* 0x002400060014783b */ /* 0x000fe20008000200 */
[----:B0-----:R-:W-:-:S03]  /*2d1f0*/  IMAD.MOV.U32 R3, RZ, RZ, R4 ;  /* 0x000000ffff037224 */ /* 0x001fc600078e0004 */
[----:B------:R-:W-:Y:S01]  /*2d200*/  STL.64 [R1+0x168], R6 ;  /* 0x0001680601007387 */ /* 0x000fe20000100a00 */
[----:B------:R-:W-:-:S03]  /*2d210*/  IMAD.MOV.U32 R2, RZ, RZ, R5 ;  /* 0x000000ffff027224 */ /* 0x000fc600078e0005 */
[----:B------:R-:W0:Y:S04]  /*2d220*/  LDSM.16.M88.4 R4, [R0+UR6+0x1800] ;  /* 0x001800060004783b */ /* 0x000e280008000200 */
[----:B0-----:R-:W-:Y:S04]  /*2d230*/  STL.64 [R1+0x158], R6 ;  /* 0x0001580601007387 */ /* 0x001fe80000100a00 */
[----:B------:R-:W-:Y:S01]  /*2d240*/  STL.64 [R1+0x148], R10 ;  /* 0x0001480a01007387 */ /* 0x000fe20000100a00 */
[----:B------:R-:W-:Y:S02]  /*2d250*/  IMAD.MOV.U32 R29, RZ, RZ, R4 ;  /* 0x000000ffff1d7224 */ /* 0x000fe400078e0004 */
[----:B------:R-:W-:Y:S01]  /*2d260*/  IMAD.MOV.U32 R28, RZ, RZ, R5 ;  /* 0x000000ffff1c7224 */ /* 0x000fe200078e0005 */
[----:B------:R-:W-:Y:S01]  /*2d270*/  STL.64 [R1+0x130], R24 ;  /* 0x0001301801007387 */ /* 0x000fe20000100a00 */
[----:B------:R-:W-:-:S02]  /*2d280*/  IMAD.MOV.U32 R5, RZ, RZ, R8 ;  /* 0x000000ffff057224 */ /* 0x000fc400078e0008 */
[----:B------:R-:W-:Y:S01]  /*2d290*/  IMAD.MOV.U32 R4, RZ, RZ, R9 ;  /* 0x000000ffff047224 */ /* 0x000fe200078e0009 */
[----:B------:R-:W-:Y:S01]  /*2d2a0*/  STL.64 [R1+0x138], R26 ;  /* 0x0001381a01007387 */ /* 0x000fe20000100a00 */
[----:B------:R-:W-:-:S03]  /*2d2b0*/  IMAD.MOV.U32 R9, RZ, RZ, R20 ;  /* 0x000000ffff097224 */ /* 0x000fc600078e0014 */
[----:B------:R-:W-:Y:S01]  /*2d2c0*/  STL.64 [R1+0x128], R22 ;  /* 0x0001281601007387 */ /* 0x000fe20000100a00 */
[----:B------:R-:W-:-:S03]  /*2d2d0*/  IMAD.MOV.U32 R8, RZ, RZ, R21 ;  /* 0x000000ffff087224 */ /* 0x000fc600078e0015 */
[----:B------:R-:W0:Y:S04]  /*2d2e0*/  LDSM.16.M88.4 R20, [R0+UR6+0x2800] ;  /* 0x002800060014783b */ /* 0x000e280008000200 */
[----:B------:R-:W-:Y:S01]  /*2d2f0*/  LDSM.16.M88.4 R24, [R0+UR6+0x3c00] ;  /* 0x003c00060018783b */ /* 0x000fe20008000200 */
[----:B0-----:R-:W-:Y:S02]  /*2d300*/  IMAD.MOV.U32 R11, RZ, RZ, R20 ;  /* 0x000000ffff0b7224 */ /* 0x001fe400078e0014 */
[----:B------:R-:W-:Y:S01]  /*2d310*/  IMAD.MOV.U32 R10, RZ, RZ, R21 ;  /* 0x000000ffff0a7224 */ /* 0x000fe200078e0015 */
[----:B------:R-:W-:Y:S04]  /*2d320*/  STL.64 [R1+0x118], R22 ;  /* 0x0001181601007387 */ /* 0x000fe80000100a00 */
[----:B------:R-:W-:Y:S04]  /*2d330*/  STL.64 [R1+0x1bc0], R10 ;  /* 0x001bc00a01007387 */ /* 0x000fe80000100a00 */
[----:B------:R0:W-:Y:S02]  /*2d340*/  STL.64 [R1+0x1bb8], R8 ;  /* 0x001bb80801007387 */ /* 0x0001e40000100a00 */
[----:B0-----:R-:W-:-:S02]  /*2d350*/  IMAD.MOV.U32 R8, RZ, RZ, R5 ;  /* 0x000000ffff087224 */ /* 0x001fc400078e0005 */
[----:B------:R-:W-:Y:S02]  /*2d360*/  IMAD.MOV.U32 R9, RZ, RZ, R4 ;  /* 0x000000ffff097224 */ /* 0x000fe400078e0004 */
[----:B------:R-:W0:Y:S04]  /*2d370*/  LDSM.16.M88.4 R4, [R0+UR6+0x2c00] ;  /* 0x002c00060004783b */ /* 0x000e280008000200 */
[----:B------:R-:W-:Y:S01]  /*2d380*/  STL.64 [R1+0x1be8], R8 ;  /* 0x001be80801007387 */ /* 0x000fe20000100a00 */
[----:B0-----:R-:W-:-:S03]  /*2d390*/  IMAD.MOV.U32 R21, RZ, RZ, R4 ;  /* 0x000000ffff157224 */ /* 0x001fc600078e0004 */
[----:B------:R-:W-:Y:S01]  /*2d3a0*/  STL.64 [R1+0x108], R6 ;  /* 0x0001080601007387 */ /* 0x000fe20000100a00 */
[----:B------:R-:W-:-:S03]  /*2d3b0*/  IMAD.MOV.U32 R20, RZ, RZ, R5 ;  /* 0x000000ffff147224 */ /* 0x000fc600078e0005 */
[----:B------:R-:W0:Y:S02]  /*2d3c0*/  LDSM.16.M88.4 R4, [R0+UR6+0x3000] ;  /* 0x003000060004783b */ /* 0x000e240008000200 */
[----:B0-----:R-:W-:Y:S02]  /*2d3d0*/  IMAD.MOV.U32 R23, RZ, RZ, R4 ;  /* 0x000000ffff177224 */ /* 0x001fe400078e0004 */
[----:B------:R-:W-:Y:S01]  /*2d3e0*/  STL.64 [R1+0xf8], R6 ;  /* 0x0000f80601007387 */ /* 0x000fe20000100a00 */
[----:B------:R-:W-:-:S03]  /*2d3f0*/  IMAD.MOV.U32 R22, RZ, RZ, R5 ;  /* 0x000000ffff167224 */ /* 0x000fc600078e0005 */
[----:B------:R-:W0:Y:S01]  /*2d400*/  LDSM.16.M88.4 R4, [R0+UR6+0x3400] ;  /* 0x003400060004783b */ /* 0x000e220008000200 */
[----:B------:R-:W-:-:S03]  /*2d410*/  IMAD.MOV.U32 R8, RZ, RZ, R3 ;  /* 0x000000ffff087224 */ /* 0x000fc600078e0003 */
[----:B------:R-:W-:Y:S04]  /*2d420*/  STL.64 [R1+0x1bd0], R22 ;  /* 0x001bd01601007387 */ /* 0x000fe80000100a00 */
[----:B------:R1:W-:Y:S01]  /*2d430*/  STL.64 [R1+0x1bc8], R20 ;  /* 0x001bc81401007387 */ /* 0x0003e20000100a00 */
[----:B------:R-:W-:-:S03]  /*2d440*/  IMAD.MOV.U32 R9, RZ, RZ, R2 ;  /* 0x000000ffff097224 */ /* 0x000fc600078e0002 */
[----:B-1----:R-:W2:Y:S04]  /*2d450*/  LDL.LU.64 R20, [R1+0x3c0] ;  /* 0x0003c00001147983 */ /* 0x002ea80000300a00 */
[----:B------:R-:W2:Y:S01]  /*2d460*/  LDL.LU.64 R22, [R1+0x3c8] ;  /* 0x0003c80001167983 */ /* 0x000ea20000300a00 */
[----:B0-----:R-:W-:-:S03]  /*2d470*/  IMAD.MOV.U32 R3, RZ, RZ, R4 ;  /* 0x000000ffff037224 */ /* 0x001fc600078e0004 */
[----:B------:R-:W-:Y:S01]  /*2d480*/  STL.64 [R1+0xe8], R6 ;  /* 0x0000e80601007387 */ /* 0x000fe20000100a00 */
[----:B------:R-:W-:-:S03]  /*2d490*/  IMAD.MOV.U32 R2, RZ, RZ, R5 ;  /* 0x000000ffff027224 */ /* 0x000fc600078e0005 */
[----:B------:R-:W0:Y:S04]  /*2d4a0*/  LDSM.16.M88.4 R4, [R0+UR6+0x3800] ;  /* 0x003800060004783b */ /* 0x000e280008000200 */
[----:B0-----:R-:W-:Y:S04]  /*2d4b0*/  STL.64 [R1+0xd0], R4 ;  /* 0x0000d00401007387 */ /* 0x001fe80000100a00 */
[----:B------:R-:W-:Y:S04]  /*2d4c0*/  STL.64 [R1+0xd8], R6 ;  /* 0x0000d80601007387 */ /* 0x000fe80000100a00 */
[----:B------:R-:W0:Y:S04]  /*2d4d0*/  LDSM.16.M88.4 R4, [R0+UR6+0x4000] ;  /* 0x004000060004783b */ /* 0x000e280008000200 */
[----:B0-----:R-:W-:Y:S04]  /*2d4e0*/  STL.64 [R1+0x1bf8], R6 ;  /* 0x001bf80601007387 */ /* 0x001fe80000100a00 */
[----:B------:R0:W-:Y:S04]  /*2d4f0*/  STL.64 [R1+0x1bf0], R4 ;  /* 0x001bf00401007387 */ /* 0x0001e80000100a00 */
[----:B0-----:R-:W3:Y:S04]  /*2d500*/  LDL.LU.64 R4, [R1+0x5b0] ;  /* 0x0005b00001047983 */ /* 0x001ee80000300a00 */
[----:B------:R-:W3:Y:S01]  /*2d510*/  LDL.LU.64 R6, [R1+0x5b8] ;  /* 0x0005b80001067983 */ /* 0x000ee20000300a00 */
[-C--:B--2---:R-:W-:Y:S06]  /*2d520*/  HMMA.16816.F32 R20, R16, R8.reuse, R20 ;  /* 0x000000081014723c */ /* 0x084fec0000001814 */
[----:B---3--:R-:W-:-:S15]  /*2d530*/  HMMA.16816.F32 R4, R12, R8, R4 ;  /* 0x000000080c04723c */ /* 0x008fde0000001804 */
[----:B------:R-:W-:-:S08]  /*2d540*/  NOP ;  /* 0x0000000000007918 */ /* 0x000fd00000000000 */
[----:B------:R0:W-:Y:S04]  /*2d550*/  STL.64 [R1+0x5b0], R4 ;  /* 0x0005b00401007387 */ /* 0x0001e80000100a00 */
[----:B------:R1:W-:Y:S04]  /*2d560*/  STL.64 [R1+0x5b8], R6 ;  /* 0x0005b80601007387 */ /* 0x0003e80000100a00 */
[----:B0-----:R-:W2:Y:S04]  /*2d570*/  LDL.LU.64 R4, [R1+0x5a0] ;  /* 0x0005a00001047983 */ /* 0x001ea80000300a00 */
[----:B-1----:R-:W2:Y:S04]  /*2d580*/  LDL.LU.64 R6, [R1+0x5a8] ;  /* 0x0005a80001067983 */ /* 0x002ea80000300a00 */
[----:B------:R-:W3:Y:S04]  /*2d590*/  LDL.LU.64 R8, [R1+0x3b0] ;  /* 0x0003b00001087983 */ /* 0x000ee80000300a00 */
[----:B------:R-:W3:Y:S04]  /*2d5a0*/  LDL.LU.64 R10, [R1+0x3b8] ;  /* 0x0003b800010a7983 */ /* 0x000ee80000300a00 */
[----:B------:R0:W-:Y:S04]  /*2d5b0*/  STL.64 [R1+0x3c0], R20 ;  /* 0x0003c01401007387 */ /* 0x0001e80000100a00 */
[----:B------:R1:W-:Y:S04]  /*2d5c0*/  STL.64 [R1+0x3c8], R22 ;  /* 0x0003c81601007387 */ /* 0x0003e80000100a00 */
[----:B0-----:R-:W4:Y:S04]  /*2d5d0*/  LDL.LU.64 R20, [R1+0x3a0] ;  /* 0x0003a00001147983 */ /* 0x001f280000300a00 */
[----:B-1----:R-:W2:Y:S04]  /*2d5e0*/  LDL.LU.64 R22, [R1+0x3a8] ;  /* 0x0003a80001167983 */ /* 0x002ea80000300a00 */
[----:B--2---:R-:W-:Y:S04]  /*2d5f0*/  STL.64 [R1+0x1be0], R22 ;  /* 0x001be01601007387 */ /* 0x004fe80000100a00 */
[----:B----4-:R0:W-:Y:S04]  /*2d600*/  STL.64 [R1+0x1bd8], R20 ;  /* 0x001bd81401007387 */ /* 0x0101e80000100a00 */
[----:B0-----:R-:W2:Y:S04]  /*2d610*/  LDL.LU.64 R20, [R1+0x590] ;  /* 0x0005900001147983 */ /* 0x001ea80000300a00 */
[----:B------:R-:W2:Y:S04]  /*2d620*/  LDL.LU.64 R22, [R1+0x598] ;  /* 0x0005980001167983 */ /* 0x000ea80000300a00 */
[----:B------:R-:W-:Y:S04]  /*2d630*/  STL.64 [R1+0xc8], R26 ;  /* 0x0000c81a01007387 */ /* 0x000fe80000100a00 */
[----:B------:R0:W-:Y:S04]  /*2d640*/  STL.64 [R1+0x1ab0], R24 ;  /* 0x001ab01801007387 */ /* 0x0001e80000100a00 */
[----:B0-----:R-:W4:Y:S04]  /*2d650*/  LDL.LU R24, [R1+0xd0] ;  /* 0x0000d00001187983 */ /* 0x001f280000300800 */
[----:B------:R-:W4:Y:S04]  /*2d660*/  LDL.LU R25, [R1+0xd4] ;  /* 0x0000d40001197983 */ /* 0x000f280000300800 */
[----:B----4-:R0:W-:Y:S02]  /*2d670*/  STL.64 [R1+0x1ad8], R24 ;  /* 0x001ad81801007387 */ /* 0x0101e40000100a00 */
[----:B0-----:R-:W-:-:S02]  /*2d680*/  IMAD.MOV.U32 R24, RZ, RZ, R29 ;  /* 0x000000ffff187224 */ /* 0x001fc400078e001d */
[----:B------:R-:W-:-:S07]  /*2d690*/  IMAD.MOV.U32 R25, RZ, RZ, R28 ;  /* 0x000000ffff197224 */ /* 0x000fce00078e001c */
[----:B------:R-:W-:-:S15]  /*2d6a0*/  HMMA.16816.F32 R4, R12, R24, R4 ;  /* 0x000000180c04723c */ /* 0x000fde0000001804 */
[----:B------:R-:W-:-:S08]  /*2d6b0*/  NOP ;  /* 0x0000000000007918 */ /* 0x000fd00000000000 */
[----:B------:R-:W-:Y:S04]  /*2d6c0*/  STL.64 [R1+0x5a0], R4 ;  /* 0x0005a00401007387 */ /* 0x000fe80000100a00 */
[----:B------:R0:W-:Y:S04]  /*2d6d0*/  STL.64 [R1+0x5a8], R6 ;  /* 0x0005a80601007387 */ /* 0x0001e80000100a00 */
[----:B0-----:R-:W4:Y:S04]  /*2d6e0*/  LDL.LU.64 R6, [R1+0x1bf8] ;  /* 0x001bf80001067983 */ /* 0x001f280000300a00 */
[----:B------:R-:W2:Y:S01]  /*2d6f0*/  LDL.LU.64 R4, [R1+0x1bf0] ;  /* 0x001bf00001047983 */ /* 0x000ea20000300a00 */
[----:B---3--:R-:W-:Y:S03]  /*2d700*/  HMMA.16816.F32 R24, R16, R24, R8 ;  /* 0x000000181018723c */ /* 0x008fe60000001808 */
[----:B----4-:R-:W-:Y:S04]  /*2d710*/  STL.64 [R1+0xb8], R6 ;  /* 0x0000b80601007387 */ /* 0x010fe80000100a00 */
[----:B--2---:R0:W-:Y:S04]  /*2d720*/  STL.64 [R1+0x1a98], R4 ;  /* 0x001a980401007387 */ /* 0x0041e80000100a00 */
[----:B0-----:R-:W2:Y:S04]  /*2d730*/  LDL.LU.64 R4, [R1+0x130] ;  /* 0x0001300001047983 */ /* 0x001ea80000300a00 */
[----:B------:R-:W3:Y:S08]  /*2d740*/  LDL.LU.64 R8, [R1+0x1be8] ;  /* 0x001be80001087983 */ /* 0x000ef00000300a00 */
[----:B------:R0:W-:Y:S04]  /*2d750*/  STL.64 [R1+0x3b0], R24 ;  /* 0x0003b01801007387 */ /* 0x0001e80000100a00 */
[----:B------:R-:W-:Y:S01]  /*2d760*/  STL.64 [R1+0x3b8], R26 ;  /* 0x0003b81a01007387 */ /* 0x000fe20000100a00 */
[----:B0-----:R-:W-:-:S02]  /*2d770*/  IMAD.MOV.U32 R24, RZ, RZ, R3 ;  /* 0x000000ffff187224 */ /* 0x001fc400078e0003 */
[----:B------:R-:W-:-:S05]  /*2d780*/  IMAD.MOV.U32 R25, RZ, RZ, R2 ;  /* 0x000000ffff197224 */ /* 0x000fca00078e0002 */
[----:B------:R0:W-:Y:S04]  /*2d790*/  STL.64 [R1+0x1b00], R24 ;  /* 0x001b001801007387 */ /* 0x0001e80000100a00 */
[----:B0-----:R-:W2:Y:S04]  /*2d7a0*/  LDL.LU.64 R24, [R1+0x580] ;  /* 0x0005800001187983 */ /* 0x001ea80000300a00 */
[----:B------:R-:W2:Y:S01]  /*2d7b0*/  LDL.LU.64 R26, [R1+0x588] ;  /* 0x00058800011a7983 */ /* 0x000ea20000300a00 */
[----:B---3--:R-:W-:-:S15]  /*2d7c0*/  HMMA.16816.F32 R20, R12, R8, R20 ;  /* 0x000000080c14723c */ /* 0x008fde0000001814 */
[----:B------:R-:W-:-:S08]  /*2d7d0*/  NOP ;  /* 0x0000000000007918 */ /* 0x000fd00000000000 */
[----:B------:R-:W-:Y:S04]  /*2d7e0*/  STL.64 [R1+0x590], R20 ;  /* 0x0005901401007387 */ /* 0x000fe80000100a00 */
[----:B------:R0:W-:Y:S04]  /*2d7f0*/  STL.64 [R1+0x598], R22 ;  /* 0x0005981601007387 */ /* 0x0001e80000100a00 */
[----:B0-----:R-:W3:Y:S04]  /*2d800*/  LDL.LU.64 R22, [R1+0x1be0] ;  /* 0x001be00001167983 */ /* 0x001ee80000300a00 */
[----:B------:R-:W3:Y:S01]  /*2d810*/  LDL.LU.64 R20, [R1+0x1bd8] ;  /* 0x001bd80001147983 */ /* 0x000ee20000300a00 */
[----:B--2---:R-:W-:Y:S06]  /*2d820*/  HMMA.16816.F32 R24, R12, R4, R24 ;  /* 0x000000040c18723c */ /* 0x004fec0000001818 */
[----:B---3--:R-:W-:Y:S01]  /*2d830*/  HMMA.16816.F32 R8, R16, R8, R20 ;  /* 0x000000081008723c */ /* 0x008fe20000001814 */
[----:B------:R-:W2:Y:S04]  /*2d840*/  LDL.LU.64 R22, [R1+0x1bd0] ;  /* 0x001bd00001167983 */ /* 0x000ea80000300a00 */
[----:B------:R-:W3:-:S15]  /*2d850*/  LDL.LU.64 R20, [R1+0x1bc8] ;  /* 0x001bc80001147983 */ /* 0x000ede0000300a00 */
[----:B------:R-:W-:-:S03]  /*2d860*/  NOP ;  /* 0x0000000000007918 */ /* 0x000fc60000000000 */
[----:B------:R-:W-:Y:S04]  /*2d870*/  STL.64 [R1+0x3a0], R8 ;  /* 0x0003a00801007387 */ /* 0x000fe80000100a00 */
[----:B------:R0:W-:Y:S04]  /*2d880*/  STL.64 [R1+0x3a8], R10 ;  /* 0x0003a80a01007387 */ /* 0x0001e80000100a00 */
[----:B0-----:R-:W4:Y:S04]  /*2d890*/  LDL.LU.64 R10, [R1+0x1bc0] ;  /* 0x001bc000010a7983 */ /* 0x001f280000300a00 */
[----:B------:R-:W4:Y:S04]  /*2d8a0*/  LDL.LU.64 R8, [R1+0x1bb8] ;  /* 0x001bb80001087983 */ /* 0x000f280000300a00 */
[----:B------:R2:W-:Y:S04]  /*2d8b0*/  STL.64 [R1+0x580], R24 ;  /* 0x0005801801007387 */ /* 0x0005e80000100a00 */
[----:B------:R-:W-:Y:S04]  /*2d8c0*/  STL.64 [R1+0x588], R26 ;  /* 0x0005881a01007387 */ /* 0x000fe80000100a00 */
[----:B------:R-:W-:Y:S04]  /*2d8d0*/  STL.64 [R1+0x1ba8], R14 ;  /* 0x001ba80e01007387 */ /* 0x000fe80000100a00 */
[----:B------:R-:W-:Y:S01]  /*2d8e0*/  STL.64 [R1+0x1ba0], R12 ;  /* 0x001ba00c01007387 */ /* 0x000fe20000100a00 */
[----:B------:R-:W-:-:S02]  /*2d8f0*/  IMAD.MOV.U32 R3, RZ, RZ, R4 ;  /* 0x000000ffff037224 */ /* 0x000fc400078e0004 */
[----:B------:R-:W-:Y:S02]  /*2d900*/  IMAD.MOV.U32 R2, RZ, RZ, R5 ;  /* 0x000000ffff027224 */ /* 0x000fe400078e0005 */
[----:B--2---:R-:W-:Y:S02]  /*2d910*/  IMAD.MOV.U32 R24, RZ, RZ, R23 ;  /* 0x000000ffff187224 */ /* 0x004fe400078e0017 */
[----:B------:R-:W-:-:S05]  /*2d920*/  IMAD.MOV.U32 R25, RZ, RZ, R22 ;  /* 0x000000ffff197224 */ /* 0x000fca00078e0016 */
[----:B------:R3:W-:Y:S02]  /*2d930*/  STL.64 [R1+0x1b28], R24 ;  /* 0x001b281801007387 */ /* 0x0007e40000100a00 */
[----:B---3--:R-:W-:Y:S02]  /*2d940*/  IMAD.MOV.U32 R24, RZ, RZ, R21 ;  /* 0x000000ffff187224 */ /* 0x008fe400078e0015 */
[----:B------:R-:W-:-:S05]  /*2d950*/  IMAD.MOV.U32 R25, RZ, RZ, R20 ;  /* 0x000000ffff197224 */ /* 0x000fca00078e0014 */
[----:B------:R4:W-:Y:S02]  /*2d960*/  STL.64 [R1+0x1b50], R24 ;  /* 0x001b501801007387 */ /* 0x0009e40000100a00 */
[----:B----4-:R-:W-:Y:S02]  /*2d970*/  IMAD.MOV.U32 R24, RZ, RZ, R11 ;  /* 0x000000ffff187224 */ /* 0x010fe400078e000b */
[----:B------:R-:W-:-:S05]  /*2d980*/  IMAD.MOV.U32 R25, RZ, RZ, R10 ;  /* 0x000000ffff197224 */ /* 0x000fca00078e000a */
[----:B------:R0:W-:Y:S02]  /*2d990*/  STL.64 [R1+0x1b78], R24 ;  /* 0x001b781801007387 */ /* 0x0001e40000100a00 */
[----:B0-----:R-:W-:Y:S02]  /*2d9a0*/  IMAD.MOV.U32 R24, RZ, RZ, R9 ;  /* 0x000000ffff187224 */ /* 0x001fe400078e0009 */
[----:B------:R-:W-:-:S05]  /*2d9b0*/  IMAD.MOV.U32 R25, RZ, RZ, R8 ;  /* 0x000000ffff197224 */ /* 0x000fca00078e0008 */
        /* <DEDUP_REMOVED lines=50> */
[----:B------:R-:W-:-:S07]  /*2dce0*/  IMAD.MOV.U32 R13, RZ, RZ, R2 ;  /* 0x000000ffff0d7224 */ /* 0x000fce00078e0002 */
[----:B--2---:R-:W-:Y:S01]  /*2dcf0*/  HMMA.16816.F32 R12, R16, R12, R24 ;  /* 0x0000000c100c723c */ /* 0x004fe20000001818 */
[----:B----4-:R-:W-:Y:S04]  /*2dd00*/  STL.64 [R1+0x1b88], R6 ;  /* 0x001b880601007387 */ /* 0x010fe80000100a00 */
[----:B---3--:R0:W-:Y:S04]  /*2dd10*/  STL.64 [R1+0x1b80], R4 ;  /* 0x001b800401007387 */ /* 0x0081e80000100a00 */
[----:B0-----:R-:W2:Y:S04]  /*2dd20*/  LDL.LU.64 R4, [R1+0x380] ;  /* 0x0003800001047983 */ /* 0x001ea80000300a00 */
[----:B------:R-:W3:Y:S04]  /*2dd30*/  LDL.LU.64 R6, [R1+0x388] ;  /* 0x0003880001067983 */ /* 0x000ee80000300a00 */
[----:B---3--:R-:W-:Y:S04]  /*2dd40*/  STL.64 [R1+0x1b98], R6 ;  /* 0x001b980601007387 */ /* 0x008fe80000100a00 */
[----:B--2---:R0:W-:Y:S04]  /*2dd50*/  STL.64 [R1+0x1b90], R4 ;  /* 0x001b900401007387 */ /* 0x0041e80000100a00 */
[----:B0-----:R-:W2:Y:S04]  /*2dd60*/  LDL.LU.64 R4, [R1+0x570] ;  /* 0x0005700001047983 */ /* 0x001ea80000300a00 */
[----:B------:R-:W2:Y:S04]  /*2dd70*/  LDL.LU.64 R6, [R1+0x578] ;  /* 0x0005780001067983 */ /* 0x000ea80000300a00 */
[----:B------:R-:W3:Y:S04]  /*2dd80*/  LDL.LU.64 R20, [R1+0x500] ;  /* 0x0005000001147983 */ /* 0x000ee80000300a00 */
[----:B------:R-:W3:Y:S04]  /*2dd90*/  LDL.LU.64 R22, [R1+0x508] ;  /* 0x0005080001167983 */ /* 0x000ee80000300a00 */
[----:B------:R-:W4:Y:S04]  /*2dda0*/  LDL.LU.64 R8, [R1+0x310] ;  /* 0x0003100001087983 */ /* 0x000f280000300a00 */
[----:B------:R-:W4:Y:S04]  /*2ddb0*/  LDL.LU.64 R10, [R1+0x318] ;  /* 0x00031800010a7983 */ /* 0x000f280000300a00 */
[----:B------:R-:W2:Y:S04]  /*2ddc0*/  LDL.LU.64 R24, [R1+0x1bb0] ;  /* 0x001bb00001187983 */ /* 0x000ea80000300a00 */
        /* <DEDUP_REMOVED lines=14> */
[----:B------:R0:W-:Y:S04]  /*2deb0*/  STL.64 [R1+0x380], R24 ;  /* 0x0003801801007387 */ /* 0x0001e80000100a00 */
[----:B------:R-:W-:Y:S04]  /*2dec0*/  STL.64 [R1+0x388], R26 ;  /* 0x0003881a01007387 */ /* 0x000fe80000100a00 */
[----:B0-----:R-:W2:Y:S02]  /*2ded0*/  LDL.LU.64 R24, [R1+0x1b78] ;  /* 0x001b780001187983 */ /* 0x001ea40000300a00 */
        /* <DEDUP_REMOVED lines=72> */
[----:B------:R-:W3:-:S15]  /*2e360*/  LDL.LU.64 R4, [R1+0x1a98] ;  /* 0x001a980001047983 */ /* 0x000ede0000300a00 */
[----:B------:R-:W-:-:S06]  /*2e370*/  NOP ;  /* 0x0000000000007918 */ /* 0x000fcc0000000000 */
[----:B------:R-:W-:Y:S04]  /*2e380*/  STL.64 [R1+0x320], R24 ;  /* 0x0003201801007387 */ /* 0x000fe80000100a00 */
[----:B------:R-:W-:Y:S04]  /*2e390*/  STL.64 [R1+0x328], R26 ;  /* 0x0003281a01007387 */ /* 0x000fe80000100a00 */
[----:B------:R-:W-:Y:S04]  /*2e3a0*/  STL.64 [R1+0x1a90], R18 ;  /* 0x001a901201007387 */ /* 0x000fe80000100a00 */
[----:B------:R-:W-:Y:S01]  /*2e3b0*/  LDSM.16.M88.4 R24, [R0+UR6+0x6400] ;  /* 0x006400060018783b */ /* 0x000fe20008000200 */
[-C--:B---3--:R-:W-:Y:S06]  /*2e3c0*/  HMMA.16816.F32 R20, R12, R4.reuse, R20 ;  /* 0x000000040c14723c */ /* 0x088fec0000001814 */
[----:B----4-:R-:W-:-:S15]  /*2e3d0*/  HMMA.16816.F32 R4, R16, R4, R8 ;  /* 0x000000041004723c */ /* 0x010fde0000001808 */
[----:B------:R-:W-:-:S02]  /*2e3e0*/  NOP ;  /* 0x0000000000007918 */ /* 0x000fc40000000000 */
[----:B------:R-:W-:Y:S04]  /*2e3f0*/  STL.64 [R1+0x500], R20 ;  /* 0x0005001401007387 */ /* 0x000fe80000100a00 */
[----:B------:R-:W-:Y:S04]  /*2e400*/  STL.64 [R1+0x508], R22 ;  /* 0x0005081601007387 */ /* 0x000fe80000100a00 */
[----:B------:R-:W-:Y:S04]  /*2e410*/  STL.64 [R1+0x1a88], R16 ;  /* 0x001a881001007387 */ /* 0x000fe80000100a00 */
[----:B------:R-:W0:Y:S04]  /*2e420*/  LDSM.16.M88.4 R16, [R0+UR6+0x4400] ;  /* 0x004400060010783b */ /* 0x000e280008000200 */
[----:B------:R-:W-:Y:S04]  /*2e430*/  STL.64 [R1+0x310], R4 ;  /* 0x0003100401007387 */ /* 0x000fe80000100a00 */
[----:B------:R-:W-:Y:S04]  /*2e440*/  STL.64 [R1+0x318], R6 ;  /* 0x0003180601007387 */ /* 0x000fe80000100a00 */
[----:B------:R-:W1:Y:S04]  /*2e450*/  LDSM.16.M88.4 R4, [R0+UR6+0x4800] ;  /* 0x004800060004783b */ /* 0x000e680008000200 */
[----:B------:R-:W-:Y:S04]  /*2e460*/  LDSM.16.M88.4 R20, [R0+UR6+0x5000] ;  /* 0x005000060014783b */ /* 0x000fe80008000200 */
[----:B0-----:R-:W-:Y:S04]  /*2e470*/  STL.64 [R1+0xa0], R16 ;  /* 0x0000a01001007387 */ /* 0x001fe80000100a00 */
[----:B------:R-:W-:Y:S04]  /*2e480*/  STL.64 [R1+0xa8], R18 ;  /* 0x0000a81201007387 */ /* 0x000fe80000100a00 */
[----:B------:R-:W0:Y:S01]  /*2e490*/  LDSM.16.M88.4 R16, [R0+UR6+0x4c00] ;  /* 0x004c00060010783b */ /* 0x000e220008000200 */
[----:B-1----:R-:W-:-:S03]  /*2e4a0*/  IMAD.MOV.U32 R9, RZ, RZ, R4 ;  /* 0x000000ffff097224 */ /* 0x002fc600078e0004 */
[----:B------:R-:W-:Y:S01]  /*2e4b0*/  STL.64 [R1+0x98], R6 ;  /* 0x0000980601007387 */ /* 0x000fe20000100a00 */
[----:B------:R-:W-:Y:S02]  /*2e4c0*/  IMAD.MOV.U32 R8, RZ, RZ, R5 ;  /* 0x000000ffff087224 */ /* 0x000fe400078e0005 */
[----:B0-----:R-:W-:Y:S01]  /*2e4d0*/  IMAD.MOV.U32 R5, RZ, RZ, R16 ;  /* 0x000000ffff057224 */ /* 0x001fe200078e0010 */
[----:B------:R-:W-:Y:S01]  /*2e4e0*/  STL.64 [R1+0x88], R18 ;  /* 0x0000881201007387 */ /* 0x000fe20000100a00 */
[----:B------:R-:W-:-:S03]  /*2e4f0*/  IMAD.MOV.U32 R4, RZ, RZ, R17 ;  /* 0x000000ffff047224 */ /* 0x000fc600078e0011 */
[----:B------:R-:W0:Y:S02]  /*2e500*/  LDSM.16.M88.4 R16, [R0+UR6+0x5400] ;  /* 0x005400060010783b */ /* 0x000e240008000200 */
[----:B0-----:R-:W-:Y:S02]  /*2e510*/  IMAD.MOV.U32 R3, RZ, RZ, R16 ;  /* 0x000000ffff037224 */ /* 0x001fe400078e0010 */
        /* <DEDUP_REMOVED lines=8> */
[----:B------:R-:W-:Y:S01]  /*2e5a0*/  IMAD.MOV.U32 R10, RZ, RZ, R17 ;  /* 0x000000ffff0a7224 */ /* 0x000fe200078e0011 */
[----:B------:R0:W-:Y:S04]  /*2e5b0*/  STL.64 [R1+0x48], R18 ;  /* 0x0000481201007387 */ /* 0x0001e80000100a00 */
[----:B------:R-:W2:Y:S04]  /*2e5c0*/  LDL.LU.64 R16, [R1+0x4f0] ;  /* 0x0004f00001107983 */ /* 0x000ea80000300a00 */
[----:B0-----:R-:W2:Y:S04]  /*2e5d0*/  LDL.LU.64 R18, [R1+0x4f8] ;  /* 0x0004f80001127983 */ /* 0x001ea80000300a00 */
[----:B------:R-:W-:Y:S04]  /*2e5e0*/  STL.64 [R1+0x1a80], R10 ;  /* 0x001a800a01007387 */ /* 0x000fe80000100a00 */
[----:B------:R0:W-:Y:S04]  /*2e5f0*/  STL.64 [R1+0x1a78], R8 ;  /* 0x001a780801007387 */ /* 0x0001e80000100a00 */
[----:B0-----:R-:W3:Y:S04]  /*2e600*/  LDL.LU.64 R8, [R1+0x300] ;  /* 0x0003000001087983 */ /* 0x001ee80000300a00 */
[----:B------:R-:W3:Y:S04]  /*2e610*/  LDL.LU.64 R10, [R1+0x308] ;  /* 0x00030800010a7983 */ /* 0x000ee80000300a00 */
[----:B------:R0:W-:Y:S02]  /*2e620*/  STL.64 [R1+0x78], R22 ;  /* 0x0000781601007387 */ /* 0x0001e40000100a00 */
[----:B0-----:R-:W-:-:S02]  /*2e630*/  IMAD.MOV.U32 R22, RZ, RZ, R5 ;  /* 0x000000ffff167224 */ /* 0x001fc400078e0005 */
[----:B------:R-:W-:Y:S02]  /*2e640*/  IMAD.MOV.U32 R23, RZ, RZ, R4 ;  /* 0x000000ffff177224 */ /* 0x000fe400078e0004 */
[----:B------:R-:W0:Y:S04]  /*2e650*/  LDSM.16.M88.4 R4, [R0+UR6+0x6000] ;  /* 0x006000060004783b */ /* 0x000e280008000200 */
[----:B------:R0:W-:Y:S02]  /*2e660*/  STL.64 [R1+0x1a30], R20 ;  /* 0x001a301401007387 */ /* 0x0001e40000100a00 */
[----:B0-----:R-:W-:Y:S02]  /*2e670*/  IMAD.MOV.U32 R21, RZ, RZ, R4 ;  /* 0x000000ffff157224 */ /* 0x001fe400078e0004 */
[----:B------:R-:W-:Y:S01]  /*2e680*/  STL.64 [R1+0x38], R6 ;  /* 0x0000380601007387 */ /* 0x000fe20000100a00 */
[----:B------:R-:W-:-:S03]  /*2e690*/  IMAD.MOV.U32 R20, RZ, RZ, R5 ;  /* 0x000000ffff147224 */ /* 0x000fc600078e0005 */
[----:B------:R-:W0:Y:S04]  /*2e6a0*/  LDSM.16.M88.4 R4, [R0+UR6+0x6800] ;  /* 0x006800060004783b */ /* 0x000e280008000200 */
[----:B0-----:R-:W-:Y:S04]  /*2e6b0*/  STL.64 [R1+0x1a70], R6 ;  /* 0x001a700601007387 */ /* 0x001fe80000100a00 */
[----:B------:R0:W-:Y:S04]  /*2e6c0*/  STL.64 [R1+0x1a68], R4 ;  /* 0x001a680401007387 */ /* 0x0001e80000100a00 */
[----:B0-----:R-:W2:Y:S04]  /*2e6d0*/  LDL.LU R4, [R1+0xa0] ;  /* 0x0000a00001047983 */ /* 0x001ea80000300800 */
[----:B------:R-:W2:Y:S02]  /*2e6e0*/  LDL.LU R5, [R1+0xa4] ;  /* 0x0000a40001057983 */ /* 0x000ea40000300800 */
[----:B--2---:R-:W-:-:S15]  /*2e6f0*/  HMMA.16816.F32 R16, R12, R4, R16 ;  /* 0x000000040c10723c */ /* 0x004fde0000001810 */
[----:B------:R-:W-:-:S08]  /*2e700*/  NOP ;  /* 0x0000000000007918 */ /* 0x000fd00000000000 */
[----:B------:R-:W-:Y:S04]  /*2e710*/  STL.64 [R1+0x4f0], R16 ;  /* 0x0004f01001007387 */ /* 0x000fe80000100a00 */
[----:B------:R0:W-:Y:S04]  /*2e720*/  STL.64 [R1+0x4f8], R18 ;  /* 0x0004f81201007387 */ /* 0x0001e80000100a00 */
[----:B0-----:R-:W3:Y:S04]  /*2e730*/  LDL.LU.64 R18, [R1+0x1a90] ;  /* 0x001a900001127983 */ /* 0x001ee80000300a00 */
[----:B------:R-:W3:Y:S02]  /*2e740*/  LDL.LU.64 R16, [R1+0x1a88] ;  /* 0x001a880001107983 */ /* 0x000ee40000300a00 */
[----:B---3--:R-:W-:Y:S02]  /*2e750*/  HMMA.16816.F32 R4, R16, R4, R8 ;  /* 0x000000041004723c */ /* 0x008fe40000001808 */
[----:B------:R-:W2:Y:S04]  /*2e760*/  LDL.LU.64 R10, [R1+0x1a80] ;  /* 0x001a8000010a7983 */ /* 0x000ea80000300a00 */
[----:B------:R-:W3:-:S15]  /*2e770*/  LDL.LU.64 R8, [R1+0x1a78] ;  /* 0x001a780001087983 */ /* 0x000ede0000300a00 */
[----:B------:R-:W-:-:S02]  /*2e780*/  NOP ;  /* 0x0000000000007918 */ /* 0x000fc40000000000 */
[----:B------:R0:W-:Y:S04]  /*2e790*/  STL.64 [R1+0x300], R4 ;  /* 0x0003000401007387 */ /* 0x0001e80000100a00 */
[----:B------:R1:W-:Y:S04]  /*2e7a0*/  STL.64 [R1+0x308], R6 ;  /* 0x0003080601007387 */ /* 0x0003e80000100a00 */
[----:B0-----:R-:W4:Y:S04]  /*2e7b0*/  LDL.LU.64 R4, [R1+0x4e0] ;  /* 0x0004e00001047983 */ /* 0x001f280000300a00 */
[----:B-1----:R-:W4:Y:S04]  /*2e7c0*/  LDL.LU.64 R6, [R1+0x4e8] ;  /* 0x0004e80001067983 */ /* 0x002f280000300a00 */
[----:B------:R0:W-:Y:S04]  /*2e7d0*/  STL.64 [R1+0x28], R26 ;  /* 0x0000281a01007387 */ /* 0x0001e80000100a00 */
[----:B------:R1:W-:Y:S01]  /*2e7e0*/  STL.64 [R1+0x1980], R24 ;  /* 0x0019801801007387 */ /* 0x0003e20000100a00 */
[----:B0-----:R-:W-:-:S02]  /*2e7f0*/  IMAD.MOV.U32 R26, RZ, RZ, R22 ;  /* 0x000000ffff1a7224 */ /* 0x001fc400078e0016 */
[----:B-1----:R-:W-:Y:S02]  /*2e800*/  IMAD.MOV.U32 R24, RZ, RZ, R21 ;  /* 0x000000ffff187224 */ /* 0x002fe400078e0015 */
[----:B------:R-:W-:Y:S02]  /*2e810*/  IMAD.MOV.U32 R25, RZ, RZ, R20 ;  /* 0x000000ffff197224 */ /* 0x000fe400078e0014 */
[----:B------:R-:W-:Y:S01]  /*2e820*/  IMAD.MOV.U32 R27, RZ, RZ, R23 ;  /* 0x000000ffff1b7224 */ /* 0x000fe200078e0017 */
[----:B------:R-:W2:Y:S04]  /*2e830*/  LDL.LU.64 R20, [R1+0x2e0] ;  /* 0x0002e00001147983 */ /* 0x000ea80000300a00 */
[----:B------:R-:W3:Y:S04]  /*2e840*/  LDL.LU.64 R22, [R1+0x2e8] ;  /* 0x0002e80001167983 */ /* 0x000ee80000300a00 */
[----:B---3--:R-:W-:Y:S04]  /*2e850*/  STL.64 [R1+0x1a40], R22 ;  /* 0x001a401601007387 */ /* 0x008fe80000100a00 */
[----:B--2---:R0:W-:Y:S04]  /*2e860*/  STL.64 [R1+0x1a38], R20 ;  /* 0x001a381401007387 */ /* 0x0041e80000100a00 */
[----:B0-----:R-:W2:Y:S04]  /*2e870*/  LDL.LU.64 R20, [R1+0x4d0] ;  /* 0x0004d00001147983 */ /* 0x001ea80000300a00 */
[----:B------:R-:W3:Y:S04]  /*2e880*/  LDL.LU.64 R22, [R1+0x4d8] ;  /* 0x0004d80001167983 */ /* 0x000ee80000300a00 */
[----:B---3--:R0:W-:Y:S04]  /*2e890*/  STL.64 [R1+0x1a50], R22 ;  /* 0x001a501601007387 */ /* 0x0081e80000100a00 */
[----:B--2---:R1:W-:Y:S01]  /*2e8a0*/  STL.64 [R1+0x1a48], R20 ;  /* 0x001a481401007387 */ /* 0x0043e20000100a00 */
        /* <DEDUP_REMOVED lines=9> */
[----:B------:R-:W3:Y:S01]  /*2e940*/  LDL.LU.64 R10, [R1+0x4c8] ;  /* 0x0004c800010a7983 */ /* 0x000ee20000300a00 */
[----:B----4-:R-:W-:Y:S03]  /*2e950*/  HMMA.16816.F32 R4, R12, R20, R4 ;  /* 0x000000140c04723c */ /* 0x010fe60000001804 */
[----:B---3--:R-:W-:Y:S04]  /*2e960*/  STL.64 [R1+0x1a60], R10 ;  /* 0x001a600a01007387 */ /* 0x008fe80000100a00 */
[----:B--2---:R0:W-:Y:S04]  /*2e970*/  STL.64 [R1+0x1a58], R8 ;  /* 0x001a580801007387 */ /* 0x0041e80000100a00 */
[----:B0-----:R-:W2:Y:S04]  /*2e980*/  LDL.LU.64 R8, [R1+0x210] ;  /* 0x0002100001087983 */ /* 0x001ea80000300a00 */
[----:B------:R-:W2:Y:S04]  /*2e990*/  LDL.LU.64 R10, [R1+0x218] ;  /* 0x00021800010a7983 */ /* 0x000ea80000300a00 */
[----:B------:R0:W-:Y:S02]  /*2e9a0*/  STL.64 [R1+0x19a8], R24 ;  /* 0x0019a81801007387 */ /* 0x0001e40000100a00 */
[----:B0-----:R-:W-:-:S02]  /*2e9b0*/  IMAD.MOV.U32 R24, RZ, RZ, R22 ;  /* 0x000000ffff187224 */ /* 0x001fc400078e0016 */
[----:B------:R-:W-:-:S05]  /*2e9c0*/  IMAD.MOV.U32 R25, RZ, RZ, R23 ;  /* 0x000000ffff197224 */ /* 0x000fca00078e0017 */
[----:B------:R-:W-:Y:S04]  /*2e9d0*/  STL.64 [R1+0x19d0], R24 ;  /* 0x0019d01801007387 */ /* 0x000fe80000100a00 */
[----:B------:R-:W-:Y:S04]  /*2e9e0*/  STL.64 [R1+0x4e0], R4 ;  /* 0x0004e00401007387 */ /* 0x000fe80000100a00 */
[----:B------:R0:W-:Y:S04]  /*2e9f0*/  STL.64 [R1+0x4e8], R6 ;  /* 0x0004e80601007387 */ /* 0x0001e80000100a00 */
[----:B0-----:R-:W3:Y:S04]  /*2ea00*/  LDL.LU.64 R6, [R1+0x1a70] ;  /* 0x001a700001067983 */ /* 0x001ee80000300a00 */
[----:B------:R-:W4:Y:S01]  /*2ea10*/  LDL.LU.64 R4, [R1+0x1a68] ;  /* 0x001a680001047983 */ /* 0x000f220000300a00 */
[----:B--2---:R-:W-:Y:S03]  /*2ea20*/  HMMA.16816.F32 R20, R16, R20, R8 ;  /* 0x000000141014723c */ /* 0x004fe60000001808 */
[----:B---3--:R-:W-:Y:S04]  /*2ea30*/  STL.64 [R1+0x18], R6 ;  /* 0x0000180601007387 */ /* 0x008fe80000100a00 */
[----:B----4-:R0:W-:Y:S04]  /*2ea40*/  STL.64 [R1+0x1968], R4 ;  /* 0x0019680401007387 */ /* 0x0101e80000100a00 */
[----:B0-----:R-:W2:Y:S04]  /*2ea50*/  LDL.LU.64 R4, [R1+0x2d0] ;  /* 0x0002d00001047983 */ /* 0x001ea80000300a00 */
[----:B------:R-:W2:Y:S04]  /*2ea60*/  LDL.LU.64 R6, [R1+0x2d8] ;  /* 0x0002d80001067983 */ /* 0x000ea80000300a00 */
[----:B------:R-:W3:Y:S04]  /*2ea70*/  LDL.LU.64 R10, [R1+0x1a60] ;  /* 0x001a6000010a7983 */ /* 0x000ee80000300a00 */
[----:B------:R-:W3:Y:S04]  /*2ea80*/  LDL.LU.64 R8, [R1+0x1a58] ;  /* 0x001a580001087983 */ /* 0x000ee80000300a00 */
[----:B------:R-:W-:Y:S04]  /*2ea90*/  STL.64 [R1+0x2f0], R20 ;  /* 0x0002f01401007387 */ /* 0x000fe80000100a00 */
[----:B------:R0:W-:Y:S04]  /*2eaa0*/  STL.64 [R1+0x2f8], R22 ;  /* 0x0002f81601007387 */ /* 0x0001e80000100a00 */
[----:B0-----:R-:W4:Y:S04]  /*2eab0*/  LDL.LU.64 R22, [R1+0x1a50] ;  /* 0x001a500001167983 */ /* 0x001f280000300a00 */
[----:B------:R-:W4:Y:S01]  /*2eac0*/  LDL.LU.64 R20, [R1+0x1a48] ;  /* 0x001a480001147983 */ /* 0x000f220000300a00 */
[----:B------:R-:W-:-:S02]  /*2ead0*/  IMAD.MOV.U32 R24, RZ, RZ, R26 ;  /* 0x000000ffff187224 */ /* 0x000fc400078e001a */
[----:B------:R-:W-:-:S07]  /*2eae0*/  IMAD.MOV.U32 R25, RZ, RZ, R27 ;  /* 0x000000ffff197224 */ /* 0x000fce00078e001b */
[----:B----4-:R-:W-:-:S15]  /*2eaf0*/  HMMA.16816.F32 R20, R12, R24, R20 ;  /* 0x000000180c14723c */ /* 0x010fde0000001814 */
[----:B------:R-:W-:-:S08]  /*2eb00*/  NOP ;  /* 0x0000000000007918 */ /* 0x000fd00000000000 */
[----:B------:R-:W-:Y:S04]  /*2eb10*/  STL.64 [R1+0x4d0], R20 ;  /* 0x0004d01401007387 */ /* 0x000fe80000100a00 */
[----:B------:R0:W-:Y:S04]  /*2eb20*/  STL.64 [R1+0x4d8], R22 ;  /* 0x0004d81601007387 */ /* 0x0001e80000100a00 */
[----:B0-----:R-:W4:Y:S04]  /*2eb30*/  LDL.LU.64 R22, [R1+0x1a40] ;  /* 0x001a400001167983 */ /* 0x001f280000300a00 */
[----:B------:R-:W4:Y:S02]  /*2eb40*/  LDL.LU.64 R20, [R1+0x1a38] ;  /* 0x001a380001147983 */ /* 0x000f240000300a00 */
[----:B----4-:R-:W-:Y:S02]  /*2eb50*/  HMMA.16816.F32 R24, R16, R24, R20 ;  /* 0x000000181018723c */ /* 0x010fe40000001814 */
[----:B------:R-:W3:-:S15]  /*2eb60*/  LDL.LU.64 R20, [R1+0x1a30] ;  /* 0x001a300001147983 */ /* 0x000ede0000300a00 */
[----:B------:R-:W-:-:S06]  /*2eb70*/  NOP ;  /* 0x0000000000007918 */ /* 0x000fcc0000000000 */
[----:B------:R0:W-:Y:S04]  /*2eb80*/  STL.64 [R1+0x2e0], R24 ;  /* 0x0002e01801007387 */ /* 0x0001e80000100a00 */
[----:B------:R-:W-:Y:S01]  /*2eb90*/  STL.64 [R1+0x2e8], R26 ;  /* 0x0002e81a01007387 */ /* 0x000fe20000100a00 */
[----:B0-----:R-:W-:Y:S02]  /*2eba0*/  IMAD.MOV.U32 R24, RZ, RZ, R29 ;  /* 0x000000ffff187224 */ /* 0x001fe400078e001d */
[----:B------:R-:W-:Y:S01]  /*2ebb0*/  IMAD.MOV.U32 R25, RZ, RZ, R28 ;  /* 0x000000ffff197224 */ /* 0x000fe200078e001c */
[----:B------:R-:W4:Y:S04]  /*2ebc0*/  LDL.LU R29, [R1+0x1a28] ;  /* 0x001a2800011d7983 */ /* 0x000f280000300800 */
[----:B------:R-:W4:Y:S04]  /*2ebd0*/  LDL.LU R28, [R1+0x1a24] ;  /* 0x001a2400011c7983 */ /* 0x000f280000300800 */
[----:B------:R0:W-:Y:S02]  /*2ebe0*/  STL.64 [R1+0x19f8], R24 ;  /* 0x0019f81801007387 */ /* 0x0001e40000100a00 */
[----:B0-----:R-:W-:-:S02]  /*2ebf0*/  IMAD.MOV.U32 R24, RZ, RZ, R3 ;  /* 0x000000ffff187224 */ /* 0x001fc400078e0003 */
[----:B------:R-:W4:Y:S01]  /*2ec00*/  LDL.LU R3, [R1+0x1a20] ;  /* 0x001a200001037983 */ /* 0x000f220000300800 */
[----:B---3--:R-:W-:-:S15]  /*2ec10*/  HMMA.16816.F32 R8, R12, R20, R8 ;  /* 0x000000140c08723c */ /* 0x008fde0000001808 */
[----:B------:R-:W-:-:S08]  /*2ec20*/  NOP ;  /* 0x0000000000007918 */ /* 0x000fd00000000000 */
[----:B------:R-:W-:Y:S04]  /*2ec30*/  STL.64 [R1+0x4c0], R8 ;  /* 0x0004c00801007387 */ /* 0x000fe80000100a00 */
[----:B------:R0:W-:Y:S04]  /*2ec40*/  STL.64 [R1+0x4c8], R10 ;  /* 0x0004c80a01007387 */ /* 0x0001e80000100a00 */
[----:B0-----:R-:W3:Y:S04]  /*2ec50*/  LDL.LU.64 R10, [R1+0x1a18] ;  /* 0x001a1800010a7983 */ /* 0x001ee80000300a00 */
[----:B------:R-:W3:Y:S01]  /*2ec60*/  LDL.LU.64 R8, [R1+0x1a10] ;  /* 0x001a100001087983 */ /* 0x000ee20000300a00 */
[----:B------:R-:W-:Y:S01]  /*2ec70*/  IMAD.MOV.U32 R25, RZ, RZ, R2 ;  /* 0x000000ffff197224 */ /* 0x000fe200078e0002 */
[----:B--2---:R-:W-:Y:S02]  /*2ec80*/  HMMA.16816.F32 R20, R16, R20, R4 ;  /* 0x000000141014723c */ /* 0x004fe40000001804 */
[----:B------:R-:W-:-:S15]  /*2ec90*/  STL.64 [R1+0x1a08], R14 ;  /* 0x001a080e01007387 */ /* 0x000fde0000100a00 */
[----:B------:R-:W-:-:S06]  /*2eca0*/  NOP ;  /* 0x0000000000007918 */ /* 0x000fcc0000000000 */
[----:B------:R-:W-:Y:S04]  /*2ecb0*/  STL.64 [R1+0x2d0], R20 ;  /* 0x0002d01401007387 */ /* 0x000fe80000100a00 */
[----:B------:R-:W-:Y:S04]  /*2ecc0*/  STL.64 [R1+0x2d8], R22 ;  /* 0x0002d81601007387 */ /* 0x000fe80000100a00 */
[----:B------:R0:W-:Y:S01]  /*2ecd0*/  STL.64 [R1+0x1a00], R12 ;  /* 0x001a000c01007387 */ /* 0x0001e20000100a00 */
[----:B---3--:R-:W-:-:S15]  /*2ece0*/  HMMA.16816.F32 R4, R12, R24, R8 ;  /* 0x000000180c04723c */ /* 0x008fde0000001808 */
[----:B------:R-:W-:-:S08]  /*2ecf0*/  NOP ;  /* 0x0000000000007918 */ /* 0x000fd00000000000 */
[----:B------:R1:W-:Y:S04]  /*2ed00*/  STL.64 [R1+0x4b0], R4 ;  /* 0x0004b00401007387 */ /* 0x0003e80000100a00 */
[----:B------:R2:W-:Y:S04]  /*2ed10*/  STL.64 [R1+0x4b8], R6 ;  /* 0x0004b80601007387 */ /* 0x0005e80000100a00 */
[----:B0-----:R-:W3:Y:S04]  /*2ed20*/  LDL.LU.64 R12, [R1+0x2c0] ;  /* 0x0002c000010c7983 */ /* 0x001ee80000300a00 */
[----:B------:R-:W3:Y:S04]  /*2ed30*/  LDL.LU.64 R14, [R1+0x2c8] ;  /* 0x0002c800010e7983 */ /* 0x000ee80000300a00 */
[----:B-1----:R-:W4:Y:S04]  /*2ed40*/  LDL.LU.64 R4, [R1+0x280] ;  /* 0x0002800001047983 */ /* 0x002f280000300a00 */
[----:B--2---:R-:W2:Y:S04]  /*2ed50*/  LDL.LU.64 R6, [R1+0x288] ;  /* 0x0002880001067983 */ /* 0x004ea80000300a00 */
[----:B--2---:R-:W-:Y:S04]  /*2ed60*/  STL.64 [R1+0x1978], R6 ;  /* 0x0019780601007387 */ /* 0x004fe80000100a00 */
[----:B----4-:R0:W-:Y:S04]  /*2ed70*/  STL.64 [R1+0x1970], R4 ;  /* 0x0019700401007387 */ /* 0x0101e80000100a00 */
[----:B0-----:R-:W2:Y:S04]  /*2ed80*/  LDL.LU.64 R4, [R1+0x470] ;  /* 0x0004700001047983 */ /* 0x001ea80000300a00 */
[----:B------:R-:W4:Y:S04]  /*2ed90*/  LDL.LU.64 R6, [R1+0x478] ;  /* 0x0004780001067983 */ /* 0x000f280000300a00 */
[----:B----4-:R-:W-:Y:S04]  /*2eda0*/  STL.64 [R1+0x1990], R6 ;  /* 0x0019900601007387 */ /* 0x010fe80000100a00 */
[----:B--2---:R0:W-:Y:S04]  /*2edb0*/  STL.64 [R1+0x1988], R4 ;  /* 0x0019880401007387 */ /* 0x0041e80000100a00 */
        /* <DEDUP_REMOVED lines=13> */
[----:B------:R-:W4:Y:S01]  /*2ee90*/  LDL.LU.64 R6, [R1+0x498] ;  /* 0x0004980001067983 */ /* 0x000f220000300a00 */
[----:B---3--:R-:W-:Y:S03]  /*2eea0*/  HMMA.16816.F32 R24, R16, R24, R12 ;  /* 0x000000181018723c */ /* 0x008fe6000000180c */
[----:B----4-:R-:W-:Y:S04]  /*2eeb0*/  STL.64 [R1+0x19e0], R6 ;  /* 0x0019e00601007387 */ /* 0x010fe80000100a00 */
[----:B--2---:R0:W-:Y:S04]  /*2eec0*/  STL.64 [R1+0x19d8], R4 ;  /* 0x0019d80401007387 */ /* 0x0041e80000100a00 */
        /* <DEDUP_REMOVED lines=11> */
[----:B------:R-:W2:Y:S04]  /*2ef80*/  LDL.LU.64 R12, [R1+0x1a00] ;  /* 0x001a0000010c7983 */ /* 0x000ea80000300a00 */
        /* <DEDUP_REMOVED lines=27> */
[----:B------:R-:W-:Y:S04]  /*2f140*/  STL [R1+0x2a8], R26 ;  /* 0x0002a81a01007387 */ /* 0x000fe80000100800 */
[----:B0-----:R-:W2:Y:S01]  /*2f150*/  LDL.LU.64 R24, [R1+0x19a8] ;  /* 0x0019a80001187983 */ /* 0x001ea20000300a00 */
[----:B------:R-:W-:-:S05]  /*2f160*/  IMAD.MOV.U32 R2, RZ, RZ, R27 ;  /* 0x000000ffff027224 */ /* 0x000fca00078e001b */
[----:B------:R-:W-:Y:S01]  /*2f170*/  STL [R1+0x1470], R2 ;  /* 0x0014700201007387 */ /* 0x000fe20000100800 */
        /* <DEDUP_REMOVED lines=23> */
[----:B------:R-:W-:-:S07]  /*2f2f0*/  NOP ;  /* 0x0000000000007918 */ /* 0x000fce0000000000 */
[----:B------:R-:W-:Y:S01]  /*2f300*/  IMAD.MOV.U32 R2, RZ, RZ, R25 ;  /* 0x000000ffff027224 */ /* 0x000fe200078e0019 */
[----:B------:R-:W-:Y:S04]  /*2f310*/  STL [R1+0x280], R24 ;  /* 0x0002801801007387 */ /* 0x000fe80000100800 */
[----:B------:R-:W-:Y:S04]  /*2f320*/  STL.64 [R1+0x288], R26 ;  /* 0x0002881a01007387 */ /* 0x000fe80000100a00 */
[----:B------:R-:W0:Y:S04]  /*2f330*/  LDSM.16.M88.4 R24, [R0+UR6+0x7000] ;  /* 0x007000060018783b */ /* 0x000e280008000200 */
[----:B------:R1:W-:Y:S01]  /*2f340*/  STL [R1+0x1478], R2 ;  /* 0x0014780201007387 */ /* 0x0003e20000100800 */
[-C--:B---3--:R-:W-:Y:S06]  /*2f350*/  HMMA.16816.F32 R20, R12, R4.reuse, R20 ;  /* 0x000000040c14723c */ /* 0x088fec0000001814 */
[----:B----4-:R-:W-:Y:S01]  /*2f360*/  HMMA.16816.F32 R4, R16, R4, R8 ;  /* 0x000000041004723c */ /* 0x010fe20000001808 */
[----:B------:R-:W-:-:S15]  /*2f370*/  LDSM.16.M88.4 R8, [R0+UR6+0x7800] ;  /* 0x007800060008783b */ /* 0x000fde0008000200 */
[----:B------:R-:W-:-:S07]  /*2f380*/  NOP ;  /* 0x0000000000007918 */ /* 0x000fce0000000000 */
[----:B------:R-:W-:Y:S04]  /*2f390*/  STL [R1+0x274], R5 ;  /* 0x0002740501007387 */ /* 0x000fe80000100800 */
[----:B------:R-:W-:Y:S04]  /*2f3a0*/  STL.64 [R1+0x460], R20 ;  /* 0x0004601401007387 */ /* 0x000fe80000100a00 */
[----:B------:R-:W-:Y:S04]  /*2f3b0*/  STL.64 [R1+0x468], R22 ;  /* 0x0004681601007387 */ /* 0x000fe80000100a00 */
[----:B------:R-:W-:Y:S04]  /*2f3c0*/  STL.64 [R1+0x278], R6 ;  /* 0x0002780601007387 */ /* 0x000fe80000100a00 */
[----:B------:R-:W-:Y:S04]  /*2f3d0*/  STL.64 [R1+0x1930], R18 ;  /* 0x0019301201007387 */ /* 0x000fe80000100a00 */
[----:B------:R2:W-:Y:S01]  /*2f3e0*/  STL.64 [R1+0x1928], R16 ;  /* 0x0019281001007387 */ /* 0x0005e20000100a00 */
[----:B-1----:R-:W-:-:S03]  /*2f3f0*/  IMAD.MOV.U32 R2, RZ, RZ, R4 ;  /* 0x000000ffff027224 */ /* 0x002fc600078e0004 */
[----:B------:R-:W1:Y:S04]  /*2f400*/  LDSM.16.M88.4 R20, [R0+UR6+0x7400] ;  /* 0x007400060014783b */ /* 0x000e680008000200 */
[----:B------:R-:W-:Y:S04]  /*2f410*/  LDSM.16.M88.4 R4, [R0+UR6+0x7c00] ;  /* 0x007c00060004783b */ /* 0x000fe80008000200 */
[----:B--2---:R-:W2:Y:S04]  /*2f420*/  LDL.LU.64 R16, [R1+0x430] ;  /* 0x0004300001107983 */ /* 0x004ea80000300a00 */
[----:B------:R-:W3:Y:S04]  /*2f430*/  LDL.LU.64 R18, [R1+0x438] ;  /* 0x0004380001127983 */ /* 0x000ee80000300a00 */
[----:B---3--:R-:W-:Y:S04]  /*2f440*/  STL.64 [R1+0x1940], R18 ;  /* 0x0019401201007387 */ /* 0x008fe80000100a00 */
[----:B--2---:R2:W-:Y:S04]  /*2f450*/  STL.64 [R1+0x1938], R16 ;  /* 0x0019381001007387 */ /* 0x0045e80000100a00 */
[----:B--2---:R-:W2:Y:S04]  /*2f460*/  LDL.LU.64 R16, [R1+0x440] ;  /* 0x0004400001107983 */ /* 0x004ea80000300a00 */
[----:B------:R-:W3:Y:S04]  /*2f470*/  LDL.LU.64 R18, [R1+0x448] ;  /* 0x0004480001127983 */ /* 0x000ee80000300a00 */
[----:B---3--:R-:W-:Y:S04]  /*2f480*/  STL.64 [R1+0x1950], R18 ;  /* 0x0019501201007387 */ /* 0x008fe80000100a00 */
[----:B--2---:R-:W-:Y:S04]  /*2f490*/  STL.64 [R1+0x1948], R16 ;  /* 0x0019481001007387 */ /* 0x004fe80000100a00 */
[----:B------:R-:W-:Y:S04]  /*2f4a0*/  STL [R1+0x147c], R2 ;  /* 0x00147c0201007387 */ /* 0x000fe80000100800 */
[----:B0-----:R-:W-:Y:S04]  /*2f4b0*/  STL.64 [R1+0x1960], R26 ;  /* 0x0019601a01007387 */ /* 0x001fe80000100a00 */
[----:B------:R0:W-:Y:S04]  /*2f4c0*/  STL.64 [R1+0x1958], R24 ;  /* 0x0019581801007387 */ /* 0x0001e80000100a00 */
[----:B------:R-:W2:Y:S04]  /*2f4d0*/  LDSM.16.M88.4 R16, [R0+UR6+0x6c00] ;  /* 0x006c00060010783b */ /* 0x000ea80008000200 */
[----:B0-----:R-:W3:Y:S04]  /*2f4e0*/  LDL.LU.64 R24, [R1+0x450] ;  /* 0x0004500001187983 */ /* 0x001ee80000300a00 */
[----:B------:R-:W3:Y:S04]  /*2f4f0*/  LDL.LU.64 R26, [R1+0x458] ;  /* 0x00045800011a7983 */ /* 0x000ee80000300a00 */
[----:B-1----:R-:W-:Y:S04]  /*2f500*/  STL [R1+0x16e4], R23 ;  /* 0x0016e41701007387 */ /* 0x002fe80000100800 */
[----:B--2---:R-:W-:Y:S04]  /*2f510*/  STL.64 [R1+0x8], R18 ;  /* 0x0000081201007387 */ /* 0x004fe80000100a00 */
[----:B------:R-:W-:Y:S04]  /*2f520*/  STL [R1+0x1758], R10 ;  /* 0x0017580a01007387 */ /* 0x000fe80000100800 */
[----:B------:R-:W-:Y:S04]  /*2f530*/  STL [R1+0x16e0], R11 ;  /* 0x0016e00b01007387 */ /* 0x000fe80000100800 */
[----:B------:R0:W-:Y:S01]  /*2f540*/  STL [R1+0x12e4], R0 ;  /* 0x0012e40001007387 */ /* 0x0001e20000100800 */
[----:B------:R-:W-:-:S02]  /*2f550*/  IMAD.MOV.U32 R2, RZ, RZ, R16 ;  /* 0x000000ffff027224 */ /* 0x000fc400078e0010 */
[----:B0-----:R-:W-:Y:S01]  /*2f560*/  IMAD.MOV.U32 R0, RZ, RZ, R17 ;  /* 0x000000ffff007224 */ /* 0x001fe200078e0011 */
[----:B---3--:R-:W-:-:S15]  /*2f570*/  HMMA.16816.F32 R24, R12, R16, R24 ;  /* 0x000000100c18723c */ /* 0x008fde0000001818 */
[----:B------:R-:W-:-:S08]  /*2f580*/  NOP ;  /* 0x0000000000007918 */ /* 0x000fd00000000000 */
[----:B------:R-:W-:Y:S04]  /*2f590*/  STL.64 [R1+0x450], R24 ;  /* 0x0004501801007387 */ /* 0x000fe80000100a00 */
[----:B------:R0:W-:Y:S04]  /*2f5a0*/  STL.64 [R1+0x458], R26 ;  /* 0x0004581a01007387 */ /* 0x0001e80000100a00 */
[----:B0-----:R-:W2:Y:S04]  /*2f5b0*/  LDL.LU.64 R26, [R1+0x1960] ;  /* 0x00196000011a7983 */ /* 0x001ea80000300a00 */
[----:B------:R-:W3:Y:S04]  /*2f5c0*/  LDL.LU.64 R24, [R1+0x1958] ;  /* 0x0019580001187983 */ /* 0x000ee80000300a00 */
[----:B------:R-:W3:Y:S04]  /*2f5d0*/  LDL.LU.64 R18, [R1+0x1950] ;  /* 0x0019500001127983 */ /* 0x000ee80000300a00 */
[----:B------:R-:W3:Y:S02]  /*2f5e0*/  LDL.LU.64 R16, [R1+0x1948] ;  /* 0x0019480001107983 */ /* 0x000ee40000300a00 */
[----:B---3--:R-:W-:-:S15]  /*2f5f0*/  HMMA.16816.F32 R16, R12, R24, R16 ;  /* 0x000000180c10723c */ /* 0x008fde0000001810 */
[----:B------:R-:W-:-:S08]  /*2f600*/  NOP ;  /* 0x0000000000007918 */ /* 0x000fd00000000000 */
[----:B------:R-:W-:Y:S04]  /*2f610*/  STL.64 [R1+0x440], R16 ;  /* 0x0004401001007387 */ /* 0x000fe80000100a00 */
[----:B------:R0:W-:Y:S04]  /*2f620*/  STL.64 [R1+0x448], R18 ;  /* 0x0004481201007387 */ /* 0x0001e80000100a00 */
[----:B0-----:R-:W3:Y:S04]  /*2f630*/  LDL.LU.64 R18, [R1+0x1940] ;  /* 0x0019400001127983 */ /* 0x001ee80000300a00 */
[----:B------:R-:W3:Y:S04]  /*2f640*/  LDL.LU.64 R16, [R1+0x1938] ;  /* 0x0019380001107983 */ /* 0x000ee80000300a00 */
[----:B--2---:R-:W-:Y:S04]  /*2f650*/  STL.64 [R1+0x1920], R26 ;  /* 0x0019201a01007387 */ /* 0x004fe80000100a00 */
        /* <DEDUP_REMOVED lines=8> */
[----:B------:R-:W3:Y:S04]  /*2f6e0*/  LDL.LU.64 R16, [R1+0x1928] ;  /* 0x0019280001107983 */ /* 0x000ee80000300a00 */
[----:B------:R-:W-:Y:S04]  /*2f6f0*/  STL [R1+0x1910], R22 ;  /* 0x0019101601007387 */ /* 0x000fe80000100800 */
[----:B------:R0:W-:Y:S04]  /*2f700*/  STL.64 [R1+0x1908], R20 ;  /* 0x0019081401007387 */ /* 0x0001e80000100a00 */
[----:B0-----:R-:W4:Y:S04]  /*2f710*/  LDL.LU.64 R20, [R1+0x420] ;  /* 0x0004200001147983 */ /* 0x001f280000300a00 */
[----:B------:R-:W4:Y:S02]  /*2f720*/  LDL.LU.64 R22, [R1+0x428] ;  /* 0x0004280001167983 */ /* 0x000f240000300a00 */
[----:B----4-:R-:W-:-:S15]  /*2f730*/  HMMA.16816.F32 R20, R12, R8, R20 ;  /* 0x000000080c14723c */ /* 0x010fde0000001814 */
[----:B------:R-:W-:-:S08]  /*2f740*/  NOP ;  /* 0x0000000000007918 */ /* 0x000fd00000000000 */
[----:B------:R-:W-:Y:S04]  /*2f750*/  STL.64 [R1+0x420], R20 ;  /* 0x0004201401007387 */ /* 0x000fe80000100a00 */
[----:B------:R2:W-:Y:S02]  /*2f760*/  STL.64 [R1+0x428], R22 ;  /* 0x0004281601007387 */ /* 0x0005e40000100a00 */
[----:B--2---:R-:W-:-:S15]  /*2f770*/  HMMA.16816.F32 R20, R12, R4, R24 ;  /* 0x000000040c14723c */ /* 0x004fde0000001818 */
[----:B------:R-:W-:-:S08]  /*2f780*/  NOP ;  /* 0x0000000000007918 */ /* 0x000fd00000000000 */
[----:B------:R0:W-:Y:S04]  /*2f790*/  STL.64 [R1+0x210], R20 ;  /* 0x0002101401007387 */ /* 0x0001e80000100a00 */
[----:B------:R1:W-:Y:S04]  /*2f7a0*/  STL [R1+0x218], R22 ;  /* 0x0002181601007387 */ /* 0x0003e80000100800 */
[----:B------:R-:W2:Y:S04]  /*2f7b0*/  LDL R15, [R1+0xe94] ;  /* 0x000e9400010f7983 */ /* 0x000ea80000100800 */
[----:B------:R-:W3:Y:S04]  /*2f7c0*/  LDL.LU.64 R24, [R1+0x200] ;  /* 0x0002000001187983 */ /* 0x000ee80000300a00 */
[----:B------:R-:W3:Y:S01]  /*2f7d0*/  LDL.LU.64 R26, [R1+0x208] ;  /* 0x00020800011a7983 */ /* 0x000ee20000300a00 */
[----:B------:R-:W-:-:S03]  /*2f7e0*/  IMAD.MOV.U32 R10, RZ, RZ, R23 ;  /* 0x000000ffff0a7224 */ /* 0x000fc600078e0017 */
[----:B0-----:R-:W4:Y:S04]  /*2f7f0*/  LDL.LU.64 R20, [R1+0x1f0] ;  /* 0x0001f00001147983 */ /* 0x001f280000300a00 */
[----:B-1----:R-:W4:Y:S04]  /*2f800*/  LDL.LU.64 R22, [R1+0x1f8] ;  /* 0x0001f80001167983 */ /* 0x002f280000300a00 */
[----:B------:R-:W-:Y:S04]  /*2f810*/  STL [R1+0x1900], R10 ;  /* 0x0019000a01007387 */ /* 0x000fe80000100800 */
[----:B------:R0:W-:Y:S04]  /*2f820*/  STL.64 [R1+0x18f8], R8 ;  /* 0x0018f80801007387 */ /* 0x0001e80000100a00 */
[----:B0-----:R-:W4:Y:S04]  /*2f830*/  LDL.LU.64 R8, [R1+0x1e0] ;  /* 0x0001e00001087983 */ /* 0x001f280000300a00 */
[----:B------:R-:W4:Y:S04]  /*2f840*/  LDL.LU.64 R10, [R1+0x1e8] ;  /* 0x0001e800010a7983 */ /* 0x000f280000300a00 */
[----:B------:R-:W-:Y:S04]  /*2f850*/  STL.64 [R1+0x18f0], R6 ;  /* 0x0018f00601007387 */ /* 0x000fe80000100a00 */
[----:B------:R0:W-:Y:S04]  /*2f860*/  STL.64 [R1+0x18e8], R4 ;  /* 0x0018e80401007387 */ /* 0x0001e80000100a00 */
[----:B0-----:R-:W4:Y:S04]  /*2f870*/  LDL.LU.64 R4, [R1+0x1d0] ;  /* 0x0001d00001047983 */ /* 0x001f280000300a00 */
[----:B------:R-:W4:Y:S04]  /*2f880*/  LDL.LU.64 R6, [R1+0x1d8] ;  /* 0x0001d80001067983 */ /* 0x000f280000300a00 */
[----:B--2---:R-:W0:Y:S04]  /*2f890*/  LDSM.16.MT88.4 R12, [R15+UR5+0x8400] ;  /* 0x008400050f0c783b */ /* 0x004e280008004200 */
[----:B0-----:R-:W-:Y:S04]  /*2f8a0*/  STL.64 [R1+0x18d8], R14 ;  /* 0x0018d80e01007387 */ /* 0x001fe80000100a00 */
[----:B------:R0:W-:Y:S02]  /*2f8b0*/  STL.64 [R1+0x18d0], R12 ;  /* 0x0018d00c01007387 */ /* 0x0001e40000100a00 */
[----:B0-----:R-:W-:-:S02]  /*2f8c0*/  IMAD.MOV.U32 R12, RZ, RZ, R2 ;  /* 0x000000ffff0c7224 */ /* 0x001fc400078e0002 */
[----:B------:R-:W-:-:S07]  /*2f8d0*/  IMAD.MOV.U32 R13, RZ, RZ, R0 ;  /* 0x000000ffff0d7224 */ /* 0x000fce00078e0000 */
[----:B---3--:R-:W-:Y:S01]  /*2f8e0*/  HMMA.16816.F32 R12, R16, R12, R24 ;  /* 0x0000000c100c723c */ /* 0x008fe20000001818 */
[----:B------:R-:W2:Y:S04]  /*2f8f0*/  LDL.LU.64 R26, [R1+0x1920] ;  /* 0x00192000011a7983 */ /* 0x000ea80000300a00 */
[----:B------:R-:W4:-:S15]  /*2f900*/  LDL.LU.64 R24, [R1+0x1918] ;  /* 0x0019180001187983 */ /* 0x000f1e0000300a00 */
[----:B------:R-:W-:-:S03]  /*2f910*/  NOP ;  /* 0x0000000000007918 */ /* 0x000fc60000000000 */
[----:B------:R0:W-:Y:S01]  /*2f920*/  STL.64 [R1+0x200], R12 ;  /* 0x0002000c01007387 */ /* 0x0001e20000100a00 */
[----:B------:R-:W-:-:S03]  /*2f930*/  IMAD.MOV.U32 R0, RZ, RZ, R15 ;  /* 0x000000ffff007224 */ /* 0x000fc600078e000f */
[----:B------:R1:W-:Y:S04]  /*2f940*/  STL [R1+0x208], R14 ;  /* 0x0002080e01007387 */ /* 0x0003e80000100800 */
[----:B0-----:R-:W3:Y:S04]  /*2f950*/  LDL.LU.64 R12, [R1+0x1c0] ;  /* 0x0001c000010c7983 */ /* 0x001ee80000300a00 */
[----:B-1----:R-:W3:Y:S04]  /*2f960*/  LDL.LU.64 R14, [R1+0x1c8] ;  /* 0x0001c800010e7983 */ /* 0x002ee80000300a00 */
[----:B------:R-:W-:Y:S01]  /*2f970*/  STL [R1+0x1480], R0 ;  /* 0x0014800001007387 */ /* 0x000fe20000100800 */
[----:B----4-:R-:W-:-:S15]  /*2f980*/  HMMA.16816.F32 R20, R16, R24, R20 ;  /* 0x000000181014723c */ /* 0x010fde0000001814 */
[----:B------:R-:W-:-:S08]  /*2f990*/  NOP ;  /* 0x0000000000007918 */ /* 0x000fd00000000000 */
[----:B------:R-:W-:Y:S04]  /*2f9a0*/  STL.64 [R1+0x1f0], R20 ;  /* 0x0001f01401007387 */ /* 0x000fe80000100a00 */
[----:B------:R0:W-:Y:S04]  /*2f9b0*/  STL.64 [R1+0x1f8], R22 ;  /* 0x0001f81601007387 */ /* 0x0001e80000100a00 */
[----:B0-----:R-:W4:Y:S04]  /*2f9c0*/  LDL.LU R22, [R1+0x1910] ;  /* 0x0019100001167983 */ /* 0x001f280000300800 */
[----:B------:R-:W3:Y:S04]  /*2f9d0*/  LDL.LU.64 R20, [R1+0x1908] ;  /* 0x0019080001147983 */ /* 0x000ee80000300a00 */
[----:B--2---:R0:W-:Y:S04]  /*2f9e0*/  STL.64 [R1+0x18c8], R26 ;  /* 0x0018c81a01007387 */ /* 0x0041e80000100a00 */
[----:B0-----:R-:W2:Y:S01]  /*2f9f0*/  LDL.LU.64 R26, [R1+0x1b8] ;  /* 0x0001b800011a7983 */ /* 0x001ea20000300a00 */
[----:B---3--:R-:W-:-:S15]  /*2fa00*/  HMMA.16816.F32 R8, R16, R20, R8 ;  /* 0x000000141008723c */ /* 0x008fde0000001808 */
[----:B------:R-:W-:-:S08]  /*2fa10*/  NOP ;  /* 0x0000000000007918 */ /* 0x000fd00000000000 */
[----:B------:R-:W-:Y:S04]  /*2fa20*/  STL.64 [R1+0x1e0], R8 ;  /* 0x0001e00801007387 */ /* 0x000fe80000100a00 */
[----:B------:R0:W-:Y:S04]  /*2fa30*/  STL.64 [R1+0x1e8], R10 ;  /* 0x0001e80a01007387 */ /* 0x0001e80000100a00 */
[----:B0-----:R-:W3:Y:S04]  /*2fa40*/  LDL.LU R10, [R1+0x1900] ;  /* 0x00190000010a7983 */ /* 0x001ee80000300800 */
[----:B------:R-:W4:Y:S02]  /*2fa50*/  LDL.LU.64 R8, [R1+0x18f8] ;  /* 0x0018f80001087983 */ /* 0x000f240000300a00 */
[----:B----4-:R-:W-:-:S15]  /*2fa60*/  HMMA.16816.F32 R4, R16, R8, R4 ;  /* 0x000000081004723c */ /* 0x010fde0000001804 */
[----:B------:R-:W-:-:S08]  /*2fa70*/  NOP ;  /* 0x0000000000007918 */ /* 0x000fd00000000000 */
[----:B------:R0:W-:Y:S01]  /*2fa80*/  STL.64 [R1+0x1d0], R4 ;  /* 0x0001d00401007387 */ /* 0x0001e20000100a00 */
[----:B------:R-:W-:Y:S02]  /*2fa90*/  IMAD.MOV.U32 R0, RZ, RZ, R6 ;  /* 0x000000ffff007224 */ /* 0x000fe400078e0006 */
[----:B------:R-:W-:Y:S02]  /*2faa0*/  IMAD.MOV.U32 R2, RZ, RZ, R7 ;  /* 0x000000ffff027224 */ /* 0x000fe400078e0007 */
[----:B------:R-:W4:Y:S04]  /*2fab0*/  LDL.LU.64 R6, [R1+0x18f0] ;  /* 0x0018f00001067983 */ /* 0x000f280000300a00 */
[----:B0-----:R-:W2:Y:S04]  /*2fac0*/  LDL.LU.64 R4, [R1+0x18e8] ;  /* 0x0018e80001047983 */ /* 0x001ea80000300a00 */
[----:B---3--:R0:W-:Y:S04]  /*2fad0*/  STL [R1+0x18b8], R10 ;  /* 0x0018b80a01007387 */ /* 0x0081e80000100800 */
[----:B0-----:R-:W3:Y:S01]  /*2fae0*/  LDL.LU.64 R10, [R1+0x1a8] ;  /* 0x0001a800010a7983 */ /* 0x001ee20000300a00 */
[----:B--2---:R-:W-:Y:S03]  /*2faf0*/  HMMA.16816.F32 R16, R16, R4, R12 ;  /* 0x000000041010723c */ /* 0x004fe6000000180c */
[----:B---3--:R0:W-:Y:S04]  /*2fb00*/  STL.64 [R1+0x18c0], R10 ;  /* 0x0018c00a01007387 */ /* 0x0081e80000100a00 */
[----:B------:R-:W2:Y:S04]  /*2fb10*/  LDL.LU R8, [R1+0x260] ;  /* 0x0002600001087983 */ /* 0x000ea80000300800 */
[----:B------:R-:W2:Y:S01]  /*2fb20*/  LDL.LU R9, [R1+0x264] ;  /* 0x0002640001097983 */ /* 0x000ea20000300800 */
[----:B0-----:R-:W-:-:S02]  /*2fb30*/  IMAD.MOV.U32 R10, RZ, RZ, R3 ;  /* 0x000000ffff0a7224 */ /* 0x001fc400078e0003 */
[----:B------:R-:W-:Y:S01]  /*2fb40*/  IMAD.MOV.U32 R11, RZ, RZ, R28 ;  /* 0x000000ffff0b7224 */ /* 0x000fe200078e001c */
[----:B------:R-:W3:Y:S04]  /*2fb50*/  LDL.LU R3, [R1+0x18e4] ;  /* 0x0018e40001037983 */ /* 0x000ee80000300800 */
[----:B------:R-:W3:Y:S04]  /*2fb60*/  LDL.LU R28, [R1+0x18e0] ;  /* 0x0018e000011c7983 */ /* 0x000ee80000300800 */
[----:B------:R-:W-:Y:S04]  /*2fb70*/  STL [R1+0x1488], R2 ;  /* 0x0014880201007387 */ /* 0x000fe80000100800 */
[----:B------:R-:W-:Y:S04]  /*2fb80*/  STL [R1+0x1484], R0 ;  /* 0x0014840001007387 */ /* 0x000fe80000100800 */
[----:B------:R-:W2:Y:S04]  /*2fb90*/  LDL.LU.64 R14, [R1+0x18d8] ;  /* 0x0018d800010e7983 */ /* 0x000ea80000300a00 */
[----:B------:R-:W2:Y:S04]  /*2fba0*/  LDL.LU.64 R12, [R1+0x18d0] ;  /* 0x0018d000010c7983 */ /* 0x000ea80000300a00 */
[----:B----4-:R0:W-:Y:S04]  /*2fbb0*/  STL.64 [R1+0x18b0], R6 ;  /* 0x0018b00601007387 */ /* 0x0101e80000100a00 */
[----:B------:R-:W4:Y:S04]  /*2fbc0*/  LDL.LU R4, [R1+0x250] ;  /* 0x0002500001047983 */ /* 0x000f280000300800 */
[----:B------:R-:W-:Y:S04]  /*2fbd0*/  STL.64 [R1+0x1c0], R16 ;  /* 0x0001c01001007387 */ /* 0x000fe80000100a00 */
[----:B------:R-:W-:Y:S04]  /*2fbe0*/  STL.64 [R1+0x1c8], R18 ;  /* 0x0001c81201007387 */ /* 0x000fe80000100a00 */
[----:B------:R-:W4:Y:S01]  /*2fbf0*/  LDL.LU R5, [R1+0x254] ;  /* 0x0002540001057983 */ /* 0x000f220000300800 */
[----:B------:R-:W-:-:S02]  /*2fc00*/  IMAD.MOV.U32 R21, RZ, RZ, R26 ;  /* 0x000000ffff157224 */ /* 0x000fc400078e001a */
[----:B------:R-:W-:Y:S01]  /*2fc10*/  IMAD.MOV.U32 R20, RZ, RZ, R27 ;  /* 0x000000ffff147224 */ /* 0x000fe200078e001b */
[----:B0-----:R-:W4:Y:S01]  /*2fc20*/  LDL.LU R6, [R1+0x258] ;  /* 0x0002580001067983 */ /* 0x001f220000300800 */
[----:B------:R-:W-:Y:S01]  /*2fc30*/  IMAD.MOV.U32 R7, RZ, RZ, R29 ;  /* 0x000000ffff077224 */ /* 0x000fe200078e001d */
[----:B--2---:R-:W-:Y:S02]  /*2fc40*/  HMMA.16816.F32 R8, R12, R26, R8 ;  /* 0x0000001a0c08723c */ /* 0x004fe40000001808 */
[----:B------:R-:W2:-:S15]  /*2fc50*/  LDL.LU.64 R26, [R1+0x18c8] ;  /* 0x0018c800011a7983 */ /* 0x000e9e0000300a00 */
[----:B------:R-:W-:-:S06]  /*2fc60*/  NOP ;  /* 0x0000000000007918 */ /* 0x000fcc0000000000 */
[----:B------:R-:W-:Y:S01]  /*2fc70*/  STL.64 [R1+0x260], R8 ;  /* 0x0002600801007387 */ /* 0x000fe20000100a00 */
[----:B------:R-:W-:-:S03]  /*2fc80*/  IMAD.MOV.U32 R29, RZ, RZ, R10 ;  /* 0x000000ffff1d7224 */ /* 0x000fc600078e000a */
[----:B------:R0:W-:Y:S04]  /*2fc90*/  STL.64 [R1+0x268], R10 ;  /* 0x0002680a01007387 */ /* 0x0001e80000100a00 */
[----:B0-----:R-:W4:Y:S01]  /*2fca0*/  LDL.LU.64 R10, [R1+0x18c0] ;  /* 0x0018c000010a7983 */ /* 0x001f220000300a00 */
[----:B---3--:R-:W-:Y:S02]  /*2fcb0*/  IMAD.MOV.U32 R19, RZ, RZ, R3 ;  /* 0x000000ffff137224 */ /* 0x008fe400078e0003 */
[----:B------:R-:W-:Y:S02]  /*2fcc0*/  IMAD.MOV.U32 R3, RZ, RZ, R8 ;  /* 0x000000ffff037224 */ /* 0x000fe400078e0008 */
[----:B------:R-:W-:-:S03]  /*2fcd0*/  IMAD.MOV.U32 R25, RZ, RZ, R9 ;  /* 0x000000ffff197224 */ /* 0x000fc600078e0009 */
[----:B------:R-:W-:Y:S04]  /*2fce0*/  STL [R1+0x12f0], R3 ;  /* 0x0012f00301007387 */ /* 0x000fe80000100800 */
[----:B------:R-:W-:Y:S04]  /*2fcf0*/  STL [R1+0x12ec], R25 ;  /* 0x0012ec1901007387 */ /* 0x000fe80000100800 */
[----:B------:R-:W-:Y:S01]  /*2fd00*/  STL [R1+0x12e8], R29 ;  /* 0x0012e81d01007387 */ /* 0x000fe20000100800 */
[----:B----4-:R-:W-:Y:S06]  /*2fd10*/  HMMA.16816.F32 R4, R12, R10, R4 ;  /* 0x0000000a0c04723c */ /* 0x010fec0000001804 */
[----:B------:R-:W-:-:S02]  /*2fd20*/  IMAD.MOV.U32 R23, RZ, RZ, R10 ;  /* 0x000000ffff177224 */ /* 0x000fc400078e000a */
[----:B------:R-:W3:-:S15]  /*2fd30*/  LDL.LU R10, [R1+0x18b8] ;  /* 0x0018b800010a7983 */ /* 0x000ede0000300800 */
[----:B------:R-:W-:Y:S04]  /*2fd40*/  STL.64 [R1+0x250], R4 ;  /* 0x0002500401007387 */ /* 0x000fe80000100a00 */
[----:B------:R0:W-:Y:S01]  /*2fd50*/  STL.64 [R1+0x258], R6 ;  /* 0x0002580601007387 */ /* 0x0001e20000100a00 */
[----:B------:R-:W-:-:S03]  /*2fd60*/  IMAD.MOV.U32 R24, RZ, RZ, R4 ;  /* 0x000000ffff187224 */ /* 0x000fc600078e0004 */
[----:B0-----:R-:W4:Y:S04]  /*2fd70*/  LDL.LU.64 R6, [R1+0x18b0] ;  /* 0x0018b00001067983 */ /* 0x001f280000300a00 */
[----:B---3--:R0:W-:Y:S04]  /*2fd80*/  STL.64 [R1+0x18a8], R10 ;  /* 0x0018a80a01007387 */ /* 0x0081e80000100a00 */
[----:B------:R-:W3:Y:S04]  /*2fd90*/  LDL.LU R8, [R1+0x230] ;  /* 0x0002300001087983 */ /* 0x000ee80000300800 */
[----:B------:R-:W3:Y:S04]  /*2fda0*/  LDL.LU R9, [R1+0x234] ;  /* 0x0002340001097983 */ /* 0x000ee80000300800 */
[----:B0-----:R-:W3:Y:S04]  /*2fdb0*/  LDL.LU R10, [R1+0x238] ;  /* 0x00023800010a7983 */ /* 0x001ee80000300800 */
[----:B------:R-:W3:Y:S04]  /*2fdc0*/  LDL.LU R11, [R1+0x23c] ;  /* 0x00023c00010b7983 */ /* 0x000ee80000300800 */
[----:B------:R0:W-:Y:S04]  /*2fdd0*/  STL.64 [R1+0x16f0], R22 ;  /* 0x0016f01601007387 */ /* 0x0001e80000100a00 */
[----:B------:R-:W-:Y:S04]  /*2fde0*/  STL.64 [R1+0x16e8], R20 ;  /* 0x0016e81401007387 */ /* 0x000fe80000100a00 */
[----:B0-----:R-:W4:Y:S04]  /*2fdf0*/  LDL R22, [R1+0x198] ;  /* 0x0001980001167983 */ /* 0x001f280000100800 */
[----:B------:R-:W4:Y:S04]  /*2fe00*/  LDL R23, [R1+0x19c] ;  /* 0x00019c0001177983 */ /* 0x000f280000100800 */
[----:B------:R0:W-:Y:S04]  /*2fe10*/  STL [R1+0x12f8], R24 ;  /* 0x0012f81801007387 */ /* 0x0001e80000100800 */
[----:B--2---:R1:W-:Y:S04]  /*2fe20*/  STL.64 [R1+0x1750], R26 ;  /* 0x0017501a01007387 */ /* 0x0043e80000100a00 */
[----:B0-----:R-:W4:Y:S04]  /*2fe30*/  LDL.LU R24, [R1+0x240] ;  /* 0x0002400001187983 */ /* 0x001f280000300800 */
[----:B------:R-:W4:Y:S04]  /*2fe40*/  LDL.LU R25, [R1+0x244] ;  /* 0x0002440001197983 */ /* 0x000f280000300800 */
[----:B-1----:R-:W4:Y:S04]  /*2fe50*/  LDL.LU R26, [R1+0x248] ;  /* 0x00024800011a7983 */ /* 0x002f280000300800 */
[----:B------:R-:W4:Y:S01]  /*2fe60*/  LDL.LU R27, [R1+0x24c] ;  /* 0x00024c00011b7983 */ /* 0x000f220000300800 */
[----:B------:R-:W-:-:S02]  /*2fe70*/  IMAD.MOV.U32 R18, RZ, RZ, R28 ;  /* 0x000000ffff127224 */ /* 0x000fc400078e001c */
[----:B------:R-:W-:-:S05]  /*2fe80*/  IMAD.MOV.U32 R28, RZ, RZ, R5 ;  /* 0x000000ffff1c7224 */ /* 0x000fca00078e0005 */
[----:B------:R-:W-:Y:S01]  /*2fe90*/  STL [R1+0x12f4], R28 ;  /* 0x0012f41c01007387 */ /* 0x000fe20000100800 */
[C---:B---3--:R-:W-:Y:S06]  /*2fea0*/  HMMA.16816.F32 R8, R12.reuse, R18, R8 ;  /* 0x000000120c08723c */ /* 0x048fec0000001808 */
[----:B----4-:R-:W-:Y:S01]  /*2feb0*/  HMMA.16816.F32 R24, R12, R22, R24 ;  /* 0x000000160c18723c */ /* 0x010fe20000001818 */
[----:B------:R-:W2:-:S15]  /*2fec0*/  LDL R22, [R1+0x108] ;  /* 0x0001080001167983 */ /* 0x000e9e0000100800 */
[----:B------:R-:W-:-:S07]  /*2fed0*/  NOP ;  /* 0x0000000000007918 */ /* 0x000fce0000000000 */
[----:B------:R0:W-:Y:S04]  /*2fee0*/  STL.64 [R1+0x600], R24 ;  /* 0x0006001801007387 */ /* 0x0001e80000100a00 */
[----:B------:R1:W-:Y:S04]  /*2fef0*/  STL.64 [R1+0x608], R26 ;  /* 0x0006081a01007387 */ /* 0x0003e80000100a00 */
[----:B------:R-:W-:Y:S04]  /*2ff00*/  STL.64 [R1+0x5f0], R8 ;  /* 0x0005f00801007387 */ /* 0x000fe80000100a00 */
[----:B------:R-:W-:Y:S04]  /*2ff10*/  STL.64 [R1+0x5f8], R10 ;  /* 0x0005f80a01007387 */ /* 0x000fe80000100a00 */
[----:B------:R-:W2:Y:S04]  /*2ff20*/  LDL R23, [R1+0x10c] ;  /* 0x00010c0001177983 */ /* 0x000ea80000100800 */
[----:B--2---:R2:W-:Y:S04]  /*2ff30*/  STL.64 [R1+0x1830], R22 ;  /* 0x0018301601007387 */ /* 0x0045e80000100a00 */
[----:B0-----:R-:W3:Y:S04]  /*2ff40*/  LDL.LU R24, [R1+0x550] ;  /* 0x0005500001187983 */ /* 0x001ee80000300800 */
[----:B------:R-:W3:Y:S04]  /*2ff50*/  LDL.LU R25, [R1+0x554] ;  /* 0x0005540001197983 */ /* 0x000ee80000300800 */
[----:B-1----:R-:W4:Y:S04]  /*2ff60*/  LDL.LU R26, [R1+0x558] ;  /* 0x00055800011a7983 */ /* 0x002f280000300800 */
[----:B------:R-:W4:Y:S04]  /*2ff70*/  LDL.LU R27, [R1+0x55c] ;  /* 0x00055c00011b7983 */ /* 0x000f280000300800 */
[----:B----4-:R-:W-:Y:S04]  /*2ff80*/  STL.64 [R1+0x1840], R26 ;  /* 0x0018401a01007387 */ /* 0x010fe80000100a00 */
[----:B---3--:R-:W-:Y:S04]  /*2ff90*/  STL.64 [R1+0x1838], R24 ;  /* 0x0018381801007387 */ /* 0x008fe80000100a00 */
[----:B--2---:R-:W2:Y:S04]  /*2ffa0*/  LDL R22, [R1+0x128] ;  /* 0x0001280001167983 */ /* 0x004ea80000100800 */
[----:B------:R-:W2:Y:S04]  /*2ffb0*/  LDL R23, [R1+0x12c] ;  /* 0x00012c0001177983 */ /* 0x000ea80000100800 */
[----:B--2---:R0:W-:Y:S04]  /*2ffc0*/  STL.64 [R1+0x1848], R22 ;  /* 0x0018481601007387 */ /* 0x0041e80000100a00 */
[----:B0-----:R-:W2:Y:S04]  /*2ffd0*/  LDL.LU.64 R22, [R1+0x138] ;  /* 0x0001380001167983 */ /* 0x001ea80000300a00 */
[----:B--2---:R0:W-:Y:S04]  /*2ffe0*/  STL.64 [R1+0x1860], R22 ;  /* 0x0018601601007387 */ /* 0x0041e80000100a00 */
[----:B------:R-:W2:Y:S04]  /*2fff0*/  LDL.LU R24, [R1+0x570] ;  /* 0x0005700001187983 */ /* 0x000ea80000300800 */
[----:B------:R-:W2:Y:S04]  /*30000*/  LDL.LU R25, [R1+0x574] ;  /* 0x0005740001197983 */ /* 0x000ea80000300800 */
[----:B------:R-:W3:Y:S04]  /*30010*/  LDL.LU R26, [R1+0x578] ;  /* 0x00057800011a7983 */ /* 0x000ee80000300800 */
[----:B------:R-:W3:Y:S04]  /*30020*/  LDL.LU R27, [R1+0x57c] ;  /* 0x00057c00011b7983 */ /* 0x000ee80000300800 */
[----:B0-----:R-:W4:Y:S04]  /*30030*/  LDL R22, [R1+0x148] ;  /* 0x0001480001167983 */ /* 0x001f280000100800 */
[----:B------:R-:W4:Y:S04]  /*30040*/  LDL R23, [R1+0x14c] ;  /* 0x00014c0001177983 */ /* 0x000f280000100800 */
[----:B------:R-:W2:Y:S04]  /*30050*/  LDL.LU R16, [R1+0x220] ;  /* 0x0002200001107983 */ /* 0x000ea80000300800 */
[----:B------:R-:W2:Y:S04]  /*30060*/  LDL.LU R17, [R1+0x224] ;  /* 0x0002240001117983 */ /* 0x000ea80000300800 */
[----:B------:R-:W2:Y:S04]  /*30070*/  LDL.LU R18, [R1+0x228] ;  /* 0x0002280001127983 */ /* 0x000ea80000300800 */
[----:B------:R-:W2:Y:S04]  /*30080*/  LDL.LU R19, [R1+0x22c] ;  /* 0x00022c0001137983 */ /* 0x000ea80000300800 */
[----:B------:R-:W2:Y:S04]  /*30090*/  LDL.LU.64 R10, [R1+0x178] ;  /* 0x00017800010a7983 */ /* 0x000ea80000300a00 */
[----:B----4-:R0:W-:Y:S04]  /*300a0*/  STL.64 [R1+0x1878], R22 ;  /* 0x0018781601007387 */ /* 0x0101e80000100a00 */
[----:B0-----:R-:W4:Y:S04]  /*300b0*/  LDL.LU.64 R22, [R1+0x158] ;  /* 0x0001580001167983 */ /* 0x001f280000300a00 */
[----:B----4-:R-:W-:Y:S04]  /*300c0*/  STL.64 [R1+0x1890], R22 ;  /* 0x0018901601007387 */ /* 0x010fe80000100a00 */
[----:B---3--:R-:W-:Y:S04]  /*300d0*/  STL.64 [R1+0x1858], R26 ;  /* 0x0018581a01007387 */ /* 0x008fe80000100a00 */
[----:B--2---:R0:W-:Y:S04]  /*300e0*/  STL.64 [R1+0x1850], R24 ;  /* 0x0018501801007387 */ /* 0x0041e80000100a00 */
[----:B0-----:R-:W2:Y:S04]  /*300f0*/  LDL.LU R24, [R1+0x580] ;  /* 0x0005800001187983 */ /* 0x001ea80000300800 */
[----:B------:R-:W2:Y:S04]  /*30100*/  LDL.LU R25, [R1+0x584] ;  /* 0x0005840001197983 */ /* 0x000ea80000300800 */
[----:B------:R-:W3:Y:S04]  /*30110*/  LDL.LU R26, [R1+0x588] ;  /* 0x00058800011a7983 */ /* 0x000ee80000300800 */
[----:B------:R-:W3:Y:S04]  /*30120*/  LDL.LU R27, [R1+0x58c] ;  /* 0x00058c00011b7983 */ /* 0x000ee80000300800 */
[----:B------:R-:W4:Y:S04]  /*30130*/  LDL R2, [R1+0xe90] ;  /* 0x000e900001027983 */ /* 0x000f280000100800 */
[----:B------:R-:W4:Y:S04]  /*30140*/  LDL R22, [R1+0x168] ;  /* 0x0001680001167983 */ /* 0x000f280000100800 */
[----:B------:R-:W4:Y:S04]  /*30150*/  LDL R23, [R1+0x16c] ;  /* 0x00016c0001177983 */ /* 0x000f280000100800 */
[----:B---3--:R-:W-:Y:S04]  /*30160*/  STL.64 [R1+0x1870], R26 ;  /* 0x0018701a01007387 */ /* 0x008fe80000100a00 */
[----:B--2---:R0:W-:Y:S04]  /*30170*/  STL.64 [R1+0x1868], R24 ;  /* 0x0018681801007387 */ /* 0x0041e80000100a00 */
[----:B0-----:R-:W2:Y:S04]  /*30180*/  LDL.LU R24, [R1+0x590] ;  /* 0x0005900001187983 */ /* 0x001ea80000300800 */
[----:B------:R-:W2:Y:S04]  /*30190*/  LDL.LU R25, [R1+0x594] ;  /* 0x0005940001197983 */ /* 0x000ea80000300800 */
[----:B------:R-:W3:Y:S04]  /*301a0*/  LDL.LU R26, [R1+0x598] ;  /* 0x00059800011a7983 */ /* 0x000ee80000300800 */
[----:B------:R-:W3:Y:S04]  /*301b0*/  LDL.LU R27, [R1+0x59c] ;  /* 0x00059c00011b7983 */ /* 0x000ee80000300800 */
[----:B---3--:R-:W-:Y:S04]  /*301c0*/  STL.64 [R1+0x1888], R26 ;  /* 0x0018881a01007387 */ /* 0x008fe80000100a00 */
[----:B--2---:R0:W-:Y:S04]  /*301d0*/  STL.64 [R1+0x1880], R24 ;  /* 0x0018801801007387 */ /* 0x0041e80000100a00 */
[----:B0-----:R-:W2:Y:S04]  /*301e0*/  LDL.LU R24, [R1+0x5a0] ;  /* 0x0005a00001187983 */ /* 0x001ea80000300800 */
[----:B------:R-:W2:Y:S04]  /*301f0*/  LDL.LU R25, [R1+0x5a4] ;  /* 0x0005a40001197983 */ /* 0x000ea80000300800 */
[----:B------:R-:W3:Y:S04]  /*30200*/  LDL.LU R26, [R1+0x5a8] ;  /* 0x0005a800011a7983 */ /* 0x000ee80000300800 */
[----:B------:R-:W3:Y:S01]  /*30210*/  LDL.LU R27, [R1+0x5ac] ;  /* 0x0005ac00011b7983 */ /* 0x000ee20000300800 */
[----:B------:R-:W-:Y:S06]  /*30220*/  HMMA.16816.F32 R16, R12, R10, R16 ;  /* 0x0000000a0c10723c */ /* 0x000fec0000001810 */
[----:B------:R-:W-:-:S02]  /*30230*/  IMAD.MOV.U32 R5, RZ, RZ, R10 ;  /* 0x000000ffff057224 */ /* 0x000fc400078e000a */
[----:B------:R-:W-:Y:S01]  /*30240*/  IMAD.MOV.U32 R4, RZ, RZ, R11 ;  /* 0x000000ffff047224 */ /* 0x000fe200078e000b */
[----:B---3--:R-:W-:Y:S04]  /*30250*/  STL.64 [R1+0x18a0], R26 ;  /* 0x0018a01a01007387 */ /* 0x008fe80000100a00 */
[----:B--2---:R0:W-:Y:S04]  /*30260*/  STL.64 [R1+0x1898], R24 ;  /* 0x0018981801007387 */ /* 0x0041e80000100a00 */
[----:B0-----:R-:W2:Y:S04]  /*30270*/  LDL.LU R24, [R1+0x5b0] ;  /* 0x0005b00001187983 */ /* 0x001ea80000300800 */
[----:B------:R-:W2:Y:S04]  /*30280*/  LDL.LU R25, [R1+0x5b4] ;  /* 0x0005b40001197983 */ /* 0x000ea80000300800 */
[----:B------:R-:W2:Y:S04]  /*30290*/  LDL.LU R26, [R1+0x5b8] ;  /* 0x0005b800011a7983 */ /* 0x000ea80000300800 */
[----:B------:R-:W2:Y:S04]  /*302a0*/  LDL.LU R27, [R1+0x5bc] ;  /* 0x0005bc00011b7983 */ /* 0x000ea80000300800 */
[----:B------:R-:W3:Y:S04]  /*302b0*/  LDL.LU.64 R10, [R1+0x18a8] ;  /* 0x0018a800010a7983 */ /* 0x000ee80000300a00 */
[----:B------:R-:W-:Y:S01]  /*302c0*/  STL.64 [R1+0x5e0], R16 ;  /* 0x0005e01001007387 */ /* 0x000fe20000100a00 */
[----:B------:R-:W-:-:S03]  /*302d0*/  IMAD.MOV.U32 R9, RZ, RZ, R17 ;  /* 0x000000ffff097224 */ /* 0x000fc600078e0011 */
[----:B------:R-:W-:Y:S01]  /*302e0*/  STL.64 [R1+0x5e8], R18 ;  /* 0x0005e81201007387 */ /* 0x000fe20000100a00 */
[----:B------:R-:W-:-:S03]  /*302f0*/  IMAD.MOV.U32 R8, RZ, RZ, R16 ;  /* 0x000000ffff087224 */ /* 0x000fc600078e0010 */
[----:B----4-:R-:W0:Y:S04]  /*30300*/  LDSM.16.MT88.4 R16, [R2+UR5+0x8400] ;  /* 0x008400050210783b */ /* 0x010e280008004200 */
[----:B------:R-:W-:Y:S04]  /*30310*/  STL [R1+0x166c], R4 ;  /* 0x00166c0401007387 */ /* 0x000fe80000100800 */
[----:B------:R-:W-:Y:S04]  /*30320*/  STL [R1+0x1668], R5 ;  /* 0x0016680501007387 */ /* 0x000fe80000100800 */
[----:B------:R-:W-:Y:S04]  /*30330*/  STL [R1+0x1300], R8 ;  /* 0x0013000801007387 */ /* 0x000fe80000100800 */
[----:B------:R-:W-:Y:S01]  /*30340*/  STL [R1+0x12fc], R9 ;  /* 0x0012fc0901007387 */ /* 0x000fe20000100800 */
[C---:B--2---:R-:W-:Y:S03]  /*30350*/  HMMA.16816.F32 R20, R12.reuse, R22, R24 ;  /* 0x000000160c14723c */ /* 0x044fe60000001818 */
[----:B---3--:R1:W-:Y:S04]  /*30360*/  STL.64 [R1+0x1760], R10 ;  /* 0x0017600a01007387 */ /* 0x0083e80000100a00 */
[----:B-1----:R-:W2:Y:S04]  /*30370*/  LDL.LU.64 R10, [R1+0x118] ;  /* 0x00011800010a7983 */ /* 0x002ea80000300a00 */
[----:B0-----:R-:W-:Y:S04]  /*30380*/  STL.64 [R1+0x16b8], R18 ;  /* 0x0016b81201007387 */ /* 0x001fe80000100a00 */
[----:B------:R0:W-:Y:S04]  /*30390*/  STL.64 [R1+0x16b0], R16 ;  /* 0x0016b01001007387 */ /* 0x0001e80000100a00 */
[----:B0-----:R-:W2:Y:S04]  /*303a0*/  LDL.LU R16, [R1+0x560] ;  /* 0x0005600001107983 */ /* 0x001ea80000300800 */
[----:B------:R-:W2:Y:S04]  /*303b0*/  LDL.LU R17, [R1+0x564] ;  /* 0x0005640001117983 */ /* 0x000ea80000300800 */
[----:B------:R-:W2:Y:S04]  /*303c0*/  LDL.LU R18, [R1+0x568] ;  /* 0x0005680001127983 */ /* 0x000ea80000300800 */
[----:B------:R-:W2:Y:S04]  /*303d0*/  LDL.LU R19, [R1+0x56c] ;  /* 0x00056c0001137983 */ /* 0x000ea80000300800 */
[----:B------:R-:W3:Y:S04]  /*303e0*/  LDL.LU.64 R26, [R1+0x18a0] ;  /* 0x0018a000011a7983 */ /* 0x000ee80000300a00 */
[----:B------:R-:W3:Y:S04]  /*303f0*/  LDL.LU.64 R24, [R1+0x1898] ;  /* 0x0018980001187983 */ /* 0x000ee80000300a00 */
[----:B------:R-:W-:Y:S04]  /*30400*/  STL.64 [R1+0x5b0], R20 ;  /* 0x0005b01401007387 */ /* 0x000fe80000100a00 */
[----:B------:R0:W-:Y:S04]  /*30410*/  STL.64 [R1+0x5b8], R22 ;  /* 0x0005b81601007387 */ /* 0x0001e80000100a00 */
[----:B0-----:R-:W3:Y:S02]  /*30420*/  LDL.LU.64 R22, [R1+0x1890] ;  /* 0x0018900001167983 */ /* 0x001ee40000300a00 */
[----:B---3--:R-:W-:Y:S06]  /*30430*/  HMMA.16816.F32 R24, R12, R22, R24 ;  /* 0x000000160c18723c */ /* 0x008fec0000001818 */
[----:B------:R-:W-:-:S02]  /*30440*/  IMAD.MOV.U32 R4, RZ, RZ, R22 ;  /* 0x000000ffff047224 */ /* 0x000fc400078e0016 */
[----:B------:R-:W-:-:S15]  /*30450*/  IMAD.MOV.U32 R5, RZ, RZ, R23 ;  /* 0x000000ffff057224 */ /* 0x000fde00078e0017 */
[----:B------:R-:W-:Y:S04]  /*30460*/  STL.64 [R1+0x5a0], R24 ;  /* 0x0005a01801007387 */ /* 0x000fe80000100a00 */
[----:B------:R0:W-:Y:S04]  /*30470*/  STL.64 [R1+0x5a8], R26 ;  /* 0x0005a81a01007387 */ /* 0x0001e80000100a00 */
[----:B0-----:R-:W3:Y:S04]  /*30480*/  LDL.LU.64 R26, [R1+0x1888] ;  /* 0x00188800011a7983 */ /* 0x001ee80000300a00 */
[----:B------:R-:W3:Y:S04]  /*30490*/  LDL.LU.64 R24, [R1+0x1880] ;  /* 0x0018800001187983 */ /* 0x000ee80000300a00 */
[----:B------:R-:W3:Y:S04]  /*304a0*/  LDL.LU.64 R22, [R1+0x1878] ;  /* 0x0018780001167983 */ /* 0x000ee80000300a00 */
[----:B------:R-:W-:Y:S04]  /*304b0*/  STL [R1+0x1674], R5 ;  /* 0x0016740501007387 */ /* 0x000fe80000100800 */
[----:B------:R-:W-:Y:S01]  /*304c0*/  STL [R1+0x1670], R4 ;  /* 0x0016700401007387 */ /* 0x000fe20000100800 */
[----:B---3--:R-:W-:Y:S03]  /*304d0*/  HMMA.16816.F32 R20, R12, R22, R24 ;  /* 0x000000160c14723c */ /* 0x008fe60000001818 */
[----:B------:R-:W3:Y:S04]  /*304e0*/  LDL.LU.64 R26, [R1+0x1870] ;  /* 0x00187000011a7983 */ /* 0x000ee80000300a00 */
[----:B------:R-:W3:-:S15]  /*304f0*/  LDL.LU.64 R24, [R1+0x1868] ;  /* 0x0018680001187983 */ /* 0x000ede0000300a00 */
[----:B------:R-:W-:-:S01]  /*30500*/  NOP ;  /* 0x0000000000007918 */ /* 0x000fc20000000000 */
        /* <DEDUP_REMOVED lines=13> */
[C---:B--2---:R-:W-:Y:S06]  /*305e0*/  HMMA.16816.F32 R16, R12.reuse, R10, R16 ;  /* 0x0000000a0c10723c */ /* 0x044fec0000001810 */
[----:B---3--:R-:W-:Y:S01]  /*305f0*/  HMMA.16816.F32 R20, R12, R22, R24 ;  /* 0x000000160c14723c */ /* 0x008fe20000001818 */
[----:B------:R-:W2:Y:S04]  /*30600*/  LDL.LU.64 R26, [R1+0x1840] ;  /* 0x00184000011a7983 */ /* 0x000ea80000300a00 */
[----:B------:R-:W2:-:S15]  /*30610*/  LDL.LU.64 R24, [R1+0x1838] ;  /* 0x0018380001187983 */ /* 0x000e9e0000300a00 */
[----:B------:R-:W-:-:S03]  /*30620*/  NOP ;  /* 0x0000000000007918 */ /* 0x000fc60000000000 */
[----:B------:R-:W-:Y:S04]  /*30630*/  STL.64 [R1+0x570], R20 ;  /* 0x0005701401007387 */ /* 0x000fe80000100a00 */
[----:B------:R0:W-:Y:S04]  /*30640*/  STL.64 [R1+0x578], R22 ;  /* 0x0005781601007387 */ /* 0x0001e80000100a00 */
[----:B0-----:R-:W2:Y:S01]  /*30650*/  LDL.LU.64 R22, [R1+0x1830] ;  /* 0x0018300001167983 */ /* 0x001ea20000300a00 */
[----:B------:R-:W-:Y:S02]  /*30660*/  IMAD.MOV.U32 R5, RZ, RZ, R11 ;  /* 0x000000ffff057224 */ /* 0x000fe400078e000b */
[----:B------:R-:W-:Y:S01]  /*30670*/  IMAD.MOV.U32 R4, RZ, RZ, R10 ;  /* 0x000000ffff047224 */ /* 0x000fe200078e000a */
[----:B------:R-:W-:Y:S04]  /*30680*/  STL.64 [R1+0x560], R16 ;  /* 0x0005601001007387 */ /* 0x000fe80000100a00 */
[----:B------:R-:W-:Y:S04]  /*30690*/  STL.64 [R1+0x568], R18 ;  /* 0x0005681201007387 */ /* 0x000fe80000100a00 */
[----:B------:R-:W-:Y:S04]  /*306a0*/  STL [R1+0x1684], R5 ;  /* 0x0016840501007387 */ /* 0x000fe80000100800 */
[----:B------:R-:W-:Y:S04]  /*306b0*/  STL [R1+0x1680], R4 ;  /* 0x0016800401007387 */ /* 0x000fe80000100800 */
[----:B------:R2:W-:Y:S02]  /*306c0*/  STL.64 [R1+0x1828], R6 ;  /* 0x0018280601007387 */ /* 0x0005e40000100a00 */
[----:B--2---:R-:W-:Y:S02]  /*306d0*/  HMMA.16816.F32 R4, R12, R22, R24 ;  /* 0x000000160c04723c */ /* 0x004fe40000001818 */
[----:B------:R-:W2:-:S15]  /*306e0*/  LDL R22, [R1+0x58] ;  /* 0x0000580001167983 */ /* 0x000e9e0000100800 */
[----:B------:R-:W-:-:S06]  /*306f0*/  NOP ;  /* 0x0000000000007918 */ /* 0x000fcc0000000000 */
[----:B------:R-:W-:Y:S04]  /*30700*/  STL.64 [R1+0x550], R4 ;  /* 0x0005500401007387 */ /* 0x000fe80000100a00 */
[----:B------:R-:W-:Y:S04]  /*30710*/  STL.64 [R1+0x558], R6 ;  /* 0x0005580601007387 */ /* 0x000fe80000100a00 */
[----:B------:R-:W2:Y:S04]  /*30720*/  LDL R23, [R1+0x5c] ;  /* 0x00005c0001177983 */ /* 0x000ea80000100800 */
[----:B--2---:R-:W-:Y:S04]  /*30730*/  STL.64 [R1+0x1768], R22 ;  /* 0x0017681601007387 */ /* 0x004fe80000100a00 */
[----:B------:R-:W2:Y:S04]  /*30740*/  LDL R10, [R1+0x68] ;  /* 0x00006800010a7983 */ /* 0x000ea80000100800 */
[----:B------:R-:W2:Y:S04]  /*30750*/  LDL R11, [R1+0x6c] ;  /* 0x00006c00010b7983 */ /* 0x000ea80000100800 */
[----:B--2---:R0:W-:Y:S04]  /*30760*/  STL.64 [R1+0x1770], R10 ;  /* 0x0017700a01007387 */ /* 0x0041e80000100a00 */
[----:B------:R-:W2:Y:S04]  /*30770*/  LDL.LU R8, [R1+0x4c0] ;  /* 0x0004c00001087983 */ /* 0x000ea80000300800 */
[----:B------:R-:W2:Y:S04]  /*30780*/  LDL.LU R9, [R1+0x4c4] ;  /* 0x0004c40001097983 */ /* 0x000ea80000300800 */
[----:B0-----:R-:W3:Y:S04]  /*30790*/  LDL.LU R10, [R1+0x4c8] ;  /* 0x0004c800010a7983 */ /* 0x001ee80000300800 */
[----:B------:R-:W3:Y:S04]  /*307a0*/  LDL.LU R11, [R1+0x4cc] ;  /* 0x0004cc00010b7983 */ /* 0x000ee80000300800 */
[----:B---3--:R0:W-:Y:S04]  /*307b0*/  STL.64 [R1+0x1780], R10 ;  /* 0x0017800a01007387 */ /* 0x0081e80000100a00 */
[----:B--2---:R-:W-:Y:S04]  /*307c0*/  STL.64 [R1+0x1778], R8 ;  /* 0x0017780801007387 */ /* 0x004fe80000100a00 */
[----:B0-----:R-:W2:Y:S04]  /*307d0*/  LDL R10, [R1+0x88] ;  /* 0x00008800010a7983 */ /* 0x001ea80000100800 */
[----:B------:R-:W2:Y:S04]  /*307e0*/  LDL R11, [R1+0x8c] ;  /* 0x00008c00010b7983 */ /* 0x000ea80000100800 */
[----:B--2---:R0:W-:Y:S04]  /*307f0*/  STL.64 [R1+0x1790], R10 ;  /* 0x0017900a01007387 */ /* 0x0041e80000100a00 */
[----:B0-----:R-:W2:Y:S04]  /*30800*/  LDL.LU.64 R10, [R1+0x98] ;  /* 0x00009800010a7983 */ /* 0x001ea80000300a00 */
[----:B--2---:R-:W-:Y:S04]  /*30810*/  STL.64 [R1+0x17a8], R10 ;  /* 0x0017a80a01007387 */ /* 0x004fe80000100a00 */
[----:B------:R-:W2:Y:S04]  /*30820*/  LDL.LU.64 R22, [R1+0x78] ;  /* 0x0000780001167983 */ /* 0x000ea80000300a00 */
[----:B--2---:R0:W-:Y:S04]  /*30830*/  STL.64 [R1+0x1788], R22 ;  /* 0x0017881601007387 */ /* 0x0041e80000100a00 */
[----:B------:R-:W2:Y:S04]  /*30840*/  LDL.LU R20, [R1+0x4d0] ;  /* 0x0004d00001147983 */ /* 0x000ea80000300800 */
[----:B------:R-:W2:Y:S04]  /*30850*/  LDL.LU R21, [R1+0x4d4] ;  /* 0x0004d40001157983 */ /* 0x000ea80000300800 */
[----:B0-----:R-:W3:Y:S04]  /*30860*/  LDL.LU R22, [R1+0x4d8] ;  /* 0x0004d80001167983 */ /* 0x001ee80000300800 */
[----:B------:R-:W3:Y:S04]  /*30870*/  LDL.LU R23, [R1+0x4dc] ;  /* 0x0004dc0001177983 */ /* 0x000ee80000300800 */
[----:B------:R-:W4:Y:S04]  /*30880*/  LDL R10, [R1+0xa8] ;  /* 0x0000a800010a7983 */ /* 0x000f280000100800 */
[----:B------:R-:W4:Y:S04]  /*30890*/  LDL R11, [R1+0xac] ;  /* 0x0000ac00010b7983 */ /* 0x000f280000100800 */
        /* <DEDUP_REMOVED lines=22> */
[----:B------:R-:W2:Y:S04]  /*30a00*/  LDL.LU R4, [R1+0x540] ;  /* 0x0005400001047983 */ /* 0x000ea80000300800 */
[----:B------:R-:W2:Y:S04]  /*30a10*/  LDL.LU R5, [R1+0x544] ;  /* 0x0005440001057983 */ /* 0x000ea80000300800 */
[----:B------:R-:W2:Y:S04]  /*30a20*/  LDL.LU R6, [R1+0x548] ;  /* 0x0005480001067983 */ /* 0x000ea80000300800 */
[----:B------:R-:W2:Y:S04]  /*30a30*/  LDL.LU R7, [R1+0x54c] ;  /* 0x00054c0001077983 */ /* 0x000ea80000300800 */
[----:B----4-:R0:W-:Y:S04]  /*30a40*/  STL.64 [R1+0x1820], R10 ;  /* 0x0018200a01007387 */ /* 0x0101e80000100a00 */
[----:B0-----:R-:W4:Y:S04]  /*30a50*/  LDL.LU.64 R10, [R1+0xf8] ;  /* 0x0000f800010a7983 */ /* 0x001f280000300a00 */
        /* <DEDUP_REMOVED lines=12> */
[----:B----4-:R-:W-:Y:S03]  /*30b20*/  HMMA.16816.F32 R4, R12, R10, R4 ;  /* 0x0000000a0c04723c */ /* 0x010fe60000001804 */
        /* <DEDUP_REMOVED lines=10> */
[----:B------:R-:W2:Y:S04]  /*30bd0*/  LDL.LU R22, [R1+0x538] ;  /* 0x0005380001167983 */ /* 0x000ea80000300800 */
[----:B------:R-:W2:Y:S04]  /*30be0*/  LDL.LU R23, [R1+0x53c] ;  /* 0x00053c0001177983 */ /* 0x000ea80000300800 */
[----:B------:R-:W3:Y:S04]  /*30bf0*/  LDL.LU R16, [R1+0x4b0] ;  /* 0x0004b00001107983 */ /* 0x000ee80000300800 */
[----:B------:R-:W3:Y:S04]  /*30c00*/  LDL.LU R17, [R1+0x4b4] ;  /* 0x0004b40001117983 */ /* 0x000ee80000300800 */
[----:B------:R-:W3:Y:S04]  /*30c10*/  LDL.LU R18, [R1+0x4b8] ;  /* 0x0004b80001127983 */ /* 0x000ee80000300800 */
[----:B------:R-:W3:Y:S04]  /*30c20*/  LDL.LU R19, [R1+0x4bc] ;  /* 0x0004bc0001137983 */ /* 0x000ee80000300800 */
[----:B------:R-:W4:Y:S04]  /*30c30*/  LDL.LU R24, [R1+0x4a0] ;  /* 0x0004a00001187983 */ /* 0x000f280000300800 */
[----:B------:R-:W4:Y:S04]  /*30c40*/  LDL.LU R25, [R1+0x4a4] ;  /* 0x0004a40001197983 */ /* 0x000f280000300800 */
[----:B------:R-:W4:Y:S04]  /*30c50*/  LDL.LU R26, [R1+0x4a8] ;  /* 0x0004a800011a7983 */ /* 0x000f280000300800 */
[----:B------:R-:W4:Y:S04]  /*30c60*/  LDL.LU R27, [R1+0x4ac] ;  /* 0x0004ac00011b7983 */ /* 0x000f280000300800 */
[----:B------:R0:W-:Y:S04]  /*30c70*/  STL.64 [R1+0x540], R4 ;  /* 0x0005400401007387 */ /* 0x0001e80000100a00 */
[----:B------:R1:W-:Y:S01]  /*30c80*/  STL.64 [R1+0x548], R6 ;  /* 0x0005480601007387 */ /* 0x0003e20000100a00 */
[----:B0-----:R-:W-:-:S03]  /*30c90*/  IMAD.MOV.U32 R5, RZ, RZ, R10 ;  /* 0x000000ffff057224 */ /* 0x001fc600078e000a */
[----:B-1----:R-:W3:Y:S01]  /*30ca0*/  LDL.LU.64 R6, [R1+0x1828] ;  /* 0x0018280001067983 */ /* 0x002ee20000300a00 */
[----:B------:R-:W-:-:S03]  /*30cb0*/  IMAD.MOV.U32 R4, RZ, RZ, R11 ;  /* 0x000000ffff047224 */ /* 0x000fc600078e000b */
[----:B------:R-:W2:Y:S04]  /*30cc0*/  LDL.LU.64 R10, [R1+0x1820] ;  /* 0x00182000010a7983 */ /* 0x000ea80000300a00 */
[----:B------:R-:W-:Y:S04]  /*30cd0*/  STL [R1+0x168c], R4 ;  /* 0x00168c0401007387 */ /* 0x000fe80000100800 */
[----:B------:R-:W-:Y:S01]  /*30ce0*/  STL [R1+0x1688], R5 ;  /* 0x0016880501007387 */ /* 0x000fe20000100800 */
[----:B--2---:R-:W-:Y:S03]  /*30cf0*/  HMMA.16816.F32 R8, R12, R10, R20 ;  /* 0x0000000a0c08723c */ /* 0x004fe60000001814 */
[----:B------:R-:W2:Y:S04]  /*30d00*/  LDL.LU.64 R22, [R1+0x1818] ;  /* 0x0018180001167983 */ /* 0x000ea80000300a00 */
[----:B------:R-:W2:-:S15]  /*30d10*/  LDL.LU.64 R20, [R1+0x1810] ;  /* 0x0018100001147983 */ /* 0x000e9e0000300a00 */
[----:B------:R-:W-:-:S01]  /*30d20*/  NOP ;  /* 0x0000000000007918 */ /* 0x000fc20000000000 */
[----:B------:R-:W-:Y:S04]  /*30d30*/  STL.64 [R1+0x530], R8 ;  /* 0x0005300801007387 */ /* 0x000fe80000100a00 */
[----:B------:R0:W-:Y:S04]  /*30d40*/  STL.64 [R1+0x538], R10 ;  /* 0x0005380a01007387 */ /* 0x0001e80000100a00 */
[----:B0-----:R-:W2:Y:S02]  /*30d50*/  LDL.LU.64 R10, [R1+0x1808] ;  /* 0x00180800010a7983 */ /* 0x001ea40000300a00 */
[----:B--2---:R-:W-:Y:S06]  /*30d60*/  HMMA.16816.F32 R20, R12, R10, R20 ;  /* 0x0000000a0c14723c */ /* 0x004fec0000001814 */
[----:B------:R-:W-:-:S02]  /*30d70*/  IMAD.MOV.U32 R4, RZ, RZ, R10 ;  /* 0x000000ffff047224 */ /* 0x000fc400078e000a */
[----:B------:R-:W-:-:S15]  /*30d80*/  IMAD.MOV.U32 R5, RZ, RZ, R11 ;  /* 0x000000ffff057224 */ /* 0x000fde00078e000b */
[----:B------:R-:W-:Y:S04]  /*30d90*/  STL.64 [R1+0x520], R20 ;  /* 0x0005201401007387 */ /* 0x000fe80000100a00 */
[----:B------:R0:W-:Y:S04]  /*30da0*/  STL.64 [R1+0x528], R22 ;  /* 0x0005281601007387 */ /* 0x0001e80000100a00 */
[----:B0-----:R-:W2:Y:S04]  /*30db0*/  LDL.LU.64 R22, [R1+0x1800] ;  /* 0x0018000001167983 */ /* 0x001ea80000300a00 */
[----:B------:R-:W2:Y:S04]  /*30dc0*/  LDL.LU.64 R20, [R1+0x17f8] ;  /* 0x0017f80001147983 */ /* 0x000ea80000300a00 */
        /* <DEDUP_REMOVED lines=38> */
[----:B------:R-:W2:-:S15]  /*31030*/  LDL.LU.64 R22, [R1+0x1788] ;  /* 0x0017880001167983 */ /* 0x000e9e0000300a00 */
[----:B------:R-:W-:-:S05]  /*31040*/  NOP ;  /* 0x0000000000007918 */ /* 0x000fca0000000000 */
[----:B------:R-:W-:Y:S04]  /*31050*/  STL.64 [R1+0x4d0], R8 ;  /* 0x0004d00801007387 */ /* 0x000fe80000100a00 */
[----:B------:R0:W-:Y:S04]  /*31060*/  STL.64 [R1+0x4d8], R10 ;  /* 0x0004d80a01007387 */ /* 0x0001e80000100a00 */
[----:B0-----:R-:W4:Y:S04]  /*31070*/  LDL.LU.64 R10, [R1+0x1780] ;  /* 0x00178000010a7983 */ /* 0x001f280000300a00 */
[----:B------:R-:W4:Y:S01]  /*31080*/  LDL.LU.64 R8, [R1+0x1778] ;  /* 0x0017780001087983 */ /* 0x000f220000300a00 */
[----:B--2---:R-:W-:-:S02]  /*31090*/  IMAD.MOV.U32 R5, RZ, RZ, R22 ;  /* 0x000000ffff057224 */ /* 0x004fc400078e0016 */
[----:B------:R-:W-:Y:S01]  /*310a0*/  IMAD.MOV.U32 R4, RZ, RZ, R23 ;  /* 0x000000ffff047224 */ /* 0x000fe200078e0017 */
[----:B----4-:R-:W-:-:S15]  /*310b0*/  HMMA.16816.F32 R8, R12, R22, R8 ;  /* 0x000000160c08723c */ /* 0x010fde0000001808 */
[----:B------:R-:W-:-:S08]  /*310c0*/  NOP ;  /* 0x0000000000007918 */ /* 0x000fd00000000000 */
[----:B------:R-:W-:Y:S04]  /*310d0*/  STL.64 [R1+0x4c0], R8 ;  /* 0x0004c00801007387 */ /* 0x000fe80000100a00 */
[----:B------:R0:W-:Y:S04]  /*310e0*/  STL.64 [R1+0x4c8], R10 ;  /* 0x0004c80a01007387 */ /* 0x0001e80000100a00 */
[----:B0-----:R-:W2:Y:S04]  /*310f0*/  LDL.LU.64 R10, [R1+0x1770] ;  /* 0x00177000010a7983 */ /* 0x001ea80000300a00 */
[----:B------:R-:W4:Y:S04]  /*31100*/  LDL.LU.64 R22, [R1+0x1768] ;  /* 0x0017680001167983 */ /* 0x000f280000300a00 */
[----:B---3--:R-:W-:Y:S04]  /*31110*/  STL.64 [R1+0x16c8], R6 ;  /* 0x0016c80601007387 */ /* 0x008fe80000100a00 */
[----:B------:R4:W-:Y:S04]  /*31120*/  STL.64 [R1+0x16c0], R4 ;  /* 0x0016c00401007387 */ /* 0x0009e80000100a00 */
[----:B------:R-:W3:Y:S01]  /*31130*/  LDL.LU R20, [R1+0x440] ;  /* 0x0004400001147983 */ /* 0x000ee20000300800 */
[C---:B--2---:R-:W-:Y:S06]  /*31140*/  HMMA.16816.F32 R8, R12.reuse, R10, R16 ;  /* 0x0000000a0c08723c */ /* 0x044fec0000001810 */
[----:B----4-:R-:W-:-:S15]  /*31150*/  HMMA.16816.F32 R4, R12, R22, R24 ;  /* 0x000000160c04723c */ /* 0x010fde0000001818 */
[----:B------:R-:W-:-:S02]  /*31160*/  NOP ;  /* 0x0000000000007918 */ /* 0x000fc40000000000 */
[----:B------:R0:W-:Y:S04]  /*31170*/  STL.64 [R1+0x4b0], R8 ;  /* 0x0004b00801007387 */ /* 0x0001e80000100a00 */
[----:B------:R1:W-:Y:S04]  /*31180*/  STL.64 [R1+0x4b8], R10 ;  /* 0x0004b80a01007387 */ /* 0x0003e80000100a00 */
[----:B------:R-:W-:Y:S04]  /*31190*/  STL.64 [R1+0x4a0], R4 ;  /* 0x0004a00401007387 */ /* 0x000fe80000100a00 */
[----:B------:R-:W-:Y:S04]  /*311a0*/  STL.64 [R1+0x4a8], R6 ;  /* 0x0004a80601007387 */ /* 0x000fe80000100a00 */
[----:B------:R-:W3:Y:S04]  /*311b0*/  LDL.LU R21, [R1+0x444] ;  /* 0x0004440001157983 */ /* 0x000ee80000300800 */
[----:B------:R-:W2:Y:S04]  /*311c0*/  LDL.LU R22, [R1+0x448] ;  /* 0x0004480001167983 */ /* 0x000ea80000300800 */
[----:B------:R-:W2:Y:S04]  /*311d0*/  LDL.LU R23, [R1+0x44c] ;  /* 0x00044c0001177983 */ /* 0x000ea80000300800 */
[----:B0-----:R-:W4:Y:S04]  /*311e0*/  LDL.LU R8, [R1+0x490] ;  /* 0x0004900001087983 */ /* 0x001f280000300800 */
[----:B------:R-:W4:Y:S04]  /*311f0*/  LDL.LU R9, [R1+0x494] ;  /* 0x0004940001097983 */ /* 0x000f280000300800 */
[----:B-1----:R-:W4:Y:S04]  /*31200*/  LDL.LU R10, [R1+0x498] ;  /* 0x00049800010a7983 */ /* 0x002f280000300800 */
[----:B------:R-:W4:Y:S04]  /*31210*/  LDL.LU R11, [R1+0x49c] ;  /* 0x00049c00010b7983 */ /* 0x000f280000300800 */
[----:B------:R-:W4:Y:S04]  /*31220*/  LDL.LU.64 R18, [R1+0x48] ;  /* 0x0000480001127983 */ /* 0x000f280000300a00 */
[----:B--2---:R0:W-:Y:S04]  /*31230*/  STL.64 [R1+0x1700], R22 ;  /* 0x0017001601007387 */ /* 0x0041e80000100a00 */
[----:B---3--:R-:W-:Y:S04]  /*31240*/  STL.64 [R1+0x16f8], R20 ;  /* 0x0016f81401007387 */ /* 0x008fe80000100a00 */
[----:B0-----:R-:W2:Y:S04]  /*31250*/  LDL.LU.64 R22, [R1+0x8] ;  /* 0x0000080001167983 */ /* 0x001ea80000300a00 */
[----:B--2---:R0:W-:Y:S04]  /*31260*/  STL.64 [R1+0x1718], R22 ;  /* 0x0017181601007387 */ /* 0x0041e80000100a00 */
[----:B0-----:R-:W2:Y:S04]  /*31270*/  LDL.LU.64 R22, [R1+0x18] ;  /* 0x0000180001167983 */ /* 0x001ea80000300a00 */
[----:B--2---:R0:W-:Y:S04]  /*31280*/  STL.64 [R1+0x1730], R22 ;  /* 0x0017301601007387 */ /* 0x0041e80000100a00 */
[----:B0-----:R-:W2:Y:S04]  /*31290*/  LDL.LU.64 R22, [R1+0x28] ;  /* 0x0000280001167983 */ /* 0x001ea80000300a00 */
[----:B--2---:R0:W-:Y:S04]  /*312a0*/  STL.64 [R1+0x1748], R22 ;  /* 0x0017481601007387 */ /* 0x0041e80000100a00 */
[----:B------:R-:W2:Y:S04]  /*312b0*/  LDL.LU R4, [R1+0x420] ;  /* 0x0004200001047983 */ /* 0x000ea80000300800 */
[----:B------:R-:W2:Y:S04]  /*312c0*/  LDL.LU R5, [R1+0x424] ;  /* 0x0004240001057983 */ /* 0x000ea80000300800 */
[----:B------:R-:W3:Y:S04]  /*312d0*/  LDL.LU R6, [R1+0x428] ;  /* 0x0004280001067983 */ /* 0x000ee80000300800 */
[----:B------:R-:W3:Y:S04]  /*312e0*/  LDL.LU R7, [R1+0x42c] ;  /* 0x00042c0001077983 */ /* 0x000ee80000300800 */
[----:B------:R-:W4:Y:S04]  /*312f0*/  LDL.LU R24, [R1+0x480] ;  /* 0x0004800001187983 */ /* 0x000f280000300800 */
[----:B------:R-:W4:Y:S04]  /*31300*/  LDL.LU R25, [R1+0x484] ;  /* 0x0004840001197983 */ /* 0x000f280000300800 */
[----:B------:R-:W4:Y:S04]  /*31310*/  LDL.LU R26, [R1+0x488] ;  /* 0x00048800011a7983 */ /* 0x000f280000300800 */
[----:B------:R-:W4:Y:S04]  /*31320*/  LDL.LU R27, [R1+0x48c] ;  /* 0x00048c00011b7983 */ /* 0x000f280000300800 */
        /* <DEDUP_REMOVED lines=13> */
[C---:B----4-:R-:W-:Y:S03]  /*31400*/  HMMA.16816.F32 R8, R12.reuse, R18, R8 ;  /* 0x000000120c08723c */ /* 0x050fe60000001808 */
[----:B---3--:R-:W-:Y:S04]  /*31410*/  STL.64 [R1+0x1728], R6 ;  /* 0x0017280601007387 */ /* 0x008fe80000100a00 */
[----:B--2---:R0:W-:Y:S04]  /*31420*/  STL.64 [R1+0x1720], R4 ;  /* 0x0017200401007387 */ /* 0x0041e80000100a00 */
[----:B0-----:R-:W2:Y:S04]  /*31430*/  LDL.LU R4, [R1+0x460] ;  /* 0x0004600001047983 */ /* 0x001ea80000300800 */
[----:B------:R-:W2:Y:S04]  /*31440*/  LDL.LU R5, [R1+0x464] ;  /* 0x0004640001057983 */ /* 0x000ea80000300800 */
[----:B------:R-:W3:Y:S04]  /*31450*/  LDL.LU R6, [R1+0x468] ;  /* 0x0004680001067983 */ /* 0x000ee80000300800 */
[----:B------:R-:W3:Y:S01]  /*31460*/  LDL.LU R7, [R1+0x46c] ;  /* 0x00046c0001077983 */ /* 0x000ee20000300800 */
[----:B------:R-:W-:Y:S03]  /*31470*/  HMMA.16816.F32 R24, R12, R22, R24 ;  /* 0x000000160c18723c */ /* 0x000fe60000001818 */
[----:B---3--:R-:W-:Y:S04]  /*31480*/  STL.64 [R1+0x1740], R6 ;  /* 0x0017400601007387 */ /* 0x008fe80000100a00 */
[----:B--2---:R0:W-:Y:S04]  /*31490*/  STL.64 [R1+0x1738], R4 ;  /* 0x0017380401007387 */ /* 0x0041e80000100a00 */
[----:B0-----:R-:W2:Y:S04]  /*314a0*/  LDL.LU R4, [R1+0x470] ;  /* 0x0004700001047983 */ /* 0x001ea80000300800 */
[----:B------:R-:W2:Y:S04]  /*314b0*/  LDL.LU R5, [R1+0x474] ;  /* 0x0004740001057983 */ /* 0x000ea80000300800 */
[----:B------:R-:W2:Y:S04]  /*314c0*/  LDL.LU R6, [R1+0x478] ;  /* 0x0004780001067983 */ /* 0x000ea80000300800 */
[----:B------:R-:W2:Y:S04]  /*314d0*/  LDL.LU R7, [R1+0x47c] ;  /* 0x00047c0001077983 */ /* 0x000ea80000300800 */
[----:B------:R-:W-:Y:S04]  /*314e0*/  STL.64 [R1+0x490], R8 ;  /* 0x0004900801007387 */ /* 0x000fe80000100a00 */
[----:B------:R0:W-:Y:S04]  /*314f0*/  STL.64 [R1+0x498], R10 ;  /* 0x0004980a01007387 */ /* 0x0001e80000100a00 */
[----:B0-----:R-:W3:Y:S01]  /*31500*/  LDL.LU.64 R10, [R1+0x1760] ;  /* 0x00176000010a7983 */ /* 0x001ee20000300a00 */
[----:B------:R-:W-:-:S03]  /*31510*/  IMAD.MOV.U32 R8, RZ, RZ, R18 ;  /* 0x000000ffff087224 */ /* 0x000fc600078e0012 */
[----:B------:R-:W4:Y:S01]  /*31520*/  LDL.LU R16, [R1+0x210] ;  /* 0x0002100001107983 */ /* 0x000f220000300800 */
[----:B------:R-:W-:-:S03]  /*31530*/  IMAD.MOV.U32 R3, RZ, RZ, R19 ;  /* 0x000000ffff037224 */ /* 0x000fc600078e0013 */
[----:B------:R-:W4:Y:S04]  /*31540*/  LDL.LU R17, [R1+0x214] ;  /* 0x0002140001117983 */ /* 0x000f280000300800 */
[----:B------:R-:W4:Y:S01]  /*31550*/  LDL.LU R18, [R1+0x218] ;  /* 0x0002180001127983 */ /* 0x000f220000300800 */
[----:B------:R-:W-:Y:S02]  /*31560*/  IMAD.MOV.U32 R9, RZ, RZ, R23 ;  /* 0x000000ffff097224 */ /* 0x000fe400078e0017 */
[----:B---3--:R-:W-:Y:S02]  /*31570*/  IMAD.MOV.U32 R19, RZ, RZ, R10 ;  /* 0x000000ffff137224 */ /* 0x008fe400078e000a */
[----:B------:R-:W3:Y:S04]  /*31580*/  LDL.LU R10, [R1+0x1758] ;  /* 0x00175800010a7983 */ /* 0x000ee80000300800 */
[----:B------:R-:W-:Y:S04]  /*31590*/  STL [R1+0x148c], R8 ;  /* 0x00148c0801007387 */ /* 0x000fe80000100800 */
[----:B------:R0:W-:Y:S04]  /*315a0*/  STL.64 [R1+0x480], R24 ;  /* 0x0004801801007387 */ /* 0x0001e80000100a00 */
[----:B------:R1:W-:Y:S01]  /*315b0*/  STL.64 [R1+0x488], R26 ;  /* 0x0004881a01007387 */ /* 0x0003e20000100a00 */
[----:B0-----:R-:W-:-:S03]  /*315c0*/  IMAD.MOV.U32 R24, RZ, RZ, R22 ;  /* 0x000000ffff187224 */ /* 0x001fc600078e0016 */
[----:B-1----:R-:W4:Y:S04]  /*315d0*/  LDL.LU.64 R26, [R1+0x1750] ;  /* 0x00175000011a7983 */ /* 0x002f280000300a00 */
[----:B------:R-:W2:Y:S02]  /*315e0*/  LDL.LU.64 R22, [R1+0x1748] ;  /* 0x0017480001167983 */ /* 0x000ea40000300a00 */
[----:B--2---:R-:W-:Y:S06]  /*315f0*/  HMMA.16816.F32 R4, R12, R22, R4 ;  /* 0x000000160c04723c */ /* 0x004fec0000001804 */
[----:B------:R-:W-:-:S02]  /*31600*/  IMAD.MOV.U32 R28, RZ, RZ, R22 ;  /* 0x000000ffff1c7224 */ /* 0x000fc400078e0016 */
[----:B------:R-:W-:-:S15]  /*31610*/  IMAD.MOV.U32 R25, RZ, RZ, R23 ;  /* 0x000000ffff197224 */ /* 0x000fde00078e0017 */
[----:B------:R-:W-:Y:S04]  /*31620*/  STL.64 [R1+0x470], R4 ;  /* 0x0004700401007387 */ /* 0x000fe80000100a00 */
[----:B------:R0:W-:Y:S04]  /*31630*/  STL.64 [R1+0x478], R6 ;  /* 0x0004780601007387 */ /* 0x0001e80000100a00 */
[----:B0-----:R-:W2:Y:S04]  /*31640*/  LDL.LU.64 R6, [R1+0x1740] ;  /* 0x0017400001067983 */ /* 0x001ea80000300a00 */
[----:B------:R-:W2:Y:S04]  /*31650*/  LDL.LU.64 R4, [R1+0x1738] ;  /* 0x0017380001047983 */ /* 0x000ea80000300a00 */
        /* <DEDUP_REMOVED lines=16> */
[----:B------:R-:W4:Y:S04]  /*31760*/  LDL.LU.64 R22, [R1+0x1700] ;  /* 0x0017000001167983 */ /* 0x000f280000300a00 */
[----:B------:R-:W4:Y:S02]  /*31770*/  LDL.LU.64 R20, [R1+0x16f8] ;  /* 0x0016f80001147983 */ /* 0x000f240000300a00 */
[----:B----4-:R-:W-:-:S15]  /*31780*/  HMMA.16816.F32 R20, R12, R26, R20 ;  /* 0x0000001a0c14723c */ /* 0x010fde0000001814 */
[----:B------:R-:W-:-:S08]  /*31790*/  NOP ;  /* 0x0000000000007918 */ /* 0x000fd00000000000 */
[----:B------:R-:W-:Y:S04]  /*317a0*/  STL.64 [R1+0x440], R20 ;  /* 0x0004401401007387 */ /* 0x000fe80000100a00 */
[----:B------:R0:W-:Y:S04]  /*317b0*/  STL.64 [R1+0x448], R22 ;  /* 0x0004481601007387 */ /* 0x0001e80000100a00 */
[----:B0-----:R-:W4:Y:S04]  /*317c0*/  LDL.LU.64 R22, [R1+0x16f0] ;  /* 0x0016f00001167983 */ /* 0x001f280000300a00 */
[----:B------:R-:W3:Y:S04]  /*317d0*/  LDL.LU.64 R20, [R1+0x16e8] ;  /* 0x0016e80001147983 */ /* 0x000ee80000300a00 */
[----:B------:R4:W-:Y:S04]  /*317e0*/  STL.64 [R1+0x1498], R26 ;  /* 0x0014981a01007387 */ /* 0x0009e80000100a00 */
[----:B------:R0:W-:Y:S01]  /*317f0*/  STL.64 [R1+0x1490], R24 ;  /* 0x0014901801007387 */ /* 0x0001e20000100a00 */
[----:B----4-:R-:W-:-:S03]  /*31800*/  IMAD.MOV.U32 R26, RZ, RZ, R23 ;  /* 0x000000ffff1a7224 */ /* 0x010fc600078e0017 */
[----:B------:R-:W2:Y:S01]  /*31810*/  LDL.LU R23, [R1+0x16e4] ;  /* 0x0016e40001177983 */ /* 0x000ea20000300800 */
[----:B------:R-:W-:-:S03]  /*31820*/  IMAD.MOV.U32 R27, RZ, RZ, R11 ;  /* 0x000000ffff1b7224 */ /* 0x000fc600078e000b */
[----:B------:R-:W3:Y:S04]  /*31830*/  LDL.LU R11, [R1+0x16e0] ;  /* 0x0016e000010b7983 */ /* 0x000ee80000300800 */
[----:B------:R1:W-:Y:S04]  /*31840*/  STL.64 [R1+0x16a8], R26 ;  /* 0x0016a81a01007387 */ /* 0x0003e80000100a00 */
[----:B0-----:R-:W4:Y:S04]  /*31850*/  LDL.LU R24, [R1+0x410] ;  /* 0x0004100001187983 */ /* 0x001f280000300800 */
[----:B------:R-:W4:Y:S04]  /*31860*/  LDL.LU R25, [R1+0x414] ;  /* 0x0004140001197983 */ /* 0x000f280000300800 */
[----:B-1----:R-:W4:Y:S04]  /*31870*/  LDL.LU R26, [R1+0x418] ;  /* 0x00041800011a7983 */ /* 0x002f280000300800 */
[----:B------:R-:W4:Y:S01]  /*31880*/  LDL.LU R27, [R1+0x41c] ;  /* 0x00041c00011b7983 */ /* 0x000f220000300800 */
[----:B--2---:R-:W-:-:S15]  /*31890*/  HMMA.16816.F32 R4, R12, R22, R4 ;  /* 0x000000160c04723c */ /* 0x004fde0000001804 */
[----:B------:R-:W-:-:S08]  /*318a0*/  NOP ;  /* 0x0000000000007918 */ /* 0x000fd00000000000 */
        /* <DEDUP_REMOVED lines=8> */
[----:B0-----:R-:W2:Y:S04]  /*31930*/  LDL.LU.64 R6, [R1+0x16c8] ;  /* 0x0016c80001067983 */ /* 0x001ea80000300a00 */
[----:B------:R-:W3:Y:S04]  /*31940*/  LDL.LU.64 R4, [R1+0x16c0] ;  /* 0x0016c00001047983 */ /* 0x000ee80000300a00 */
[----:B------:R-:W-:Y:S04]  /*31950*/  STL.64 [R1+0x14a8], R10 ;  /* 0x0014a80a01007387 */ /* 0x000fe80000100a00 */
[----:B------:R0:W-:Y:S04]  /*31960*/  STL.64 [R1+0x14a0], R8 ;  /* 0x0014a00801007387 */ /* 0x0001e80000100a00 */
[----:B0-----:R-:W3:Y:S04]  /*31970*/  LDL.LU R8, [R1+0x400] ;  /* 0x0004000001087983 */ /* 0x001ee80000300800 */
[----:B------:R-:W3:Y:S04]  /*31980*/  LDL.LU R9, [R1+0x404] ;  /* 0x0004040001097983 */ /* 0x000ee80000300800 */
[----:B------:R-:W3:Y:S04]  /*31990*/  LDL.LU R10, [R1+0x408] ;  /* 0x00040800010a7983 */ /* 0x000ee80000300800 */
[----:B------:R-:W3:Y:S01]  /*319a0*/  LDL.LU R11, [R1+0x40c] ;  /* 0x00040c00010b7983 */ /* 0x000ee20000300800 */
[----:B--2---:R-:W-:Y:S03]  /*319b0*/  HMMA.16816.F32 R12, R12, R6, R16 ;  /* 0x000000060c0c723c */ /* 0x004fe60000001810 */
[----:B------:R-:W4:Y:S04]  /*319c0*/  LDL.LU.64 R18, [R1+0x16b8] ;  /* 0x0016b80001127983 */ /* 0x000f280000300a00 */
[----:B------:R-:W4:-:S15]  /*319d0*/  LDL.LU.64 R16, [R1+0x16b0] ;  /* 0x0016b00001107983 */ /* 0x000f1e0000300a00 */
[----:B------:R-:W-:-:S01]  /*319e0*/  NOP ;  /* 0x0000000000007918 */ /* 0x000fc20000000000 */
[----:B------:R-:W-:Y:S04]  /*319f0*/  STL.64 [R1+0x5d0], R12 ;  /* 0x0005d00c01007387 */ /* 0x000fe80000100a00 */
[----:B------:R0:W-:Y:S04]  /*31a00*/  STL.64 [R1+0x5d8], R14 ;  /* 0x0005d80e01007387 */ /* 0x0001e80000100a00 */
[----:B------:R-:W-:Y:S01]  /*31a10*/  STL.64 [R1+0x1640], R6 ;  /* 0x0016400601007387 */ /* 0x000fe20000100a00 */
[----:B0-----:R-:W-:Y:S02]  /*31a20*/  IMAD.MOV.U32 R14, RZ, RZ, R21 ;  /* 0x000000ffff0e7224 */ /* 0x001fe400078e0015 */
[----:B------:R-:W-:-:S07]  /*31a30*/  IMAD.MOV.U32 R15, RZ, RZ, R20 ;  /* 0x000000ffff0f7224 */ /* 0x000fce00078e0014 */
[----:B----4-:R-:W-:Y:S01]  /*31a40*/  HMMA.16816.F32 R12, R16, R14, R24 ;  /* 0x0000000e100c723c */ /* 0x010fe20000001818 */
[----:B------:R-:W3:-:S15]  /*31a50*/  LDL.LU.64 R26, [R1+0x16a8] ;  /* 0x0016a800011a7983 */ /* 0x000ede0000300a00 */
[----:B------:R-:W-:-:S08]  /*31a60*/  NOP ;  /* 0x0000000000007918 */ /* 0x000fd00000000000 */
[----:B------:R-:W-:Y:S02]  /*31a70*/  IMAD.MOV.U32 R20, RZ, RZ, R12 ;  /* 0x000000ffff147224 */ /* 0x000fe400078e000c */
[----:B------:R-:W-:Y:S01]  /*31a80*/  IMAD.MOV.U32 R21, RZ, RZ, R13 ;  /* 0x000000ffff157224 */ /* 0x000fe200078e000d */
[----:B------:R-:W-:Y:S04]  /*31a90*/  STL.64 [R1+0x230], R12 ;  /* 0x0002300c01007387 */ /* 0x000fe80000100a00 */
[----:B------:R-:W-:Y:S04]  /*31aa0*/  STL.64 [R1+0x238], R14 ;  /* 0x0002380e01007387 */ /* 0x000fe80000100a00 */
[----:B------:R-:W-:Y:S04]  /*31ab0*/  STL [R1+0x1308], R20 ;  /* 0x0013081401007387 */ /* 0x000fe80000100800 */
[----:B------:R-:W-:Y:S04]  /*31ac0*/  STL [R1+0x1304], R21 ;  /* 0x0013041501007387 */ /* 0x000fe80000100800 */
[----:B------:R-:W-:Y:S04]  /*31ad0*/  STL.64 [R1+0x14b0], R22 ;  /* 0x0014b01601007387 */ /* 0x000fe80000100a00 */
[----:B------:R-:W2:Y:S01]  /*31ae0*/  LDL.LU R24, [R1+0x2b0] ;  /* 0x0002b00001187983 */ /* 0x000ea20000300800 */
[----:B---3--:R-:W-:-:S15]  /*31af0*/  HMMA.16816.F32 R8, R16, R26, R8 ;  /* 0x0000001a1008723c */ /* 0x008fde0000001808 */
[----:B------:R-:W-:-:S08]  /*31b00*/  NOP ;  /* 0x0000000000007918 */ /* 0x000fd00000000000 */
[----:B------:R-:W-:Y:S04]  /*31b10*/  STL.64 [R1+0x240], R8 ;  /* 0x0002400801007387 */ /* 0x000fe80000100a00 */
[----:B------:R0:W-:Y:S04]  /*31b20*/  STL.64 [R1+0x248], R10 ;  /* 0x0002480a01007387 */ /* 0x0001e80000100a00 */
[----:B------:R-:W2:Y:S04]  /*31b30*/  LDL.LU R25, [R1+0x2b4] ;  /* 0x0002b40001197983 */ /* 0x000ea80000300800 */
[----:B------:R-:W3:Y:S04]  /*31b40*/  LDL.LU R26, [R1+0x2b8] ;  /* 0x0002b800011a7983 */ /* 0x000ee80000300800 */
[----:B------:R-:W3:Y:S04]  /*31b50*/  LDL.LU R27, [R1+0x2bc] ;  /* 0x0002bc00011b7983 */ /* 0x000ee80000300800 */
[----:B---3--:R1:W-:Y:S04]  /*31b60*/  STL.64 [R1+0x14c0], R26 ;  /* 0x0014c01a01007387 */ /* 0x0083e80000100a00 */
[----:B--2---:R-:W-:Y:S04]  /*31b70*/  STL.64 [R1+0x14b8], R24 ;  /* 0x0014b81801007387 */ /* 0x004fe80000100a00 */
[----:B0-----:R-:W2:Y:S04]  /*31b80*/  LDL.LU R10, [R1+0x68] ;  /* 0x00006800010a7983 */ /* 0x001ea80000300800 */
[----:B------:R-:W2:Y:S04]  /*31b90*/  LDL.LU R11, [R1+0x6c] ;  /* 0x00006c00010b7983 */ /* 0x000ea80000300800 */
[----:B--2---:R0:W-:Y:S04]  /*31ba0*/  STL.64 [R1+0x14c8], R10 ;  /* 0x0014c80a01007387 */ /* 0x0041e80000100a00 */
[----:B------:R-:W2:Y:S04]  /*31bb0*/  LDL.LU R20, [R1+0x2c0] ;  /* 0x0002c00001147983 */ /* 0x000ea80000300800 */
[----:B------:R-:W2:Y:S04]  /*31bc0*/  LDL.LU R21, [R1+0x2c4] ;  /* 0x0002c40001157983 */ /* 0x000ea80000300800 */
[----:B------:R-:W3:Y:S04]  /*31bd0*/  LDL.LU R22, [R1+0x2c8] ;  /* 0x0002c80001167983 */ /* 0x000ee80000300800 */
[----:B------:R-:W3:Y:S01]  /*31be0*/  LDL.LU R23, [R1+0x2cc] ;  /* 0x0002cc0001177983 */ /* 0x000ee20000300800 */
[----:B-1----:R-:W-:-:S02]  /*31bf0*/  IMAD.MOV.U32 R26, RZ, RZ, R5 ;  /* 0x000000ffff1a7224 */ /* 0x002fc400078e0005 */
[----:B------:R-:W-:Y:S01]  /*31c00*/  IMAD.MOV.U32 R27, RZ, RZ, R4 ;  /* 0x000000ffff1b7224 */ /* 0x000fe200078e0004 */
[----:B---3--:R1:W-:Y:S04]  /*31c10*/  STL.64 [R1+0x14d8], R22 ;  /* 0x0014d81601007387 */ /* 0x0083e80000100a00 */
[----:B--2---:R-:W-:Y:S04]  /*31c20*/  STL.64 [R1+0x14d0], R20 ;  /* 0x0014d01401007387 */ /* 0x004fe80000100a00 */
[----:B------:R-:W2:Y:S04]  /*31c30*/  LDL.LU R5, [R1+0x16a4] ;  /* 0x0016a40001057983 */ /* 0x000ea80000300800 */
[----:B------:R-:W3:Y:S04]  /*31c40*/  LDL.LU R4, [R1+0x16a0] ;  /* 0x0016a00001047983 */ /* 0x000ee80000300800 */
[----:B------:R4:W-:Y:S04]  /*31c50*/  STL.64 [R1+0x14e0], R26 ;  /* 0x0014e01a01007387 */ /* 0x0009e80000100a00 */
[----:B------:R-:W4:Y:S04]  /*31c60*/  LDL.LU R8, [R1+0x2d0] ;  /* 0x0002d00001087983 */ /* 0x000f280000300800 */
[----:B------:R-:W4:Y:S04]  /*31c70*/  LDL.LU R9, [R1+0x2d4] ;  /* 0x0002d40001097983 */ /* 0x000f280000300800 */
[----:B0-----:R-:W2:Y:S04]  /*31c80*/  LDL.LU R10, [R1+0x2d8] ;  /* 0x0002d800010a7983 */ /* 0x001ea80000300800 */
[----:B------:R-:W2:Y:S04]  /*31c90*/  LDL.LU R11, [R1+0x2dc] ;  /* 0x0002dc00010b7983 */ /* 0x000ea80000300800 */
[----:B--2---:R3:W-:Y:S04]  /*31ca0*/  STL.64 [R1+0x14f0], R10 ;  /* 0x0014f00a01007387 */ /* 0x0047e80000100a00 */
[----:B----4-:R-:W-:Y:S04]  /*31cb0*/  STL.64 [R1+0x14e8], R8 ;  /* 0x0014e80801007387 */ /* 0x010fe80000100a00 */
[----:B-1----:R-:W2:Y:S04]  /*31cc0*/  LDL.LU R22, [R1+0x88] ;  /* 0x0000880001167983 */ /* 0x002ea80000300800 */
[----:B------:R-:W2:Y:S04]  /*31cd0*/  LDL.LU R23, [R1+0x8c] ;  /* 0x00008c0001177983 */ /* 0x000ea80000300800 */
[----:B--2---:R-:W-:Y:S04]  /*31ce0*/  STL.64 [R1+0x14f8], R22 ;  /* 0x0014f81601007387 */ /* 0x004fe80000100a00 */
[----:B------:R-:W2:Y:S04]  /*31cf0*/  LDL.LU R24, [R1+0x2e0] ;  /* 0x0002e00001187983 */ /* 0x000ea80000300800 */
[----:B------:R-:W2:Y:S04]  /*31d00*/  LDL.LU R25, [R1+0x2e4] ;  /* 0x0002e40001197983 */ /* 0x000ea80000300800 */
[----:B------:R-:W4:Y:S04]  /*31d10*/  LDL.LU R26, [R1+0x2e8] ;  /* 0x0002e800011a7983 */ /* 0x000f280000300800 */
[----:B------:R-:W4:Y:S01]  /*31d20*/  LDL.LU R27, [R1+0x2ec] ;  /* 0x0002ec00011b7983 */ /* 0x000f220000300800 */
[----:B---3--:R-:W-:-:S02]  /*31d30*/  IMAD.MOV.U32 R10, RZ, RZ, R4 ;  /* 0x000000ffff0a7224 */ /* 0x008fc400078e0004 */
[----:B------:R-:W-:Y:S01]  /*31d40*/  IMAD.MOV.U32 R11, RZ, RZ, R5 ;  /* 0x000000ffff0b7224 */ /* 0x000fe200078e0005 */
[----:B----4-:R0:W-:Y:S04]  /*31d50*/  STL.64 [R1+0x1508], R26 ;  /* 0x0015081a01007387 */ /* 0x0101e80000100a00 */
[----:B--2---:R-:W-:Y:S04]  /*31d60*/  STL.64 [R1+0x1500], R24 ;  /* 0x0015001801007387 */ /* 0x004fe80000100a00 */
[----:B------:R-:W2:Y:S04]  /*31d70*/  LDL.LU R4, [R1+0x169c] ;  /* 0x00169c0001047983 */ /* 0x000ea80000300800 */
[----:B------:R-:W3:Y:S04]  /*31d80*/  LDL.LU R5, [R1+0x1698] ;  /* 0x0016980001057983 */ /* 0x000ee80000300800 */
[----:B------:R1:W-:Y:S04]  /*31d90*/  STL.64 [R1+0x1510], R10 ;  /* 0x0015100a01007387 */ /* 0x0003e80000100a00 */
[----:B0-----:R-:W4:Y:S04]  /*31da0*/  LDL.LU R26, [R1+0xa8] ;  /* 0x0000a800011a7983 */ /* 0x001f280000300800 */
[----:B------:R-:W4:Y:S04]  /*31db0*/  LDL.LU R27, [R1+0xac] ;  /* 0x0000ac00011b7983 */ /* 0x000f280000300800 */
[----:B----4-:R3:W-:Y:S04]  /*31dc0*/  STL.64 [R1+0x1518], R26 ;  /* 0x0015181a01007387 */ /* 0x0107e80000100a00 */
[----:B------:R-:W4:Y:S04]  /*31dd0*/  LDL.LU R8, [R1+0x300] ;  /* 0x0003000001087983 */ /* 0x000f280000300800 */
[----:B------:R-:W4:Y:S04]  /*31de0*/  LDL.LU R9, [R1+0x304] ;  /* 0x0003040001097983 */ /* 0x000f280000300800 */
[----:B-1----:R-:W4:Y:S04]  /*31df0*/  LDL.LU R10, [R1+0x308] ;  /* 0x00030800010a7983 */ /* 0x002f280000300800 */
[----:B------:R-:W4:Y:S01]  /*31e00*/  LDL.LU R11, [R1+0x30c] ;  /* 0x00030c00010b7983 */ /* 0x000f220000300800 */
[----:B---3--:R-:W-:-:S02]  /*31e10*/  IMAD.MOV.U32 R26, RZ, RZ, R5 ;  /* 0x000000ffff1a7224 */ /* 0x008fc400078e0005 */
[----:B--2---:R-:W-:Y:S01]  /*31e20*/  IMAD.MOV.U32 R27, RZ, RZ, R4 ;  /* 0x000000ffff1b7224 */ /* 0x004fe200078e0004 */
[----:B----4-:R-:W-:Y:S04]  /*31e30*/  STL.64 [R1+0x1528], R10 ;  /* 0x0015280a01007387 */ /* 0x010fe80000100a00 */
[----:B------:R0:W-:Y:S04]  /*31e40*/  STL.64 [R1+0x1520], R8 ;  /* 0x0015200801007387 */ /* 0x0001e80000100a00 */
[----:B------:R-:W2:Y:S04]  /*31e50*/  LDL.LU R5, [R1+0x1694] ;  /* 0x0016940001057983 */ /* 0x000ea80000300800 */
[----:B------:R-:W3:Y:S04]  /*31e60*/  LDL.LU R4, [R1+0x1690] ;  /* 0x0016900001047983 */ /* 0x000ee80000300800 */
[----:B------:R1:W-:Y:S04]  /*31e70*/  STL.64 [R1+0x1530], R26 ;  /* 0x0015301a01007387 */ /* 0x0003e80000100a00 */
[----:B0-----:R-:W4:Y:S04]  /*31e80*/  LDL.LU R8, [R1+0x310] ;  /* 0x0003100001087983 */ /* 0x001f280000300800 */
[----:B------:R-:W4:Y:S04]  /*31e90*/  LDL.LU R9, [R1+0x314] ;  /* 0x0003140001097983 */ /* 0x000f280000300800 */
[----:B------:R-:W2:Y:S04]  /*31ea0*/  LDL.LU R10, [R1+0x318] ;  /* 0x00031800010a7983 */ /* 0x000ea80000300800 */
[----:B------:R-:W2:Y:S04]  /*31eb0*/  LDL.LU R11, [R1+0x31c] ;  /* 0x00031c00010b7983 */ /* 0x000ea80000300800 */
[----:B--2---:R-:W-:Y:S04]  /*31ec0*/  STL.64 [R1+0x1540], R10 ;  /* 0x0015400a01007387 */ /* 0x004fe80000100a00 */
[----:B----4-:R0:W-:Y:S04]  /*31ed0*/  STL.64 [R1+0x1538], R8 ;  /* 0x0015380801007387 */ /* 0x0101e80000100a00 */
[----:B-1----:R-:W2:Y:S04]  /*31ee0*/  LDL.LU R26, [R1+0xc8] ;  /* 0x0000c800011a7983 */ /* 0x002ea80000300800 */
[----:B------:R-:W2:Y:S04]  /*31ef0*/  LDL.LU R27, [R1+0xcc] ;  /* 0x0000cc00011b7983 */ /* 0x000ea80000300800 */
[----:B--2---:R3:W-:Y:S04]  /*31f00*/  STL.64 [R1+0x1548], R26 ;  /* 0x0015481a01007387 */ /* 0x0047e80000100a00 */
[----:B0-----:R-:W2:Y:S04]  /*31f10*/  LDL.LU R8, [R1+0x320] ;  /* 0x0003200001087983 */ /* 0x001ea80000300800 */
[----:B------:R-:W2:Y:S04]  /*31f20*/  LDL.LU R9, [R1+0x324] ;  /* 0x0003240001097983 */ /* 0x000ea80000300800 */
[----:B------:R-:W4:Y:S04]  /*31f30*/  LDL.LU R10, [R1+0x328] ;  /* 0x00032800010a7983 */ /* 0x000f280000300800 */
[----:B------:R-:W4:Y:S01]  /*31f40*/  LDL.LU R11, [R1+0x32c] ;  /* 0x00032c00010b7983 */ /* 0x000f220000300800 */
[----:B---3--:R-:W-:-:S02]  /*31f50*/  IMAD.MOV.U32 R26, RZ, RZ, R4 ;  /* 0x000000ffff1a7224 */ /* 0x008fc400078e0004 */
[----:B------:R-:W-:Y:S01]  /*31f60*/  IMAD.MOV.U32 R27, RZ, RZ, R5 ;  /* 0x000000ffff1b7224 */ /* 0x000fe200078e0005 */
[----:B----4-:R-:W-:Y:S04]  /*31f70*/  STL.64 [R1+0x1558], R10 ;  /* 0x0015580a01007387 */ /* 0x010fe80000100a00 */
        /* <DEDUP_REMOVED lines=9> */
[----:B------:R-:W4:Y:S04]  /*32010*/  LDL.LU R10, [R1+0x338] ;  /* 0x00033800010a7983 */ /* 0x000f280000300800 */
[----:B------:R-:W4:Y:S01]  /*32020*/  LDL.LU R11, [R1+0x33c] ;  /* 0x00033c00010b7983 */ /* 0x000f220000300800 */
[----:B---3--:R-:W-:-:S02]  /*32030*/  IMAD.MOV.U32 R26, RZ, RZ, R5 ;  /* 0x000000ffff1a7224 */ /* 0x008fc400078e0005 */
[----:B--2---:R-:W-:Y:S01]  /*32040*/  IMAD.MOV.U32 R27, RZ, RZ, R4 ;  /* 0x000000ffff1b7224 */ /* 0x004fe200078e0004 */
[----:B------:R-:W2:Y:S04]  /*32050*/  LDL.LU R5, [R1+0x1684] ;  /* 0x0016840001057983 */ /* 0x000ea80000300800 */
[----:B------:R-:W3:Y:S04]  /*32060*/  LDL.LU R4, [R1+0x1680] ;  /* 0x0016800001047983 */ /* 0x000ee80000300800 */
[----:B------:R-:W-:Y:S04]  /*32070*/  STL.64 [R1+0x1590], R26 ;  /* 0x0015901a01007387 */ /* 0x000fe80000100a00 */
[----:B----4-:R-:W-:Y:S04]  /*32080*/  STL.64 [R1+0x1570], R10 ;  /* 0x0015700a01007387 */ /* 0x010fe80000100a00 */
[----:B------:R0:W-:Y:S04]  /*32090*/  STL.64 [R1+0x1568], R8 ;  /* 0x0015680801007387 */ /* 0x0001e80000100a00 */
[----:B0-----:R-:W4:Y:S04]  /*320a0*/  LDL.LU R8, [R1+0x340] ;  /* 0x0003400001087983 */ /* 0x001f280000300800 */
[----:B------:R-:W4:Y:S04]  /*320b0*/  LDL.LU R9, [R1+0x344] ;  /* 0x0003440001097983 */ /* 0x000f280000300800 */
[----:B------:R-:W2:Y:S04]  /*320c0*/  LDL.LU R10, [R1+0x348] ;  /* 0x00034800010a7983 */ /* 0x000ea80000300800 */
[----:B------:R-:W2:Y:S04]  /*320d0*/  LDL.LU R11, [R1+0x34c] ;  /* 0x00034c00010b7983 */ /* 0x000ea80000300800 */
[----:B------:R-:W3:Y:S04]  /*320e0*/  LDL.LU R26, [R1+0x108] ;  /* 0x00010800011a7983 */ /* 0x000ee80000300800 */
[----:B------:R-:W3:Y:S04]  /*320f0*/  LDL.LU R27, [R1+0x10c] ;  /* 0x00010c00011b7983 */ /* 0x000ee80000300800 */
[----:B---3--:R-:W-:Y:S04]  /*32100*/  STL.64 [R1+0x15a8], R26 ;  /* 0x0015a81a01007387 */ /* 0x008fe80000100a00 */
[----:B--2---:R-:W-:Y:S04]  /*32110*/  STL.64 [R1+0x1588], R10 ;  /* 0x0015880a01007387 */ /* 0x004fe80000100a00 */
[----:B----4-:R0:W-:Y:S04]  /*32120*/  STL.64 [R1+0x1580], R8 ;  /* 0x0015800801007387 */ /* 0x0101e80000100a00 */
[----:B0-----:R-:W2:Y:S04]  /*32130*/  LDL.LU R8, [R1+0x350] ;  /* 0x0003500001087983 */ /* 0x001ea80000300800 */
[----:B------:R-:W2:Y:S04]  /*32140*/  LDL.LU R9, [R1+0x354] ;  /* 0x0003540001097983 */ /* 0x000ea80000300800 */
[----:B------:R-:W3:Y:S04]  /*32150*/  LDL.LU R10, [R1+0x358] ;  /* 0x00035800010a7983 */ /* 0x000ee80000300800 */
[----:B------:R-:W3:Y:S01]  /*32160*/  LDL.LU R11, [R1+0x35c] ;  /* 0x00035c00010b7983 */ /* 0x000ee20000300800 */
[----:B------:R-:W-:-:S02]  /*32170*/  IMAD.MOV.U32 R26, RZ, RZ, R4 ;  /* 0x000000ffff1a7224 */ /* 0x000fc400078e0004 */
[----:B------:R-:W-:Y:S01]  /*32180*/  IMAD.MOV.U32 R27, RZ, RZ, R5 ;  /* 0x000000ffff1b7224 */ /* 0x000fe200078e0005 */
[----:B------:R-:W4:Y:S04]  /*32190*/  LDL.LU R4, [R1+0x167c] ;  /* 0x00167c0001047983 */ /* 0x000f280000300800 */
[----:B------:R-:W4:Y:S04]  /*321a0*/  LDL.LU R5, [R1+0x1678] ;  /* 0x0016780001057983 */ /* 0x000f280000300800 */
[----:B------:R-:W-:Y:S04]  /*321b0*/  STL.64 [R1+0x15c0], R26 ;  /* 0x0015c01a01007387 */ /* 0x000fe80000100a00 */
[----:B---3--:R-:W-:Y:S04]  /*321c0*/  STL.64 [R1+0x15a0], R10 ;  /* 0x0015a00a01007387 */ /* 0x008fe80000100a00 */
[----:B--2---:R0:W-:Y:S04]  /*321d0*/  STL.64 [R1+0x1598], R8 ;  /* 0x0015980801007387 */ /* 0x0041e80000100a00 */
[----:B0-----:R-:W2:Y:S04]  /*321e0*/  LDL.LU R8, [R1+0x360] ;  /* 0x0003600001087983 */ /* 0x001ea80000300800 */
[----:B------:R-:W2:Y:S04]  /*321f0*/  LDL.LU R9, [R1+0x364] ;  /* 0x0003640001097983 */ /* 0x000ea80000300800 */
[----:B------:R-:W3:Y:S04]  /*32200*/  LDL.LU R10, [R1+0x368] ;  /* 0x00036800010a7983 */ /* 0x000ee80000300800 */
[----:B------:R-:W3:Y:S04]  /*32210*/  LDL.LU R11, [R1+0x36c] ;  /* 0x00036c00010b7983 */ /* 0x000ee80000300800 */
[----:B------:R-:W4:Y:S04]  /*32220*/  LDL.LU R26, [R1+0x128] ;  /* 0x00012800011a7983 */ /* 0x000f280000300800 */
[----:B------:R-:W4:Y:S04]  /*32230*/  LDL.LU R27, [R1+0x12c] ;  /* 0x00012c00011b7983 */ /* 0x000f280000300800 */
[----:B----4-:R0:W-:Y:S04]  /*32240*/  STL.64 [R1+0x15d8], R26 ;  /* 0x0015d81a01007387 */ /* 0x0101e80000100a00 */
[----:B---3--:R-:W-:Y:S04]  /*32250*/  STL.64 [R1+0x15b8], R10 ;  /* 0x0015b80a01007387 */ /* 0x008fe80000100a00 */
[----:B--2---:R1:W-:Y:S01]  /*32260*/  STL.64 [R1+0x15b0], R8 ;  /* 0x0015b00801007387 */ /* 0x0043e20000100a00 */
[----:B0-----:R-:W-:-:S02]  /*32270*/  IMAD.MOV.U32 R26, RZ, RZ, R5 ;  /* 0x000000ffff1a7224 */ /* 0x001fc400078e0005 */
[----:B------:R-:W-:Y:S01]  /*32280*/  IMAD.MOV.U32 R27, RZ, RZ, R4 ;  /* 0x000000ffff1b7224 */ /* 0x000fe200078e0004 */
[----:B-1----:R-:W2:Y:S04]  /*32290*/  LDL.LU R8, [R1+0x370] ;  /* 0x0003700001087983 */ /* 0x002ea80000300800 */
[----:B------:R-:W2:Y:S04]  /*322a0*/  LDL.LU R9, [R1+0x374] ;  /* 0x0003740001097983 */ /* 0x000ea80000300800 */
[----:B------:R-:W3:Y:S04]  /*322b0*/  LDL.LU R10, [R1+0x378] ;  /* 0x00037800010a7983 */ /* 0x000ee80000300800 */
[----:B------:R-:W3:Y:S04]  /*322c0*/  LDL.LU R11, [R1+0x37c] ;  /* 0x00037c00010b7983 */ /* 0x000ee80000300800 */
[----:B------:R-:W4:Y:S04]  /*322d0*/  LDL.LU R5, [R1+0x1674] ;  /* 0x0016740001057983 */ /* 0x000f280000300800 */
[----:B------:R-:W4:Y:S04]  /*322e0*/  LDL.LU R4, [R1+0x1670] ;  /* 0x0016700001047983 */ /* 0x000f280000300800 */
[----:B------:R0:W-:Y:S04]  /*322f0*/  STL.64 [R1+0x15f0], R26 ;  /* 0x0015f01a01007387 */ /* 0x0001e80000100a00 */
[----:B0-----:R-:W2:Y:S04]  /*32300*/  LDL.LU R26, [R1+0x148] ;  /* 0x00014800011a7983 */ /* 0x001ea80000300800 */
[----:B------:R-:W2:Y:S04]  /*32310*/  LDL.LU R27, [R1+0x14c] ;  /* 0x00014c00011b7983 */ /* 0x000ea80000300800 */
[----:B--2---:R-:W-:Y:S04]  /*32320*/  STL.64 [R1+0x1608], R26 ;  /* 0x0016081a01007387 */ /* 0x004fe80000100a00 */
[----:B---3--:R-:W-:Y:S04]  /*32330*/  STL.64 [R1+0x15d0], R10 ;  /* 0x0015d00a01007387 */ /* 0x008fe80000100a00 */
[----:B------:R0:W-:Y:S04]  /*32340*/  STL.64 [R1+0x15c8], R8 ;  /* 0x0015c80801007387 */ /* 0x0001e80000100a00 */
[----:B0-----:R-:W2:Y:S04]  /*32350*/  LDL.LU R8, [R1+0x380] ;  /* 0x0003800001087983 */ /* 0x001ea80000300800 */
[----:B------:R-:W2:Y:S04]  /*32360*/  LDL.LU R9, [R1+0x384] ;  /* 0x0003840001097983 */ /* 0x000ea80000300800 */
[----:B------:R-:W3:Y:S04]  /*32370*/  LDL.LU R10, [R1+0x388] ;  /* 0x00038800010a7983 */ /* 0x000ee80000300800 */
[----:B------:R-:W3:Y:S01]  /*32380*/  LDL.LU R11, [R1+0x38c] ;  /* 0x00038c00010b7983 */ /* 0x000ee20000300800 */
[----:B----4-:R-:W-:-:S02]  /*32390*/  IMAD.MOV.U32 R26, RZ, RZ, R4 ;  /* 0x000000ffff1a7224 */ /* 0x010fc400078e0004 */
        /* <DEDUP_REMOVED lines=12> */
[----:B----4-:R0:W-:Y:S02]  /*32460*/  STL.64 [R1+0x1638], R26 ;  /* 0x0016381a01007387 */ /* 0x0101e40000100a00 */
[----:B0-----:R-:W-:-:S02]  /*32470*/  IMAD.MOV.U32 R26, RZ, RZ, R5 ;  /* 0x000000ffff1a7224 */ /* 0x001fc400078e0005 */
[----:B------:R-:W-:-:S05]  /*32480*/  IMAD.MOV.U32 R27, RZ, RZ, R4 ;  /* 0x000000ffff1b7224 */ /* 0x000fca00078e0004 */
[----:B------:R0:W-:Y:S04]  /*32490*/  STL.64 [R1+0x1648], R26 ;  /* 0x0016481a01007387 */ /* 0x0001e80000100a00 */
[----:B------:R-:W4:Y:S04]  /*324a0*/  LDL.LU R4, [R1+0x3d0] ;  /* 0x0003d00001047983 */ /* 0x000f280000300800 */
[----:B------:R-:W4:Y:S04]  /*324b0*/  LDL.LU R5, [R1+0x3d4] ;  /* 0x0003d40001057983 */ /* 0x000f280000300800 */
[----:B------:R-:W2:Y:S04]  /*324c0*/  LDL.LU R6, [R1+0x3d8] ;  /* 0x0003d80001067983 */ /* 0x000ea80000300800 */
[----:B------:R-:W2:Y:S04]  /*324d0*/  LDL.LU R7, [R1+0x3dc] ;  /* 0x0003dc0001077983 */ /* 0x000ea80000300800 */
[----:B------:R-:W3:Y:S04]  /*324e0*/  LDL.LU R14, [R1+0x198] ;  /* 0x00019800010e7983 */ /* 0x000ee80000300800 */
[----:B------:R-:W3:Y:S04]  /*324f0*/  LDL.LU R15, [R1+0x19c] ;  /* 0x00019c00010f7983 */ /* 0x000ee80000300800 */
[----:B--2---:R-:W-:Y:S04]  /*32500*/  STL.64 [R1+0x1658], R6 ;  /* 0x0016580601007387 */ /* 0x004fe80000100a00 */
[----:B----4-:R-:W-:Y:S04]  /*32510*/  STL.64 [R1+0x1650], R4 ;  /* 0x0016500401007387 */ /* 0x010fe80000100a00 */
[----:B0-----:R-:W2:Y:S04]  /*32520*/  LDL.LU R26, [R1+0x188] ;  /* 0x00018800011a7983 */ /* 0x001ea80000300800 */
[----:B------:R-:W2:Y:S04]  /*32530*/  LDL.LU R27, [R1+0x18c] ;  /* 0x00018c00011b7983 */ /* 0x000ea80000300800 */
[----:B--2---:R0:W-:Y:S04]  /*32540*/  STL.64 [R1+0x1660], R26 ;  /* 0x0016601a01007387 */ /* 0x0041e80000100a00 */
[----:B------:R-:W2:Y:S04]  /*32550*/  LDL.LU R24, [R1+0x3f0] ;  /* 0x0003f00001187983 */ /* 0x000ea80000300800 */
[----:B------:R-:W2:Y:S04]  /*32560*/  LDL.LU R25, [R1+0x3f4] ;  /* 0x0003f40001197983 */ /* 0x000ea80000300800 */
[----:B0-----:R-:W2:Y:S04]  /*32570*/  LDL.LU R26, [R1+0x3f8] ;  /* 0x0003f800011a7983 */ /* 0x001ea80000300800 */
[----:B------:R-:W2:Y:S04]  /*32580*/  LDL.LU R27, [R1+0x3fc] ;  /* 0x0003fc00011b7983 */ /* 0x000ea80000300800 */
[----:B------:R-:W4:Y:S04]  /*32590*/  LDL.LU R4, [R1+0x3e0] ;  /* 0x0003e00001047983 */ /* 0x000f280000300800 */
[----:B------:R-:W4:Y:S04]  /*325a0*/  LDL.LU R5, [R1+0x3e4] ;  /* 0x0003e40001057983 */ /* 0x000f280000300800 */
[----:B------:R-:W4:Y:S04]  /*325b0*/  LDL.LU R6, [R1+0x3e8] ;  /* 0x0003e80001067983 */ /* 0x000f280000300800 */
[----:B------:R-:W4:Y:S04]  /*325c0*/  LDL.LU R7, [R1+0x3ec] ;  /* 0x0003ec0001077983 */ /* 0x000f280000300800 */
[----:B---3--:R-:W-:Y:S04]  /*325d0*/  STL.64 [R1+0x1600], R10 ;  /* 0x0016000a01007387 */ /* 0x008fe80000100a00 */
[----:B------:R0:W-:Y:S04]  /*325e0*/  STL.64 [R1+0x15f8], R8 ;  /* 0x0015f80801007387 */ /* 0x0001e80000100a00 */
[----:B0-----:R-:W3:Y:S04]  /*325f0*/  LDL.LU R8, [R1+0x3a0] ;  /* 0x0003a00001087983 */ /* 0x001ee80000300800 */
[----:B------:R-:W3:Y:S04]  /*32600*/  LDL.LU R9, [R1+0x3a4] ;  /* 0x0003a40001097983 */ /* 0x000ee80000300800 */
[----:B------:R-:W2:Y:S04]  /*32610*/  LDL.LU R10, [R1+0x3a8] ;  /* 0x0003a800010a7983 */ /* 0x000ea80000300800 */
[----:B------:R-:W2:Y:S04]  /*32620*/  LDL.LU R11, [R1+0x3ac] ;  /* 0x0003ac00010b7983 */ /* 0x000ea80000300800 */
[----:B--2---:R-:W-:Y:S04]  /*32630*/  STL.64 [R1+0x1618], R10 ;  /* 0x0016180a01007387 */ /* 0x004fe80000100a00 */
[----:B---3--:R0:W-:Y:S04]  /*32640*/  STL.64 [R1+0x1610], R8 ;  /* 0x0016100801007387 */ /* 0x0081e80000100a00 */
[----:B0-----:R-:W2:Y:S04]  /*32650*/  LDL.LU R8, [R1+0x3b0] ;  /* 0x0003b00001087983 */ /* 0x001ea80000300800 */
[----:B------:R-:W2:Y:S04]  /*32660*/  LDL.LU R9, [R1+0x3b4] ;  /* 0x0003b40001097983 */ /* 0x000ea80000300800 */
[----:B------:R-:W3:Y:S04]  /*32670*/  LDL.LU R10, [R1+0x3b8] ;  /* 0x0003b800010a7983 */ /* 0x000ee80000300800 */
[----:B------:R-:W3:Y:S01]  /*32680*/  LDL.LU R11, [R1+0x3bc] ;  /* 0x0003bc00010b7983 */ /* 0x000ee20000300800 */
[----:B------:R-:W-:-:S15]  /*32690*/  HMMA.16816.F32 R24, R16, R14, R24 ;  /* 0x0000000e1018723c */ /* 0x000fde0000001818 */
[----:B------:R-:W-:-:S09]  /*326a0*/  NOP ;  /* 0x0000000000007918 */ /* 0x000fd20000000000 */
[----:B------:R-:W-:Y:S02]  /*326b0*/  IMAD.MOV.U32 R15, RZ, RZ, R27 ;  /* 0x000000ffff0f7224 */ /* 0x000fe400078e001b */
[----:B------:R-:W-:Y:S01]  /*326c0*/  IMAD.MOV.U32 R14, RZ, RZ, R26 ;  /* 0x000000ffff0e7224 */ /* 0x000fe200078e001a */
        /* <DEDUP_REMOVED lines=10> */
[----:B------:R-:W-:Y:S04]  /*32770*/  STL.64 [R1+0x220], R24 ;  /* 0x0002201801007387 */ /* 0x000fe80000100a00 */
[----:B------:R0:W-:Y:S04]  /*32780*/  STL.64 [R1+0x228], R26 ;  /* 0x0002281a01007387 */ /* 0x0001e80000100a00 */
[----:B0-----:R-:W4:Y:S01]  /*32790*/  LDL.LU.64 R26, [R1+0x1660] ;  /* 0x00166000011a7983 */ /* 0x001f220000300a00 */
[----:B------:R-:W-:-:S02]  /*327a0*/  IMAD.MOV.U32 R13, RZ, RZ, R25 ;  /* 0x000000ffff0d7224 */ /* 0x000fc400078e0019 */
[----:B------:R-:W-:-:S05]  /*327b0*/  IMAD.MOV.U32 R12, RZ, RZ, R24 ;  /* 0x000000ffff0c7224 */ /* 0x000fca00078e0018 */
[----:B------:R-:W-:Y:S04]  /*327c0*/  STL [R1+0x1318], R12 ;  /* 0x0013180c01007387 */ /* 0x000fe80000100800 */
[----:B------:R-:W-:Y:S04]  /*327d0*/  STL [R1+0x1314], R13 ;  /* 0x0013140d01007387 */ /* 0x000fe80000100800 */
[----:B------:R0:W-:Y:S04]  /*327e0*/  STL [R1+0x1310], R14 ;  /* 0x0013100e01007387 */ /* 0x0001e80000100800 */
[----:B------:R1:W-:Y:S04]  /*327f0*/  STL [R1+0x130c], R15 ;  /* 0x00130c0f01007387 */ /* 0x0003e80000100800 */
[----:B0-----:R-:W3:Y:S04]  /*32800*/  LDL.LU R14, [R1+0x58] ;  /* 0x00005800010e7983 */ /* 0x001ee80000300800 */
[----:B-1----:R-:W3:Y:S01]  /*32810*/  LDL.LU R15, [R1+0x5c] ;  /* 0x00005c00010f7983 */ /* 0x002ee20000300800 */
[----:B----4-:R-:W-:Y:S03]  /*32820*/  HMMA.16816.F32 R24, R16, R26, R4 ;  /* 0x0000001a1018723c */ /* 0x010fe60000001804 */
[----:B------:R-:W4:Y:S04]  /*32830*/  LDL.LU.64 R6, [R1+0x1658] ;  /* 0x0016580001067983 */ /* 0x000f280000300a00 */
[----:B------:R-:W4:-:S15]  /*32840*/  LDL.LU.64 R4, [R1+0x1650] ;  /* 0x0016500001047983 */ /* 0x000f1e0000300a00 */
[----:B------:R-:W-:-:S01]  /*32850*/  NOP ;  /* 0x0000000000007918 */ /* 0x000fc20000000000 */
[----:B------:R-:W-:Y:S04]  /*32860*/  STL.64 [R1+0x3e0], R24 ;  /* 0x0003e01801007387 */ /* 0x000fe80000100a00 */
[----:B------:R0:W-:Y:S04]  /*32870*/  STL.64 [R1+0x3e8], R26 ;  /* 0x0003e81a01007387 */ /* 0x0001e80000100a00 */
[----:B0-----:R-:W4:Y:S02]  /*32880*/  LDL.LU.64 R26, [R1+0x1648] ;  /* 0x00164800011a7983 */ /* 0x001f240000300a00 */
[----:B----4-:R-:W-:Y:S02]  /*32890*/  HMMA.16816.F32 R24, R16, R26, R4 ;  /* 0x0000001a1018723c */ /* 0x010fe40000001804 */
[----:B------:R-:W4:-:S15]  /*328a0*/  LDL.LU.64 R6, [R1+0x1640] ;  /* 0x0016400001067983 */ /* 0x000f1e0000300a00 */
[----:B------:R-:W-:-:S06]  /*328b0*/  NOP ;  /* 0x0000000000007918 */ /* 0x000fcc0000000000 */
[----:B------:R-:W-:Y:S04]  /*328c0*/  STL.64 [R1+0x3d0], R24 ;  /* 0x0003d01801007387 */ /* 0x000fe80000100a00 */
[----:B------:R0:W-:Y:S04]  /*328d0*/  STL.64 [R1+0x3d8], R26 ;  /* 0x0003d81a01007387 */ /* 0x0001e80000100a00 */
[----:B0-----:R-:W2:Y:S01]  /*328e0*/  LDL.LU.64 R26, [R1+0x1638] ;  /* 0x00163800011a7983 */ /* 0x001ea20000300a00 */
[----:B------:R-:W-:Y:S02]  /*328f0*/  IMAD.MOV.U32 R5, RZ, RZ, R25 ;  /* 0x000000ffff057224 */ /* 0x000fe400078e0019 */
[----:B------:R-:W-:-:S05]  /*32900*/  IMAD.MOV.U32 R4, RZ, RZ, R24 ;  /* 0x000000ffff047224 */ /* 0x000fca00078e0018 */
        /* <DEDUP_REMOVED lines=9> */
[----:B--2---:R-:W-:Y:S02]  /*329a0*/  HMMA.16816.F32 R24, R16, R26, R8 ;  /* 0x0000001a1018723c */ /* 0x004fe40000001808 */
[----:B------:R-:W2:Y:S04]  /*329b0*/  LDL.LU.64 R10, [R1+0x1618] ;  /* 0x00161800010a7983 */ /* 0x000ea80000300a00 */
[----:B------:R-:W2:-:S15]  /*329c0*/  LDL.LU.64 R8, [R1+0x1610] ;  /* 0x0016100001087983 */ /* 0x000e9e0000300a00 */
[----:B------:R-:W-:-:S02]  /*329d0*/  NOP ;  /* 0x0000000000007918 */ /* 0x000fc40000000000 */
        /* <DEDUP_REMOVED lines=74> */
[----:B------:R-:W3:-:S15]  /*32e80*/  LDL.LU.64 R10, [R1+0x1510] ;  /* 0x00151000010a7983 */ /* 0x000ede0000300a00 */
[----:B------:R-:W-:-:S06]  /*32e90*/  NOP ;  /* 0x0000000000007918 */ /* 0x000fcc0000000000 */
[----:B------:R-:W-:Y:S04]  /*32ea0*/  STL.64 [R1+0x300], R24 ;  /* 0x0003001801007387 */ /* 0x000fe80000100a00 */
[----:B------:R0:W-:Y:S04]  /*32eb0*/  STL.64 [R1+0x308], R26 ;  /* 0x0003081a01007387 */ /* 0x0001e80000100a00 */
[----:B0-----:R-:W2:Y:S04]  /*32ec0*/  LDL.LU.64 R26, [R1+0x1508] ;  /* 0x00150800011a7983 */ /* 0x001ea80000300a00 */
[----:B------:R-:W2:Y:S01]  /*32ed0*/  LDL.LU.64 R24, [R1+0x1500] ;  /* 0x0015000001187983 */ /* 0x000ea20000300a00 */
[----:B---3--:R-:W-:Y:S03]  /*32ee0*/  HMMA.16816.F32 R8, R16, R10, R20 ;  /* 0x0000000a1008723c */ /* 0x008fe60000001814 */
[----:B------:R-:W2:-:S15]  /*32ef0*/  LDL.LU.64 R22, [R1+0x14f8] ;  /* 0x0014f80001167983 */ /* 0x000e9e0000300a00 */
[----:B------:R-:W-:-:S05]  /*32f00*/  NOP ;  /* 0x0000000000007918 */ /* 0x000fca0000000000 */
[----:B------:R-:W-:Y:S04]  /*32f10*/  STL.64 [R1+0x210], R8 ;  /* 0x0002100801007387 */ /* 0x000fe80000100a00 */
[----:B------:R0:W-:Y:S04]  /*32f20*/  STL.64 [R1+0x218], R10 ;  /* 0x0002180a01007387 */ /* 0x0001e80000100a00 */
[----:B0-----:R-:W3:Y:S04]  /*32f30*/  LDL.LU.64 R10, [R1+0x14f0] ;  /* 0x0014f000010a7983 */ /* 0x001ee80000300a00 */
[----:B------:R-:W3:Y:S01]  /*32f40*/  LDL.LU.64 R8, [R1+0x14e8] ;  /* 0x0014e80001087983 */ /* 0x000ee20000300a00 */
[----:B--2---:R-:W-:Y:S03]  /*32f50*/  HMMA.16816.F32 R20, R16, R22, R24 ;  /* 0x000000161014723c */ /* 0x004fe60000001818 */
[----:B------:R-:W3:-:S15]  /*32f60*/  LDL.LU.64 R26, [R1+0x14e0] ;  /* 0x0014e000011a7983 */ /* 0x000ede0000300a00 */
[----:B------:R-:W-:-:S05]  /*32f70*/  NOP ;  /* 0x0000000000007918 */ /* 0x000fca0000000000 */
        /* <DEDUP_REMOVED lines=12> */
[----:B------:R-:W2:-:S15]  /*33040*/  LDL.LU.64 R22, [R1+0x14b0] ;  /* 0x0014b00001167983 */ /* 0x000e9e0000300a00 */
[----:B------:R-:W-:-:S05]  /*33050*/  NOP ;  /* 0x0000000000007918 */ /* 0x000fca0000000000 */
[----:B------:R-:W-:Y:S04]  /*33060*/  STL.64 [R1+0x2c0], R8 ;  /* 0x0002c00801007387 */ /* 0x000fe80000100a00 */
[----:B------:R0:W-:Y:S04]  /*33070*/  STL.64 [R1+0x2c8], R10 ;  /* 0x0002c80a01007387 */ /* 0x0001e80000100a00 */
[----:B0-----:R-:W2:Y:S04]  /*33080*/  LDL.LU.64 R10, [R1+0x14a8] ;  /* 0x0014a800010a7983 */ /* 0x001ea80000300a00 */
[----:B------:R-:W2:Y:S01]  /*33090*/  LDL.LU.64 R8, [R1+0x14a0] ;  /* 0x0014a00001087983 */ /* 0x000ea20000300a00 */
[----:B---3--:R-:W-:Y:S03]  /*330a0*/  HMMA.16816.F32 R12, R16, R14, R24 ;  /* 0x0000000e100c723c */ /* 0x008fe60000001818 */
[----:B------:R-:W3:Y:S04]  /*330b0*/  LDL.LU.64 R26, [R1+0x1498] ;  /* 0x00149800011a7983 */ /* 0x000ee80000300a00 */
[----:B------:R-:W3:Y:S04]  /*330c0*/  LDL.LU.64 R24, [R1+0x1490] ;  /* 0x0014900001187983 */ /* 0x000ee80000300a00 */
[----:B------:R-:W2:Y:S04]  /*330d0*/  LDL.LU R4, [R1+0x684] ;  /* 0x0006840001047983 */ /* 0x000ea80000300800 */
[----:B----4-:R-:W-:Y:S08]  /*330e0*/  STL.64 [R1+0x13d8], R6 ;  /* 0x0013d80601007387 */ /* 0x010ff00000100a00 */
[----:B------:R-:W-:Y:S04]  /*330f0*/  STL.64 [R1+0x2b0], R12 ;  /* 0x0002b00c01007387 */ /* 0x000fe80000100a00 */
[----:B------:R-:W-:Y:S04]  /*33100*/  STL.64 [R1+0x2b8], R14 ;  /* 0x0002b80e01007387 */ /* 0x000fe80000100a00 */
[----:B--2---:R0:W-:Y:S04]  /*33110*/  STL [R1+0x13d0], R4 ;  /* 0x0013d00401007387 */ /* 0x0041e80000100800 */
[----:B0-----:R-:W2:Y:S04]  /*33120*/  LDL.LU R4, [R1+0x1e0] ;  /* 0x0001e00001047983 */ /* 0x001ea80000300800 */
[----:B------:R-:W2:Y:S04]  /*33130*/  LDL.LU R5, [R1+0x1e4] ;  /* 0x0001e40001057983 */ /* 0x000ea80000300800 */
[----:B------:R-:W4:Y:S04]  /*33140*/  LDL.LU R6, [R1+0x1e8] ;  /* 0x0001e80001067983 */ /* 0x000f280000300800 */
[----:B------:R-:W4:Y:S04]  /*33150*/  LDL.LU R7, [R1+0x1ec] ;  /* 0x0001ec0001077983 */ /* 0x000f280000300800 */
[----:B----4-:R-:W-:Y:S04]  /*33160*/  STL.64 [R1+0x13e8], R6 ;  /* 0x0013e80601007387 */ /* 0x010fe80000100a00 */
[----:B--2---:R0:W-:Y:S04]  /*33170*/  STL.64 [R1+0x13e0], R4 ;  /* 0x0013e00401007387 */ /* 0x0041e80000100a00 */
[----:B0-----:R-:W2:Y:S04]  /*33180*/  LDL.LU R4, [R1+0x1f0] ;  /* 0x0001f00001047983 */ /* 0x001ea80000300800 */
[----:B------:R-:W2:Y:S04]  /*33190*/  LDL.LU R5, [R1+0x1f4] ;  /* 0x0001f40001057983 */ /* 0x000ea80000300800 */
[----:B------:R-:W4:Y:S04]  /*331a0*/  LDL.LU R6, [R1+0x1f8] ;  /* 0x0001f80001067983 */ /* 0x000f280000300800 */
[----:B------:R-:W4:Y:S04]  /*331b0*/  LDL.LU R7, [R1+0x1fc] ;  /* 0x0001fc0001077983 */ /* 0x000f280000300800 */
[----:B----4-:R0:W-:Y:S04]  /*331c0*/  STL.64 [R1+0x13f8], R6 ;  /* 0x0013f80601007387 */ /* 0x0101e80000100a00 */
[----:B--2---:R-:W-:Y:S01]  /*331d0*/  STL.64 [R1+0x13f0], R4 ;  /* 0x0013f00401007387 */ /* 0x004fe20000100a00 */
[----:B0-----:R-:W-:-:S02]  /*331e0*/  IMAD.MOV.U32 R6, RZ, RZ, R8 ;  /* 0x000000ffff067224 */ /* 0x001fc400078e0008 */
[----:B------:R-:W-:Y:S01]  /*331f0*/  IMAD.MOV.U32 R7, RZ, RZ, R2 ;  /* 0x000000ffff077224 */ /* 0x000fe200078e0002 */
[----:B------:R-:W2:Y:S04]  /*33200*/  LDL.LU R8, [R1+0x148c] ;  /* 0x00148c0001087983 */ /* 0x000ea80000300800 */
[----:B------:R-:W4:Y:S04]  /*33210*/  LDL.LU R2, [R1+0x1488] ;  /* 0x0014880001027983 */ /* 0x000f280000300800 */
[----:B------:R0:W-:Y:S02]  /*33220*/  STL.64 [R1+0x1410], R6 ;  /* 0x0014100601007387 */ /* 0x0001e40000100a00 */
[----:B0-----:R-:W-:-:S02]  /*33230*/  IMAD.MOV.U32 R6, RZ, RZ, R0 ;  /* 0x000000ffff067224 */ /* 0x001fc400078e0000 */
[----:B------:R-:W-:Y:S01]  /*33240*/  IMAD.MOV.U32 R7, RZ, RZ, R29 ;  /* 0x000000ffff077224 */ /* 0x000fe200078e001d */
[----:B------:R-:W2:Y:S04]  /*33250*/  LDL.LU R0, [R1+0x1484] ;  /* 0x0014840001007983 */ /* 0x000ea80000300800 */
[----:B------:R-:W-:Y:S04]  /*33260*/  STL.64 [R1+0x1428], R6 ;  /* 0x0014280601007387 */ /* 0x000fe80000100a00 */
[----:B------:R-:W3:Y:S04]  /*33270*/  LDL.LU R15, [R1+0x680] ;  /* 0x00068000010f7983 */ /* 0x000ee80000300800 */
[----:B------:R-:W3:Y:S04]  /*33280*/  LDL.LU R14, [R1+0x670] ;  /* 0x00067000010e7983 */ /* 0x000ee80000300800 */
[----:B------:R-:W4:Y:S04]  /*33290*/  LDL.LU R13, [R1+0x664] ;  /* 0x00066400010d7983 */ /* 0x000f280000300800 */
[----:B------:R-:W4:Y:S04]  /*332a0*/  LDL.LU R12, [R1+0x65c] ;  /* 0x00065c00010c7983 */ /* 0x000f280000300800 */
[----:B---3--:R-:W-:Y:S04]  /*332b0*/  STL.64 [R1+0x13b8], R14 ;  /* 0x0013b80e01007387 */ /* 0x008fe80000100a00 */
[----:B----4-:R0:W-:Y:S04]  /*332c0*/  STL.64 [R1+0x13b0], R12 ;  /* 0x0013b00c01007387 */ /* 0x0101e80000100a00 */
[----:B0-----:R-:W3:Y:S04]  /*332d0*/  LDL.LU R12, [R1+0x1c0] ;  /* 0x0001c000010c7983 */ /* 0x001ee80000300800 */
[----:B------:R-:W3:Y:S04]  /*332e0*/  LDL.LU R13, [R1+0x1c4] ;  /* 0x0001c400010d7983 */ /* 0x000ee80000300800 */
[----:B------:R-:W4:Y:S04]  /*332f0*/  LDL.LU R14, [R1+0x1c8] ;  /* 0x0001c800010e7983 */ /* 0x000f280000300800 */
[----:B------:R-:W4:Y:S01]  /*33300*/  LDL.LU R15, [R1+0x1cc] ;  /* 0x0001cc00010f7983 */ /* 0x000f220000300800 */
[----:B------:R-:W-:-:S02]  /*33310*/  IMAD.MOV.U32 R6, RZ, RZ, R28 ;  /* 0x000000ffff067224 */ /* 0x000fc400078e001c */
[----:B------:R-:W-:-:S05]  /*33320*/  IMAD.MOV.U32 R7, RZ, RZ, R25 ;  /* 0x000000ffff077224 */ /* 0x000fca00078e0019 */
[----:B------:R-:W-:Y:S04]  /*33330*/  STL.64 [R1+0x1440], R6 ;  /* 0x0014400601007387 */ /* 0x000fe80000100a00 */
[----:B----4-:R-:W-:Y:S04]  /*33340*/  STL.64 [R1+0x13c8], R14 ;  /* 0x0013c80e01007387 */ /* 0x010fe80000100a00 */
[----:B---3--:R0:W-:Y:S04]  /*33350*/  STL.64 [R1+0x13c0], R12 ;  /* 0x0013c00c01007387 */ /* 0x0081e80000100a00 */
[----:B0-----:R-:W3:Y:S04]  /*33360*/  LDL.LU R12, [R1+0x1d0] ;  /* 0x0001d000010c7983 */ /* 0x001ee80000300800 */
[----:B------:R-:W3:Y:S01]  /*33370*/  LDL.LU R13, [R1+0x1d4] ;  /* 0x0001d400010d7983 */ /* 0x000ee20000300800 */
[----:B------:R-:W-:-:S02]  /*33380*/  IMAD.MOV.U32 R6, RZ, RZ, R24 ;  /* 0x000000ffff067224 */ /* 0x000fc400078e0018 */
[----:B------:R-:W-:Y:S02]  /*33390*/  IMAD.MOV.U32 R7, RZ, RZ, R9 ;  /* 0x000000ffff077224 */ /* 0x000fe400078e0009 */
[----:B--2---:R-:W-:Y:S02]  /*333a0*/  IMAD.MOV.U32 R14, RZ, RZ, R0 ;  /* 0x000000ffff0e7224 */ /* 0x004fe400078e0000 */
[----:B------:R-:W-:Y:S01]  /*333b0*/  IMAD.MOV.U32 R15, RZ, RZ, R2 ;  /* 0x000000ffff0f7224 */ /* 0x000fe200078e0002 */
[----:B------:R-:W2:Y:S04]  /*333c0*/  LDL.LU R0, [R1+0x1480] ;  /* 0x0014800001007983 */ /* 0x000ea80000300800 */
[----:B------:R-:W4:Y:S04]  /*333d0*/  LDL.LU R2, [R1+0x147c] ;  /* 0x00147c0001027983 */ /* 0x000f280000300800 */
[----:B------:R-:W-:Y:S04]  /*333e0*/  STL.64 [R1+0x1458], R6 ;  /* 0x0014580601007387 */ /* 0x000fe80000100a00 */
[----:B------:R-:W-:Y:S04]  /*333f0*/  STL.64 [R1+0x1408], R14 ;  /* 0x0014080e01007387 */ /* 0x000fe80000100a00 */
[----:B---3--:R0:W-:Y:S04]  /*33400*/  STL.64 [R1+0x1400], R12 ;  /* 0x0014000c01007387 */ /* 0x0081e80000100a00 */
[----:B0-----:R-:W3:Y:S04]  /*33410*/  LDL.LU R12, [R1+0x200] ;  /* 0x00020000010c7983 */ /* 0x001ee80000300800 */
[----:B------:R-:W3:Y:S04]  /*33420*/  LDL.LU R13, [R1+0x204] ;  /* 0x00020400010d7983 */ /* 0x000ee80000300800 */
[----:B------:R-:W4:Y:S01]  /*33430*/  LDL.LU R14, [R1+0x208] ;  /* 0x00020800010e7983 */ /* 0x000f220000300800 */
[----:B--2---:R-:W-:-:S05]  /*33440*/  IMAD.MOV.U32 R15, RZ, RZ, R0 ;  /* 0x000000ffff0f7224 */ /* 0x004fca00078e0000 */
[----:B----4-:R-:W-:Y:S04]  /*33450*/  STL.64 [R1+0x1420], R14 ;  /* 0x0014200e01007387 */ /* 0x010fe80000100a00 */
[----:B---3--:R0:W-:Y:S02]  /*33460*/  STL.64 [R1+0x1418], R12 ;  /* 0x0014180c01007387 */ /* 0x0081e40000100a00 */
[----:B0-----:R-:W-:Y:S02]  /*33470*/  IMAD.MOV.U32 R12, RZ, RZ, R2 ;  /* 0x000000ffff0c7224 */ /* 0x001fe400078e0002 */
[----:B------:R-:W2:Y:S04]  /*33480*/  LDL.LU R2, [R1+0x1478] ;  /* 0x0014780001027983 */ /* 0x000ea80000300800 */
[----:B------:R-:W3:Y:S04]  /*33490*/  LDL.LU R13, [R1+0x274] ;  /* 0x00027400010d7983 */ /* 0x000ee80000300800 */
[----:B------:R-:W4:Y:S04]  /*334a0*/  LDL.LU R14, [R1+0x278] ;  /* 0x00027800010e7983 */ /* 0x000f280000300800 */
[----:B------:R-:W4:Y:S04]  /*334b0*/  LDL.LU R15, [R1+0x27c] ;  /* 0x00027c00010f7983 */ /* 0x000f280000300800 */
[----:B----4-:R-:W-:Y:S04]  /*334c0*/  STL.64 [R1+0x1438], R14 ;  /* 0x0014380e01007387 */ /* 0x010fe80000100a00 */
[----:B---3--:R0:W-:Y:S04]  /*334d0*/  STL.64 [R1+0x1430], R12 ;  /* 0x0014300c01007387 */ /* 0x0081e80000100a00 */
[----:B0-----:R-:W3:Y:S01]  /*334e0*/  LDL.LU R12, [R1+0x280] ;  /* 0x00028000010c7983 */ /* 0x001ee20000300800 */
[----:B--2---:R-:W-:-:S03]  /*334f0*/  IMAD.MOV.U32 R13, RZ, RZ, R2 ;  /* 0x000000ffff0d7224 */ /* 0x004fc600078e0002 */
[----:B------:R-:W2:Y:S04]  /*33500*/  LDL.LU R2, [R1+0x1474] ;  /* 0x0014740001027983 */ /* 0x000ea80000300800 */
[----:B------:R-:W4:Y:S04]  /*33510*/  LDL.LU R14, [R1+0x288] ;  /* 0x00028800010e7983 */ /* 0x000f280000300800 */
[----:B------:R-:W4:Y:S04]  /*33520*/  LDL.LU R15, [R1+0x28c] ;  /* 0x00028c00010f7983 */ /* 0x000f280000300800 */
[----:B----4-:R2:W-:Y:S04]  /*33530*/  STL.64 [R1+0x1450], R14 ;  /* 0x0014500e01007387 */ /* 0x0105e80000100a00 */
[----:B---3--:R0:W-:Y:S01]  /*33540*/  STL.64 [R1+0x1448], R12 ;  /* 0x0014480c01007387 */ /* 0x0081e20000100a00 */
[----:B--2---:R-:W-:-:S03]  /*33550*/  IMAD.MOV.U32 R14, RZ, RZ, R2 ;  /* 0x000000ffff0e7224 */ /* 0x004fc600078e0002 */
[----:B0-----:R-:W2:Y:S04]  /*33560*/  LDL.LU R12, [R1+0x290] ;  /* 0x00029000010c7983 */ /* 0x001ea80000300800 */
[----:B------:R-:W2:Y:S04]  /*33570*/  LDL.LU R13, [R1+0x294] ;  /* 0x00029400010d7983 */ /* 0x000ea80000300800 */
[----:B------:R-:W3:Y:S04]  /*33580*/  LDL.LU R2, [R1+0x1470] ;  /* 0x0014700001027983 */ /* 0x000ee80000300800 */
[----:B------:R-:W4:Y:S01]  /*33590*/  LDL.LU R15, [R1+0x29c] ;  /* 0x00029c00010f7983 */ /* 0x000f220000300800 */
[----:B------:R-:W-:-:S02]  /*335a0*/  IMAD.MOV.U32 R6, RZ, RZ, R8 ;  /* 0x000000ffff067224 */ /* 0x000fc400078e0008 */
[----:B------:R-:W-:Y:S01]  /*335b0*/  IMAD.MOV.U32 R7, RZ, RZ, R3 ;  /* 0x000000ffff077224 */ /* 0x000fe200078e0003 */
[----:B----4-:R-:W-:Y:S04]  /*335c0*/  STL.64 [R1+0x1468], R14 ;  /* 0x0014680e01007387 */ /* 0x010fe80000100a00 */
[----:B--2---:R0:W-:Y:S04]  /*335d0*/  STL.64 [R1+0x1460], R12 ;  /* 0x0014600c01007387 */ /* 0x0041e80000100a00 */
[----:B0-----:R-:W2:Y:S04]  /*335e0*/  LDL.LU R12, [R1+0x2a0] ;  /* 0x0002a000010c7983 */ /* 0x001ea80000300800 */
[----:B------:R-:W2:Y:S04]  /*335f0*/  LDL.LU R13, [R1+0x2a4] ;  /* 0x0002a400010d7983 */ /* 0x000ea80000300800 */
[----:B------:R-:W2:Y:S01]  /*33600*/  LDL.LU R14, [R1+0x2a8] ;  /* 0x0002a800010e7983 */ /* 0x000ea20000300800 */
[----:B---3--:R-:W-:-:S03]  /*33610*/  IMAD.MOV.U32 R15, RZ, RZ, R2 ;  /* 0x000000ffff0f7224 */ /* 0x008fc600078e0002 */
        /* <DEDUP_REMOVED lines=47> */
[C---:B---3--:R-:W-:Y:S06]  /*33910*/  HMMA.16816.F32 R4, R16.reuse, R26, R4 ;  /* 0x0000001a1004723c */ /* 0x048fec0000001804 */
[----:B--2---:R-:W-:Y:S01]  /*33920*/  HMMA.16816.F32 R12, R16, R10, R12 ;  /* 0x0000000a100c723c */ /* 0x004fe2000000180c */
[----:B------:R-:W-:Y:S01]  /*33930*/  IADD3 R21, P4, R21, UR14, RZ ;  /* 0x0000000e15157c10 */ /* 0x000fe2000ff9e0ff */
[----:B------:R-:W0:-:S15]  /*33940*/  LDC R27, c[0x0][0x230] ;  /* 0x00008c00ff1b7b82 */ /* 0x000e1e0000000800 */
[----:B------:R-:W-:Y:S04]  /*33950*/  STL.64 [R1+0x1f0], R4 ;  /* 0x0001f00401007387 */ /* 0x000fe80000100a00 */
[----:B------:R1:W-:Y:S04]  /*33960*/  STL.64 [R1+0x1f8], R6 ;  /* 0x0001f80601007387 */ /* 0x0003e80000100a00 */
[----:B-1----:R-:W2:Y:S04]  /*33970*/  LDL.LU.64 R6, [R1+0x13e8] ;  /* 0x0013e80001067983 */ /* 0x002ea80000300a00 */
[----:B------:R-:W2:Y:S01]  /*33980*/  LDL.LU.64 R4, [R1+0x13e0] ;  /* 0x0013e00001047983 */ /* 0x000ea20000300a00 */
[----:B------:R-:W-:Y:S01]  /*33990*/  IMAD.MOV.U32 R10, RZ, RZ, R15 ;  /* 0x000000ffff0a7224 */ /* 0x000fe200078e000f */
[----:B--2---:R-:W-:-:S15]  /*339a0*/  HMMA.16816.F32 R4, R16, R22, R4 ;  /* 0x000000161004723c */ /* 0x004fde0000001804 */
[----:B------:R-:W-:-:S08]  /*339b0*/  NOP ;  /* 0x0000000000007918 */ /* 0x000fd00000000000 */
[----:B------:R-:W-:Y:S04]  /*339c0*/  STL.64 [R1+0x1e0], R4 ;  /* 0x0001e00401007387 */ /* 0x000fe80000100a00 */
[----:B------:R1:W-:Y:S04]  /*339d0*/  STL.64 [R1+0x1e8], R6 ;  /* 0x0001e80601007387 */ /* 0x0003e80000100a00 */
[----:B-1----:R-:W2:Y:S04]  /*339e0*/  LDL.LU.64 R6, [R1+0x13d8] ;  /* 0x0013d80001067983 */ /* 0x002ea80000300a00 */
[----:B------:R-:W3:Y:S04]  /*339f0*/  LDL.LU R4, [R1+0x13d0] ;  /* 0x0013d00001047983 */ /* 0x000ee80000300800 */
[----:B------:R-:W-:Y:S04]  /*33a00*/  STL.64 [R1+0x1d0], R12 ;  /* 0x0001d00c01007387 */ /* 0x000fe80000100a00 */
[----:B------:R1:W-:Y:S04]  /*33a10*/  STL.64 [R1+0x1d8], R14 ;  /* 0x0001d80e01007387 */ /* 0x0003e80000100a00 */
[----:B-1----:R-:W2:Y:S04]  /*33a20*/  LDL.LU.64 R14, [R1+0x13c8] ;  /* 0x0013c800010e7983 */ /* 0x002ea80000300a00 */
[----:B------:R-:W2:Y:S04]  /*33a30*/  LDL.LU.64 R12, [R1+0x13c0] ;  /* 0x0013c000010c7983 */ /* 0x000ea80000300a00 */
[----:B------:R-:W-:Y:S01]  /*33a40*/  STL [R1+0x1324], R10 ;  /* 0x0013240a01007387 */ /* 0x000fe20000100800 */
[----:B--2---:R-:W-:Y:S03]  /*33a50*/  HMMA.16816.F32 R16, R16, R6, R12 ;  /* 0x000000061010723c */ /* 0x004fe6000000180c */
[----:B------:R-:W2:Y:S04]  /*33a60*/  LDL.LU.64 R14, [R1+0x13b8] ;  /* 0x0013b800010e7983 */ /* 0x000ea80000300a00 */
[----:B------:R-:W2:Y:S01]  /*33a70*/  LDL.LU.64 R12, [R1+0x13b0] ;  /* 0x0013b000010c7983 */ /* 0x000ea20000300a00 */
[----:B---3--:R-:W-:-:S04]  /*33a80*/  IADD3 R4, P3, R4, UR14, RZ ;  /* 0x0000000e04047c10 */ /* 0x008fc8000ff7e0ff */
[----:B----4-:R-:W-:Y:S02]  /*33a90*/  IADD3.X R20, R20, UR9, RZ, P3, !PT ;  /* 0x0000000914147c10 */ /* 0x010fe40009ffe4ff */
[----:B------:R-:W-:-:S10]  /*33aa0*/  IADD3 R9, P3, R9, UR14, RZ ;  /* 0x0000000e09097c10 */ /* 0x000fd4000ff7e0ff */
[----:B------:R-:W-:Y:S01]  /*33ab0*/  IMAD.MOV.U32 R6, RZ, RZ, R19 ;  /* 0x000000ffff067224 */ /* 0x000fe200078e0013 */
[----:B------:R-:W-:Y:S04]  /*33ac0*/  STL.64 [R1+0x1c0], R16 ;  /* 0x0001c01001007387 */ /* 0x000fe80000100a00 */
[----:B------:R-:W-:Y:S04]  /*33ad0*/  STL.64 [R1+0x1c8], R18 ;  /* 0x0001c81201007387 */ /* 0x000fe80000100a00 */
[----:B------:R1:W-:Y:S04]  /*33ae0*/  STL [R1+0x1328], R6 ;  /* 0x0013280601007387 */ /* 0x0003e80000100800 */
[----:B------:R-:W-:Y:S01]  /*33af0*/  STL [R1+0x684], R4 ;  /* 0x0006840401007387 */ /* 0x000fe20000100800 */
[----:B--2---:R-:W-:-:S02]  /*33b00*/  IADD3 R15, P6, R15, UR14, RZ ;  /* 0x0000000e0f0f7c10 */ /* 0x004fc4000ffde0ff */
[----:B------:R-:W-:Y:S02]  /*33b10*/  IADD3 R14, P5, R14, UR14, RZ ;  /* 0x0000000e0e0e7c10 */ /* 0x000fe4000ffbe0ff */
[----:B------:R-:W-:Y:S02]  /*33b20*/  IADD3 R13, P2, R13, UR14, RZ ;  /* 0x0000000e0d0d7c10 */ /* 0x000fe4000ff5e0ff */
[----:B------:R-:W-:Y:S01]  /*33b30*/  IADD3 R12, P1, R12, UR14, RZ ;  /* 0x0000000e0c0c7c10 */ /* 0x000fe2000ff3e0ff */
[----:B------:R-:W-:Y:S04]  /*33b40*/  STL [R1+0x680], R15 ;  /* 0x0006800f01007387 */ /* 0x000fe80000100800 */
[----:B------:R-:W-:Y:S04]  /*33b50*/  STL [R1+0x670], R14 ;  /* 0x0006700e01007387 */ /* 0x000fe80000100800 */
[----:B------:R-:W-:Y:S01]  /*33b60*/  STL [R1+0x664], R13 ;  /* 0x0006640d01007387 */ /* 0x000fe20000100800 */
[----:B------:R-:W-:-:S03]  /*33b70*/  IADD3.X R8, R8, UR9, RZ, P6, !PT ;  /* 0x0000000908087c10 */ /* 0x000fc6000b7fe4ff */
[----:B------:R-:W-:Y:S01]  /*33b80*/  STL [R1+0x65c], R12 ;  /* 0x00065c0c01007387 */ /* 0x000fe20000100800 */
[----:B------:R-:W-:-:S03]  /*33b90*/  IADD3 R28, P6, R28, UR14, RZ ;  /* 0x0000000e1c1c7c10 */ /* 0x000fc6000ffde0ff */
[----:B------:R-:W-:Y:S01]  /*33ba0*/  STL [R1+0x654], R21 ;  /* 0x0006541501007387 */ /* 0x000fe20000100800 */
[----:B------:R-:W-:-:S03]  /*33bb0*/  IADD3.X R24, R24, UR9, RZ, P5, !PT ;  /* 0x0000000918187c10 */ /* 0x000fc6000affe4ff */
[----:B------:R-:W-:Y:S01]  /*33bc0*/  STL [R1+0x678], R20 ;  /* 0x0006781401007387 */ /* 0x000fe20000100800 */
[----:B------:R-:W-:-:S03]  /*33bd0*/  IADD3 R29, P5, R29, UR14, RZ ;  /* 0x0000000e1d1d7c10 */ /* 0x000fc6000ffbe0ff */
[----:B------:R-:W-:Y:S01]  /*33be0*/  STL [R1+0x64c], R9 ;  /* 0x00064c0901007387 */ /* 0x000fe20000100800 */
[----:B------:R-:W-:-:S03]  /*33bf0*/  IADD3.X R25, R25, UR9, RZ, P2, !PT ;  /* 0x0000000919197c10 */ /* 0x000fc600097fe4ff */
[----:B------:R-:W-:Y:S04]  /*33c00*/  STL [R1+0x674], R8 ;  /* 0x0006740801007387 */ /* 0x000fe80000100800 */
[----:B------:R-:W-:Y:S04]  /*33c10*/  STL [R1+0x644], R28 ;  /* 0x0006441c01007387 */ /* 0x000fe80000100800 */
[----:B------:R-:W-:Y:S04]  /*33c20*/  STL [R1+0x668], R24 ;  /* 0x0006681801007387 */ /* 0x000fe80000100800 */
[----:B------:R-:W-:Y:S04]  /*33c30*/  STL [R1+0x63c], R29 ;  /* 0x00063c1d01007387 */ /* 0x000fe80000100800 */
[----:B------:R-:W-:Y:S04]  /*33c40*/  STL [R1+0x660], R25 ;  /* 0x0006601901007387 */ /* 0x000fe80000100800 */
[----:B-1----:R-:W2:Y:S01]  /*33c50*/  LDL.LU R6, [R1+0x648] ;  /* 0x0006480001067983 */ /* 0x002ea20000300800 */
[----:B------:R-:W-:-:S02]  /*33c60*/  IADD3 R3, P2, R3, UR14, RZ ;  /* 0x0000000e03037c10 */ /* 0x000fc4000ff5e0ff */
[----:B------:R-:W-:-:S03]  /*33c70*/  IADD3.X R0, R0, UR9, RZ, P1, !PT ;  /* 0x0000000900007c10 */ /* 0x000fc60008ffe4ff */
[----:B------:R-:W-:Y:S04]  /*33c80*/  STL [R1+0x634], R3 ;  /* 0x0006340301007387 */ /* 0x000fe80000100800 */
[----:B--2---:R1:W-:Y:S04]  /*33c90*/  STL [R1+0x13a8], R6 ;  /* 0x0013a80601007387 */ /* 0x0043e80000100800 */
[----:B------:R-:W-:Y:S04]  /*33ca0*/  STL [R1+0x658], R0 ;  /* 0x0006580001007387 */ /* 0x000fe80000100800 */
[----:B-1----:R-:W2:Y:S01]  /*33cb0*/  LDL.LU R6, [R1+0x624] ;  /* 0x0006240001067983 */ /* 0x002ea20000300800 */
[----:B------:R-:W-:-:S05]  /*33cc0*/  IADD3 R2, P1, R2, UR14, RZ ;  /* 0x0000000e02027c10 */ /* 0x000fca000ff3e0ff */
[----:B------:R-:W-:Y:S01]  /*33cd0*/  STL [R1+0x62c], R2 ;  /* 0x00062c0201007387 */ /* 0x000fe20000100800 */
[----:B0-----:R-:W-:-:S05]  /*33ce0*/  VIADD R27, R27, 0x1f ;  /* 0x0000001f1b1b7836 */ /* 0x001fca0000000000 */
[----:B------:R-:W-:Y:S01]  /*33cf0*/  SHF.R.S32.HI R5, RZ, 0x1f, R27 ;  /* 0x0000001fff057819 */ /* 0x000fe2000001141b */
[----:B------:R-:W-:-:S03]  /*33d00*/  UIADD3 UR4, UR4, 0x1, URZ ;  /* 0x0000000104047890 */ /* 0x000fc6000fffe03f */
[----:B------:R-:W-:Y:S01]  /*33d10*/  LEA.HI R5, R5, R27, RZ, 0x5 ;  /* 0x0000001b05057211 */ /* 0x000fe200078f28ff */
[----:B--2---:R0:W-:Y:S04]  /*33d20*/  STL [R1+0x13ac], R6 ;  /* 0x0013ac0601007387 */ /* 0x0041e80000100800 */
[----:B0-----:R-:W2:Y:S04]  /*33d30*/  LDL.LU R6, [R1+0x650] ;  /* 0x0006500001067983 */ /* 0x001ea80000300800 */
[----:B------:R-:W3:Y:S04]  /*33d40*/  LDL.LU R16, [R1+0x61c] ;  /* 0x00061c0001107983 */ /* 0x000ee80000300800 */
[----:B------:R-:W4:Y:S04]  /*33d50*/  LDL.LU R17, [R1+0x640] ;  /* 0x0006400001117983 */ /* 0x000f280000300800 */
[----:B------:R-:W3:Y:S04]  /*33d60*/  LDL.LU R18, [R1+0x614] ;  /* 0x0006140001127983 */ /* 0x000ee80000300800 */
[----:B------:R-:W3:Y:S04]  /*33d70*/  LDL.LU R19, [R1+0x638] ;  /* 0x0006380001137983 */ /* 0x000ee80000300800 */
[----:B------:R-:W3:Y:S01]  /*33d80*/  LDL.LU R7, [R1+0x5cc] ;  /* 0x0005cc0001077983 */ /* 0x000ee20000300800 */
[----:B------:R-:W-:-:S03]  /*33d90*/  SHF.R.S32.HI R5, RZ, 0x5, R5 ;  /* 0x00000005ff057819 */ /* 0x000fc60000011405 */
[----:B------:R-:W3:Y:S04]  /*33da0*/  LDL.LU R10, [R1+0x630] ;  /* 0x00063000010a7983 */ /* 0x000ee80000300800 */
[----:B------:R-:W3:Y:S04]  /*33db0*/  LDL.LU R11, [R1+0xe0c] ;  /* 0x000e0c00010b7983 */ /* 0x000ee80000300800 */
[----:B------:R-:W3:Y:S04]  /*33dc0*/  LDL.LU R22, [R1+0x628] ;  /* 0x0006280001167983 */ /* 0x000ee80000300800 */
[----:B------:R-:W3:Y:S04]  /*33dd0*/  LDL.LU R23, [R1+0x69c] ;  /* 0x00069c0001177983 */ /* 0x000ee80000300800 */
[----:B------:R-:W3:Y:S01]  /*33de0*/  LDL.LU R26, [R1+0x620] ;  /* 0x00062000011a7983 */ /* 0x000ee20000300800 */
[----:B------:R-:W-:-:S03]  /*33df0*/  ISETP.NE.U32.AND P0, PT, R5, UR4, PT ;  /* 0x0000000405007c0c */ /* 0x000fc6000bf05070 */
        /* <DEDUP_REMOVED lines=18> */
[----:B--2---:R-:W-:-:S05]  /*33f20*/  IADD3.X R6, R6, UR9, RZ, P4, !PT ;  /* 0x0000000906067c10 */ /* 0x004fca000a7fe4ff */
[----:B------:R0:W-:Y:S04]  /*33f30*/  STL [R1+0x650], R6 ;  /* 0x0006500601007387 */ /* 0x0001e80000100800 */
[----:B0-----:R-:W2:Y:S02]  /*33f40*/  LDL.LU R6, [R1+0x13ac] ;  /* 0x0013ac0001067983 */ /* 0x001ea40000300800 */
[----:B--2---:R-:W-:-:S05]  /*33f50*/  IADD3 R6, P4, R6, UR14, RZ ;  /* 0x0000000e06067c10 */ /* 0x004fca000ff9e0ff */
[----:B------:R0:W-:Y:S04]  /*33f60*/  STL [R1+0x624], R6 ;  /* 0x0006240601007387 */ /* 0x0001e80000100800 */
[----:B0-----:R-:W2:Y:S01]  /*33f70*/  LDL.LU R6, [R1+0x13a8] ;  /* 0x0013a80001067983 */ /* 0x001ea20000300800 */
[----:B----4-:R-:W-:Y:S02]  /*33f80*/  IADD3.X R17, R17, UR9, RZ, P6, !PT ;  /* 0x0000000911117c10 */ /* 0x010fe4000b7fe4ff */
[----:B---3--:R-:W-:Y:S02]  /*33f90*/  IADD3 R18, P6, R18, UR14, RZ ;  /* 0x0000000e12127c10 */ /* 0x008fe4000ffde0ff */
[----:B------:R-:W-:Y:S02]  /*33fa0*/  IADD3.X R19, R19, UR9, RZ, P5, !PT ;  /* 0x0000000913137c10 */ /* 0x000fe4000affe4ff */
[----:B------:R-:W-:-:S02]  /*33fb0*/  IADD3 R7, P5, R7, UR14, RZ ;  /* 0x0000000e07077c10 */ /* 0x000fc4000ffbe0ff */
[----:B------:R-:W-:Y:S02]  /*33fc0*/  IADD3.X R10, R10, UR9, RZ, P2, !PT ;  /* 0x000000090a0a7c10 */ /* 0x000fe400097fe4ff */
[----:B------:R-:W-:Y:S02]  /*33fd0*/  IADD3 R11, P2, R11, UR11, RZ ;  /* 0x0000000b0b0b7c10 */ /* 0x000fe4000ff5e0ff */
[----:B------:R-:W-:Y:S02]  /*33fe0*/  IADD3.X R22, R22, UR9, RZ, P1, !PT ;  /* 0x0000000916167c10 */ /* 0x000fe40008ffe4ff */
[----:B------:R-:W-:Y:S02]  /*33ff0*/  IADD3 R23, P1, R23, UR11, RZ ;  /* 0x0000000b17177c10 */ /* 0x000fe4000ff3e0ff */
        /* <DEDUP_REMOVED lines=12> */
[----:B--2---:R-:W-:Y:S02]  /*340c0*/  IADD3.X R6, R6, UR9, RZ, P3, !PT ;  /* 0x0000000906067c10 */ /* 0x004fe40009ffe4ff */
[----:B------:R-:W-:-:S03]  /*340d0*/  IADD3 R16, P3, R16, UR14, RZ ;  /* 0x0000000e10107c10 */ /* 0x000fc6000ff7e0ff */
[----:B------:R0:W-:Y:S04]  /*340e0*/  STL [R1+0x648], R6 ;  /* 0x0006480601007387 */ /* 0x0001e80000100800 */
[----:B------:R-:W-:Y:S04]  /*340f0*/  STL [R1+0x61c], R16 ;  /* 0x00061c1001007387 */ /* 0x000fe80000100800 */
[----:B------:R-:W-:Y:S04]  /*34100*/  STL [R1+0x640], R17 ;  /* 0x0006401101007387 */ /* 0x000fe80000100800 */
[----:B------:R-:W-:Y:S04]  /*34110*/  STL [R1+0x614], R18 ;  /* 0x0006141201007387 */ /* 0x000fe80000100800 */
[----:B------:R-:W-:Y:S04]  /*34120*/  STL [R1+0x638], R19 ;  /* 0x0006381301007387 */ /* 0x000fe80000100800 */
[----:B------:R-:W-:Y:S04]  /*34130*/  STL [R1+0x5cc], R7 ;  /* 0x0005cc0701007387 */ /* 0x000fe80000100800 */
[----:B------:R-:W-:Y:S04]  /*34140*/  STL [R1+0x630], R10 ;  /* 0x0006300a01007387 */ /* 0x000fe80000100800 */
[----:B------:R-:W-:Y:S01]  /*34150*/  STL [R1+0xe0c], R11 ;  /* 0x000e0c0b01007387 */ /* 0x000fe20000100800 */
[----:B------:R-:W-:-:S03]  /*34160*/  IADD3.X R5, R5, UR9, RZ, P3, !PT ;  /* 0x0000000905057c10 */ /* 0x000fc60009ffe4ff */
[----:B------:R-:W-:Y:S01]  /*34170*/  STL [R1+0x628], R22 ;  /* 0x0006281601007387 */ /* 0x000fe20000100800 */
[----:B------:R-:W-:-:S03]  /*34180*/  IADD3 R4, P3, R4, UR11, RZ ;  /* 0x0000000b04047c10 */ /* 0x000fc6000ff7e0ff */
        /* <DEDUP_REMOVED lines=19> */
[----:B0-----:R-:W2:Y:S01]  /*342c0*/  LDL.LU R6, [R1+0xdcc] ;  /* 0x000dcc0001067983 */ /* 0x001ea20000300800 */
[----:B------:R-:W-:-:S02]  /*342d0*/  IADD3.X R3, R3, UR10, RZ, P6, !PT ;  /* 0x0000000a03037c10 */ /* 0x000fc4000b7fe4ff */
[----:B------:R-:W-:-:S03]  /*342e0*/  IADD3 R0, P6, R0, UR11, RZ ;  /* 0x0000000b00007c10 */ /* 0x000fc6000ffde0ff */
[----:B------:R-:W-:Y:S04]  /*342f0*/  STL [R1+0x690], R3 ;  /* 0x0006900301007387 */ /* 0x000fe80000100800 */
[----:B--2---:R0:W-:Y:S04]  /*34300*/  STL [R1+0x13a0], R6 ;  /* 0x0013a00601007387 */ /* 0x0041e80000100800 */
[----:B------:R-:W-:Y:S04]  /*34310*/  STL [R1+0xddc], R0 ;  /* 0x000ddc0001007387 */ /* 0x000fe80000100800 */
[----:B0-----:R-:W2:Y:S01]  /*34320*/  LDL.LU R6, [R1+0x688] ;  /* 0x0006880001067983 */ /* 0x001ea20000300800 */
[----:B------:R-:W-:-:S05]  /*34330*/  IADD3.X R2, R2, UR10, RZ, P5, !PT ;  /* 0x0000000a02027c10 */ /* 0x000fca000affe4ff */
[----:B------:R-:W-:Y:S04]  /*34340*/  STL [R1+0x68c], R2 ;  /* 0x00068c0201007387 */ /* 0x000fe80000100800 */
        /* <DEDUP_REMOVED lines=30> */
[----:B--2---:R-:W-:-:S05]  /*34530*/  IADD3 R6, P5, R6, UR11, RZ ;  /* 0x0000000b06067c10 */ /* 0x004fca000ffbe0ff */
[----:B------:R0:W-:Y:S04]  /*34540*/  STL [R1+0xdd4], R6 ;  /* 0x000dd40601007387 */ /* 0x0001e80000100800 */
[----:B0-----:R-:W2:Y:S02]  /*34550*/  LDL.LU R6, [R1+0x13a4] ;  /* 0x0013a40001067983 */ /* 0x001ea40000300800 */
[----:B--2---:R-:W-:-:S05]  /*34560*/  IADD3.X R6, R6, UR10, RZ, P2, !PT ;  /* 0x0000000a06067c10 */ /* 0x004fca00097fe4ff */
[----:B------:R0:W-:Y:S04]  /*34570*/  STL [R1+0x688], R6 ;  /* 0x0006880601007387 */ /* 0x0001e80000100800 */
[----:B0-----:R-:W2:Y:S01]  /*34580*/  LDL.LU R6, [R1+0x13a0] ;  /* 0x0013a00001067983 */ /* 0x001ea20000300800 */
[----:B---3--:R-:W-:Y:S02]  /*34590*/  IADD3.X R16, R16, UR10, RZ, P1, !PT ;  /* 0x0000000a10107c10 */ /* 0x008fe40008ffe4ff */
[----:B----4-:R-:W-:Y:S02]  /*345a0*/  IADD3 R17, P1, R17, UR11, RZ ;  /* 0x0000000b11117c10 */ /* 0x010fe4000ff3e0ff */
        /* <DEDUP_REMOVED lines=19> */
[----:B--2---:R-:W-:-:S05]  /*346e0*/  IADD3 R6, P2, R6, UR11, RZ ;  /* 0x0000000b06067c10 */ /* 0x004fca000ff5e0ff */
[----:B------:R0:W-:Y:S04]  /*346f0*/  STL [R1+0xdcc], R6 ;  /* 0x000dcc0601007387 */ /* 0x0001e80000100800 */
        /* <DEDUP_REMOVED lines=29> */
[----:B0-----:R-:W2:Y:S01]  /*348d0*/  LDL.LU R6, [R1+0xd78] ;  /* 0x000d780001067983 */ /* 0x001ea20000300800 */
[----:B------:R-:W-:-:S02]  /*348e0*/  IADD3 R3, P1, R3, UR11, RZ ;  /* 0x0000000b03037c10 */ /* 0x000fc4000ff3e0ff */
[----:B------:R-:W-:-:S03]  /*348f0*/  IADD3.X R0, R0, UR10, RZ, P4, !PT ;  /* 0x0000000a00007c10 */ /* 0x000fc6000a7fe4ff */
[----:B------:R-:W-:Y:S04]  /*34900*/  STL [R1+0xd64], R3 ;  /* 0x000d640301007387 */ /* 0x000fe80000100800 */
[----:B--2---:R0:W-:Y:S04]  /*34910*/  STL [R1+0x1398], R6 ;  /* 0x0013980601007387 */ /* 0x0041e80000100800 */
[----:B------:R-:W-:Y:S04]  /*34920*/  STL [R1+0xd88], R0 ;  /* 0x000d880001007387 */ /* 0x000fe80000100800 */
[----:B0-----:R-:W2:Y:S01]  /*34930*/  LDL.LU R6, [R1+0xd54] ;  /* 0x000d540001067983 */ /* 0x001ea20000300800 */
[----:B------:R-:W-:-:S05]  /*34940*/  IADD3 R2, P4, R2, UR11, RZ ;  /* 0x0000000b02027c10 */ /* 0x000fca000ff9e0ff */
[----:B------:R-:W-:Y:S04]  /*34950*/  STL [R1+0xd5c], R2 ;  /* 0x000d5c0201007387 */ /* 0x000fe80000100800 */
        /* <DEDUP_REMOVED lines=1319> */
[----:B--2---:R-:W-:-:S05]  /*39bd0*/  IADD3 R6, P1, R6, UR11, RZ ;  /* 0x0000000b06067c10 */ /* 0x004fca000ff3e0ff */
        /* <DEDUP_REMOVED lines=30> */
[----:B0-----:R-:W2:Y:S04]  /*39dc0*/  LDL.LU R27, [R1+0x6bc] ;  /* 0x0006bc00011b7983 */ /* 0x001ea80000300800 */
[----:B------:R-:W-:Y:S04]  /*39dd0*/  STL [R1+0xe34], R3 ;  /* 0x000e340301007387 */ /* 0x000fe80000100800 */
[----:B------:R-:W3:Y:S01]  /*39de0*/  LDL.LU R6, [R1+0x6b8] ;  /* 0x0006b80001067983 */ /* 0x000ee20000300800 */
[----:B------:R-:W-:-:S02]  /*39df0*/  IADD3.X R0, R0, UR10, RZ, P3, !PT ;  /* 0x0000000a00007c10 */ /* 0x000fc40009ffe4ff */
[----:B------:R-:W-:-:S03]  /*39e00*/  IADD3 R2, P3, R2, UR11, RZ ;  /* 0x0000000b02027c10 */ /* 0x000fc6000ff7e0ff */
[----:B------:R-:W-:Y:S04]  /*39e10*/  STL [R1+0x6c0], R0 ;  /* 0x0006c00001007387 */ /* 0x000fe80000100800 */
[----:B---3--:R0:W-:Y:S04]  /*39e20*/  STL [R1+0x132c], R6 ;  /* 0x00132c0601007387 */ /* 0x0081e80000100800 */
[----:B------:R1:W-:Y:S04]  /*39e30*/  STL [R1+0xe3c], R2 ;  /* 0x000e3c0201007387 */ /* 0x0003e80000100800 */
[----:B0-----:R-:W3:Y:S04]  /*39e40*/  LDL.LU R6, [R1+0xe44] ;  /* 0x000e440001067983 */ /* 0x001ee80000300800 */
        /* <DEDUP_REMOVED lines=17> */
[----:B-1----:R-:W4:Y:S04]  /*39f60*/  LDL.LU R2, [R1+0xe28] ;  /* 0x000e280001027983 */ /* 0x002f280000300800 */
[----:B------:R-:W4:Y:S04]  /*39f70*/  LDL.LU R16, [R1+0xe6c] ;  /* 0x000e6c0001107983 */ /* 0x000f280000300800 */
[----:B------:R-:W4:Y:S04]  /*39f80*/  LDL.LU R17, [R1+0xe30] ;  /* 0x000e300001117983 */ /* 0x000f280000300800 */
[----:B------:R-:W4:Y:S04]  /*39f90*/  LDL.LU R18, [R1+0xe68] ;  /* 0x000e680001127983 */ /* 0x000f280000300800 */
[----:B------:R-:W4:Y:S04]  /*39fa0*/  LDL.LU R19, [R1+0xe38] ;  /* 0x000e380001137983 */ /* 0x000f280000300800 */
[----:B------:R-:W4:Y:S01]  /*39fb0*/  LDL.LU R7, [R1+0x67c] ;  /* 0x00067c0001077983 */ /* 0x000f220000300800 */
[----:B--2---:R-:W-:-:S03]  /*39fc0*/  IADD3.X R27, R27, UR10, RZ, P6, !PT ;  /* 0x0000000a1b1b7c10 */ /* 0x004fc6000b7fe4ff */
[----:B------:R-:W2:Y:S04]  /*39fd0*/  LDL.LU R11, [R1+0xe40] ;  /* 0x000e4000010b7983 */ /* 0x000ea80000300800 */
[----:B------:R-:W2:Y:S04]  /*39fe0*/  LDL.LU R22, [R1+0xe48] ;  /* 0x000e480001167983 */ /* 0x000ea80000300800 */
[----:B------:R-:W2:Y:S04]  /*39ff0*/  LDL.LU R23, [R1+0xe50] ;  /* 0x000e500001177983 */ /* 0x000ea80000300800 */
[----:B------:R-:W2:Y:S04]  /*3a000*/  LDL.LU R26, [R1+0xe58] ;  /* 0x000e5800011a7983 */ /* 0x000ea80000300800 */
[----:B------:R0:W-:Y:S04]  /*3a010*/  STL [R1+0x6bc], R27 ;  /* 0x0006bc1b01007387 */ /* 0x0001e80000100800 */
[----:B0-----:R-:W2:Y:S01]  /*3a020*/  LDL.LU R27, [R1+0x66c] ;  /* 0x00066c00011b7983 */ /* 0x001ea20000300800 */
[----:B---3--:R-:W-:-:S05]  /*3a030*/  IADD3 R6, P6, R6, UR11, RZ ;  /* 0x0000000b06067c10 */ /* 0x008fca000ffde0ff */
[----:B------:R0:W-:Y:S04]  /*3a040*/  STL [R1+0xe44], R6 ;  /* 0x000e440601007387 */ /* 0x0001e80000100800 */
[----:B0-----:R-:W3:Y:S01]  /*3a050*/  LDL.LU R6, [R1+0x132c] ;  /* 0x00132c0001067983 */ /* 0x001ee20000300800 */
[----:B----4-:R-:W-:Y:S02]  /*3a060*/  IADD3.X R4, R4, UR10, RZ, P2, !PT ;  /* 0x0000000a04047c10 */ /* 0x010fe400097fe4ff */
        /* <DEDUP_REMOVED lines=14> */
[----:B---3--:R-:W-:-:S02]  /*3a150*/  IADD3.X R6, R6, UR10, RZ, P5, !PT ;  /* 0x0000000a06067c10 */ /* 0x008fc4000affe4ff */
[----:B------:R-:W-:-:S03]  /*3a160*/  IADD3 R10, P5, R10, UR11, RZ ;  /* 0x0000000b0a0a7c10 */ /* 0x000fc6000ffbe0ff */
[----:B------:R0:W-:Y:S04]  /*3a170*/  STL [R1+0x6b8], R6 ;  /* 0x0006b80601007387 */ /* 0x0001e80000100800 */
[----:B0-----:R1:W5:Y:S04]  /*3a180*/  LDL.LU R6, [R1+0x1328] ;  /* 0x0013280001067983 */ /* 0x0013680000300800 */
        /* <DEDUP_REMOVED lines=8> */
[----:B------:R0:W-:Y:S01]  /*3a210*/  STL [R1+0xe5c], R13 ;  /* 0x000e5c0d01007387 */ /* 0x0001e20000100800 */
[----:B------:R-:W-:-:S03]  /*3a220*/  IADD3.X R24, R24, UR10, RZ, P5, !PT ;  /* 0x0000000a18187c10 */ /* 0x000fc6000affe4ff */
[----:B0-----:R1:W5:Y:S04]  /*3a230*/  LDL.LU R13, [R1+0x1314] ;  /* 0x00131400010d7983 */ /* 0x0013680000300800 */
[----:B------:R0:W-:Y:S01]  /*3a240*/  STL [R1+0x6ac], R14 ;  /* 0x0006ac0e01007387 */ /* 0x0001e20000100800 */
[----:B------:R-:W-:-:S03]  /*3a250*/  IADD3 R28, P5, R28, UR11, RZ ;  /* 0x0000000b1c1c7c10 */ /* 0x000fc6000ffbe0ff */
        /* <DEDUP_REMOVED lines=24> */
[----:B0-----:R-:W3:Y:S01]  /*3a3e0*/  LDL.LU R2, [R1+0x12e0] ;  /* 0x0012e00001027983 */ /* 0x001ee20000300800 */
[----:B------:R-:W-:-:S02]  /*3a3f0*/  IADD3 R16, P4, R16, UR11, RZ ;  /* 0x0000000b10107c10 */ /* 0x000fc4000ff9e0ff */
[----:B------:R-:W-:Y:S02]  /*3a400*/  IADD3.X R17, R17, UR10, RZ, P3, !PT ;  /* 0x0000000a11117c10 */ /* 0x000fe40009ffe4ff */
[----:B------:R-:W-:Y:S02]  /*3a410*/  IADD3 R18, P3, R18, UR11, RZ ;  /* 0x0000000b12127c10 */ /* 0x000fe4000ff7e0ff */
[----:B------:R-:W-:Y:S02]  /*3a420*/  IADD3.X R19, R19, UR10, RZ, P6, !PT ;  /* 0x0000000a13137c10 */ /* 0x000fe4000b7fe4ff */
[----:B------:R-:W-:Y:S01]  /*3a430*/  IADD3 R7, P6, R7, UR14, RZ ;  /* 0x0000000e07077c10 */ /* 0x000fe2000ffde0ff */
[----:B------:R-:W-:Y:S01]  /*3a440*/  STL [R1+0xe6c], R16 ;  /* 0x000e6c1001007387 */ /* 0x000fe20000100800 */
[----:B--2---:R-:W-:-:S03]  /*3a450*/  IADD3.X R11, R11, UR10, RZ, P5, !PT ;  /* 0x0000000a0b0b7c10 */ /* 0x004fc6000affe4ff */
[----:B------:R-:W-:Y:S01]  /*3a460*/  STL [R1+0xe30], R17 ;  /* 0x000e301101007387 */ /* 0x000fe20000100800 */
[----:B------:R-:W-:-:S03]  /*3a470*/  IADD3.X R22, R22, UR10, RZ, P2, !PT ;  /* 0x0000000a16167c10 */ /* 0x000fc600097fe4ff */
[----:B------:R-:W-:Y:S04]  /*3a480*/  STL [R1+0xe68], R18 ;  /* 0x000e681201007387 */ /* 0x000fe80000100800 */
[----:B------:R-:W-:Y:S04]  /*3a490*/  STL [R1+0xe38], R19 ;  /* 0x000e381301007387 */ /* 0x000fe80000100800 */
[----:B------:R-:W-:Y:S04]  /*3a4a0*/  STL [R1+0x67c], R7 ;  /* 0x00067c0701007387 */ /* 0x000fe80000100800 */
[----:B------:R-:W-:Y:S04]  /*3a4b0*/  STL [R1+0xe40], R11 ;  /* 0x000e400b01007387 */ /* 0x000fe80000100800 */
[----:B------:R-:W-:Y:S01]  /*3a4c0*/  STL [R1+0xe48], R22 ;  /* 0x000e481601007387 */ /* 0x000fe20000100800 */
[----:B------:R-:W-:-:S02]  /*3a4d0*/  IADD3.X R23, R23, UR10, RZ, P1, !PT ;  /* 0x0000000a17177c10 */ /* 0x000fc40008ffe4ff */
[----:B------:R-:W-:Y:S02]  /*3a4e0*/  IADD3.X R26, R26, UR10, RZ, P4, !PT ;  /* 0x0000000a1a1a7c10 */ /* 0x000fe4000a7fe4ff */
[----:B------:R-:W-:Y:S02]  /*3a4f0*/  IADD3.X R27, R27, UR9, RZ, P6, !PT ;  /* 0x000000091b1b7c10 */ /* 0x000fe4000b7fe4ff */
[----:B---3--:R-:W-:-:S05]  /*3a500*/  IADD3.X R2, R2, UR10, RZ, P3, !PT ;  /* 0x0000000a02027c10 */ /* 0x008fca0009ffe4ff */
[----:B------:R0:W-:Y:S02]  /*3a510*/  STL [R1+0xe60], R2 ;  /* 0x000e600201007387 */ /* 0x0001e40000100800 */
[----:B0-----:R-:W0:Y:S02]  /*3a520*/  S2R R2, SR_TID.X ;  /* 0x0000000000027919 */ /* 0x001e240000002100 */
[----:B------:R1:W-:Y:S04]  /*3a530*/  STL [R1+0xe50], R23 ;  /* 0x000e501701007387 */ /* 0x0003e80000100800 */
[----:B------:R1:W-:Y:S04]  /*3a540*/  STL [R1+0xe58], R26 ;  /* 0x000e581a01007387 */ /* 0x0003e80000100800 */
[----:B------:R1:W-:Y:S01]  /*3a550*/  STL [R1+0x66c], R27 ;  /* 0x00066c1b01007387 */ /* 0x0003e20000100800 */
[----:B0-----:R-:W-:-:S05]  /*3a560*/  LOP3.LUT R2, R2, 0x3f, RZ, 0xc0, !PT ;  /* 0x0000003f02027812 */ /* 0x001fca00078ec0ff */
[----:B------:R-:W-:Y:S01]  /*3a570*/  IMAD.SHL.U32 R2, R2, 0x2, RZ ;  /* 0x0000000202027824 */ /* 0x000fe200078e00ff */
[----:B-1----:R-:W-:Y:S06]  /*3a580*/  @P0 BRA `(.L_x_2) ;  /* 0xfffffe6800100947 */ /* 0x002fec000383ffff */
[----:B-----5:R-:W2:Y:S04]  /*3a590*/  LDL.LU R0, [R1+0x458] ;  /* 0x0004580001007983 */ /* 0x020ea80000300800 */
[----:B--2---:R0:W-:Y:S04]  /*3a5a0*/  STL [R1+0x14a4], R0 ;  /* 0x0014a40001007387 */ /* 0x0041e80000100800 */
[----:B0-----:R-:W2:Y:S04]  /*3a5b0*/  LDL.LU R0, [R1+0x438] ;  /* 0x0004380001007983 */ /* 0x001ea80000300800 */
        /* <DEDUP_REMOVED lines=25> */
[----:B------:R-:W2:Y:S01]  /*3a750*/  LDL.LU R2, [R1+0x468] ;  /* 0x0004680001027983 */ /* 0x000ea20000300800 */
[----:B0-----:R-:W-:-:S03]  /*3a760*/  IMAD.MOV.U32 R0, RZ, RZ, R10 ;  /* 0x000000ffff007224 */ /* 0x001fc600078e000a */
        /* <DEDUP_REMOVED lines=25> */
[----:B------:R-:W2:Y:S04]  /*3a900*/  LDL.LU R16, [R1+0x454] ;  /* 0x0004540001107983 */ /* 0x000ea80000300800 */
[----:B------:R-:W2:Y:S01]  /*3a910*/  LDL.LU R17, [R1+0x464] ;  /* 0x0004640001117983 */ /* 0x000ea20000300800 */
[----:B0-----:R-:W-:-:S03]  /*3a920*/  IMAD.MOV.U32 R2, RZ, RZ, R6 ;  /* 0x000000ffff027224 */ /* 0x001fc600078e0006 */
[----:B------:R-:W3:Y:S04]  /*3a930*/  LDL.LU R18, [R1+0x450] ;  /* 0x0004500001127983 */ /* 0x000ee80000300800 */
        /* <DEDUP_REMOVED lines=9> */
[----:B------:R0:W-:Y:S04]  /*3a9d0*/  STL [R1+0x1324], R5 ;  /* 0x0013240501007387 */ /* 0x0001e80000100800 */
[----:B0-----:R-:W2:Y:S04]  /*3a9e0*/  LDL.LU R5, [R1+0x46c] ;  /* 0x00046c0001057983 */ /* 0x001ea80000300800 */
[----:B------:R0:W-:Y:S04]  /*3a9f0*/  STL [R1+0x1320], R4 ;  /* 0x0013200401007387 */ /* 0x0001e80000100800 */
[----:B0-----:R-:W2:Y:S04]  /*3aa00*/  LDL.LU R4, [R1+0x45c] ;  /* 0x00045c0001047983 */ /* 0x001ea80000300800 */
[----:B------:R0:W-:Y:S04]  /*3aa10*/  STL [R1+0x1314], R9 ;  /* 0x0013140901007387 */ /* 0x0001e80000100800 */
[----:B0-----:R-:W3:Y:S04]  /*3aa20*/  LDL.LU R9, [R1+0x270] ;  /* 0x0002700001097983 */ /* 0x001ee80000300800 */
[----:B------:R0:W-:Y:S04]  /*3aa30*/  STL [R1+0x1310], R8 ;  /* 0x0013100801007387 */ /* 0x0001e80000100800 */
[----:B0-----:R-:W3:Y:S04]  /*3aa40*/  LDL.LU R8, [R1+0x200] ;  /* 0x0002000001087983 */ /* 0x001ee80000300800 */
[----:B------:R0:W-:Y:S04]  /*3aa50*/  STL [R1+0x130c], R15 ;  /* 0x00130c0f01007387 */ /* 0x0001e80000100800 */
[----:B0-----:R-:W4:Y:S04]  /*3aa60*/  LDL.LU R15, [R1+0x274] ;  /* 0x00027400010f7983 */ /* 0x001f280000300800 */
[----:B------:R0:W-:Y:S04]  /*3aa70*/  STL [R1+0x1308], R14 ;  /* 0x0013080e01007387 */ /* 0x0001e80000100800 */
[----:B0-----:R-:W4:Y:S04]  /*3aa80*/  LDL.LU R14, [R1+0x204] ;  /* 0x00020400010e7983 */ /* 0x001f280000300800 */
[----:B------:R0:W-:Y:S04]  /*3aa90*/  STL [R1+0x1304], R13 ;  /* 0x0013040d01007387 */ /* 0x0001e80000100800 */
[----:B0-----:R-:W2:Y:S04]  /*3aaa0*/  LDL.LU R13, [R1+0x278] ;  /* 0x00027800010d7983 */ /* 0x001ea80000300800 */
[----:B------:R0:W-:Y:S04]  /*3aab0*/  STL [R1+0x1300], R12 ;  /* 0x0013000c01007387 */ /* 0x0001e80000100800 */
[----:B0-----:R-:W2:Y:S04]  /*3aac0*/  LDL.LU R12, [R1+0x208] ;  /* 0x00020800010c7983 */ /* 0x001ea80000300800 */
[----:B------:R0:W-:Y:S01]  /*3aad0*/  STL [R1+0x12f8], R21 ;  /* 0x0012f81501007387 */ /* 0x0001e20000100800 */
[----:B------:R-:W-:-:S03]  /*3aae0*/  F2FP.F16.F32.PACK_AB R0, R2, R0 ;  /* 0x000000000200723e */ /* 0x000fc600000000ff */
        /* <DEDUP_REMOVED lines=11> */
[----:B------:R0:W-:Y:S04]  /*3aba0*/  STL [R1+0x12e0], R3 ;  /* 0x0012e00301007387 */ /* 0x0001e80000100800 */
[----:B0-----:R-:W3:Y:S04]  /*3abb0*/  LDL.LU R3, [R1+0x448] ;  /* 0x0004480001037983 */ /* 0x001ee80000300800 */
[----:B------:R-:W4:Y:S04]  /*3abc0*/  LDL.LU R2, [R1+0x150c] ;  /* 0x00150c0001027983 */ /* 0x000f280000300800 */
[----:B------:R0:W-:Y:S04]  /*3abd0*/  STL [R1+0x1ac], R0 ;  /* 0x0001ac0001007387 */ /* 0x0001e80000100800 */
[----:B0-----:R-:W4:Y:S02]  /*3abe0*/  LDL.LU R0, [R1+0x1508] ;  /* 0x0015080001007983 */ /* 0x001f240000300800 */
[----:B----4-:R-:W-:-:S02]  /*3abf0*/  F2FP.F16.F32.PACK_AB R0, R2, R0 ;  /* 0x000000000200723e */ /* 0x010fc400000000ff */
        /* <DEDUP_REMOVED lines=46> */
[----:B0-----:R-:W3:Y:S01]  /*3aee0*/  LDL.LU R0, [R1+0x14a8] ;  /* 0x0014a80001007983 */ /* 0x001ee20000300800 */
[----:B--2---:R-:W-:Y:S02]  /*3aef0*/  F2FP.F16.F32.PACK_AB R28, R24, R28 ;  /* 0x0000001c181c723e */ /* 0x004fe400000000ff */
[----:B------:R-:W-:-:S02]  /*3af00*/  F2FP.F16.F32.PACK_AB R24, R25, R29 ;  /* 0x0000001d1918723e */ /* 0x000fc400000000ff */
[----:B------:R-:W-:Y:S02]  /*3af10*/  F2FP.F16.F32.PACK_AB R13, R12, R13 ;  /* 0x0000000d0c0d723e */ /* 0x000fe400000000ff */
[----:B---3--:R-:W-:Y:S02]  /*3af20*/  F2FP.F16.F32.PACK_AB R3, R0, R3 ;  /* 0x000000030003723e */ /* 0x008fe400000000ff */
[----:B------:R-:W4:Y:S04]  /*3af30*/  LDL.LU R0, [R1+0x14a4] ;  /* 0x0014a40001007983 */ /* 0x000f280000300800 */
[----:B------:R0:W-:Y:S01]  /*3af40*/  STL [R1+0x178], R3 ;  /* 0x0001780301007387 */ /* 0x0001e20000100800 */
[----:B------:R-:W-:-:S03]  /*3af50*/  F2FP.F16.F32.PACK_AB R12, R14, R15 ;  /* 0x0000000f0e0c723e */ /* 0x000fc600000000ff */
[----:B------:R-:W-:Y:S01]  /*3af60*/  STL [R1+0x174], R28 ;  /* 0x0001741c01007387 */ /* 0x000fe20000100800 */
[----:B0-----:R-:W-:-:S03]  /*3af70*/  F2FP.F16.F32.PACK_AB R3, R20, R21 ;  /* 0x000000151403723e */ /* 0x001fc600000000ff */
[----:B------:R-:W-:Y:S04]  /*3af80*/  STL [R1+0x170], R24 ;  /* 0x0001701801007387 */ /* 0x000fe80000100800 */
[----:B------:R0:W-:Y:S01]  /*3af90*/  STL [R1+0x16c], R3 ;  /* 0x00016c0301007387 */ /* 0x0001e20000100800 */
[----:B------:R-:W-:-:S03]  /*3afa0*/  F2FP.F16.F32.PACK_AB R4, R4, R5 ;  /* 0x000000050404723e */ /* 0x000fc600000000ff */
[----:B------:R-:W-:Y:S01]  /*3afb0*/  STL [R1+0x168], R13 ;  /* 0x0001680d01007387 */ /* 0x000fe20000100800 */
[----:B0-----:R-:W-:-:S03]  /*3afc0*/  F2FP.F16.F32.PACK_AB R3, R8, R9 ;  /* 0x000000090803723e */ /* 0x001fc600000000ff */
[----:B------:R-:W-:Y:S04]  /*3afd0*/  STL [R1+0x164], R12 ;  /* 0x0001640c01007387 */ /* 0x000fe80000100800 */
[----:B------:R0:W-:Y:S04]  /*3afe0*/  STL [R1+0x160], R3 ;  /* 0x0001600301007387 */ /* 0x0001e80000100800 */
[----:B------:R-:W-:Y:S01]  /*3aff0*/  STL [R1+0x15c], R4 ;  /* 0x00015c0401007387 */ /* 0x000fe20000100800 */
[----:B0-----:R-:W-:Y:S02]  /*3b000*/  F2FP.F16.F32.PACK_AB R3, R16, R17 ;  /* 0x000000111003723e */ /* 0x001fe400000000ff */
[----:B----4-:R-:W-:-:S02]  /*3b010*/  F2FP.F16.F32.PACK_AB R0, R0, R2 ;  /* 0x000000020000723e */ /* 0x010fc400000000ff */
[----:B------:R-:W-:-:S03]  /*3b020*/  F2FP.F16.F32.PACK_AB R2, R18, R19 ;  /* 0x000000131202723e */ /* 0x000fc600000000ff */
[----:B------:R0:W-:Y:S04]  /*3b030*/  STL [R1+0x158], R0 ;  /* 0x0001580001007387 */ /* 0x0001e80000100800 */
[----:B------:R1:W-:Y:S01]  /*3b040*/  STL [R1+0x154], R3 ;  /* 0x0001540301007387 */ /* 0x0003e20000100800 */
[----:B0-----:R-:W-:-:S03]  /*3b050*/  F2FP.F16.F32.PACK_AB R0, R6, R7 ;  /* 0x000000070600723e */ /* 0x001fc600000000ff */
[----:B------:R-:W-:Y:S01]  /*3b060*/  STL [R1+0x150], R2 ;  /* 0x0001500201007387 */ /* 0x000fe20000100800 */
[----:B-1----:R-:W-:-:S03]  /*3b070*/  F2FP.F16.F32.PACK_AB R3, R10, R11 ;  /* 0x0000000b0a03723e */ /* 0x002fc600000000ff */
[----:B------:R-:W-:Y:S04]  /*3b080*/  STL [R1+0x14c], R0 ;  /* 0x00014c0001007387 */ /* 0x000fe80000100800 */
[----:B------:R0:W-:Y:S04]  /*3b090*/  STL [R1+0x148], R3 ;  /* 0x0001480301007387 */ /* 0x0001e80000100800 */
[----:B0-----:R-:W2:Y:S01]  /*3b0a0*/  LDL.LU R3, [R1+0x4c8] ;  /* 0x0004c80001037983 */ /* 0x001ea20000300800 */
[----:B------:R-:W-:Y:S02]  /*3b0b0*/  F2FP.F16.F32.PACK_AB R2, R22, R23 ;  /* 0x000000171602723e */ /* 0x000fe400000000ff */
[----:B------:R-:W-:-:S03]  /*3b0c0*/  F2FP.F16.F32.PACK_AB R0, R26, R27 ;  /* 0x0000001b1a00723e */ /* 0x000fc600000000ff */
        /* <DEDUP_REMOVED lines=36> */
[----:B------:R-:W3:Y:S04]  /*3b310*/  LDL.LU R24, [R1+0x4b4] ;  /* 0x0004b40001187983 */ /* 0x000ee80000300800 */
[----:B---3--:R0:W-:Y:S04]  /*3b320*/  STL [R1+0x1418], R24 ;  /* 0x0014181801007387 */ /* 0x0081e80000100800 */
[----:B0-----:R-:W3:Y:S04]  /*3b330*/  LDL.LU R24, [R1+0x4b8] ;  /* 0x0004b80001187983 */ /* 0x001ee80000300800 */
        /* <DEDUP_REMOVED lines=33> */
[----:B0-----:R-:W2:Y:S04]  /*3b550*/  LDL.LU R24, [R1+0x47c] ;  /* 0x00047c0001187983 */ /* 0x001ea80000300800 */
[----:B------:R-:W3:Y:S04]  /*3b560*/  LDL.LU R28, [R1+0x4c4] ;  /* 0x0004c400011c7983 */ /* 0x000ee80000300800 */
[----:B------:R-:W4:Y:S04]  /*3b570*/  LDL.LU R25, [R1+0x4b0] ;  /* 0x0004b00001197983 */ /* 0x000f280000300800 */
[----:B------:R-:W4:Y:S04]  /*3b580*/  LDL.LU R29, [R1+0x4c0] ;  /* 0x0004c000011d7983 */ /* 0x000f280000300800 */
[----:B------:R-:W3:Y:S04]  /*3b590*/  LDL.LU R20, [R1+0x2ec] ;  /* 0x0002ec0001147983 */ /* 0x000ee80000300800 */
[----:B------:R-:W3:Y:S04]  /*3b5a0*/  LDL.LU R21, [R1+0x21c] ;  /* 0x00021c0001157983 */ /* 0x000ee80000300800 */
[----:B------:R-:W4:Y:S04]  /*3b5b0*/  LDL.LU R12, [R1+0x2e8] ;  /* 0x0002e800010c7983 */ /* 0x000f280000300800 */
        /* <DEDUP_REMOVED lines=21> */
[----:B--2---:R-:W-:-:S03]  /*3b710*/  F2FP.F16.F32.PACK_AB R3, R24, R3 ;  /* 0x000000031803723e */ /* 0x004fc600000000ff */
[----:B------:R-:W2:Y:S04]  /*3b720*/  LDL.LU R24, [R1+0x14a0] ;  /* 0x0014a00001187983 */ /* 0x000ea80000300800 */
[----:B------:R0:W-:Y:S04]  /*3b730*/  STL [R1+0x13c], R3 ;  /* 0x00013c0301007387 */ /* 0x0001e80000100800 */
[----:B0-----:R-:W2:Y:S02]  /*3b740*/  LDL.LU R3, [R1+0x149c] ;  /* 0x00149c0001037983 */ /* 0x001ea40000300800 */
[----:B--2---:R-:W-:-:S02]  /*3b750*/  F2FP.F16.F32.PACK_AB R3, R24, R3 ;  /* 0x000000031803723e */ /* 0x004fc400000000ff */
        /* <DEDUP_REMOVED lines=65> */
[----:B------:R0:W-:Y:S01]  /*3bb70*/  STL [R1+0xf8], R3 ;  /* 0x0000f80301007387 */ /* 0x0001e20000100800 */
[----:B----4-:R-:W-:Y:S02]  /*3bb80*/  F2FP.F16.F32.PACK_AB R13, R12, R13 ;  /* 0x0000000d0c0d723e */ /* 0x010fe400000000ff */
[----:B---3--:R-:W-:Y:S02]  /*3bb90*/  F2FP.F16.F32.PACK_AB R12, R14, R15 ;  /* 0x0000000f0e0c723e */ /* 0x008fe400000000ff */
[----:B0-----:R-:W-:Y:S02]  /*3bba0*/  F2FP.F16.F32.PACK_AB R3, R20, R21 ;  /* 0x000000151403723e */ /* 0x001fe400000000ff */
[----:B------:R-:W-:-:S02]  /*3bbb0*/  F2FP.F16.F32.PACK_AB R4, R4, R5 ;  /* 0x000000050404723e */ /* 0x000fc400000000ff */
[----:B------:R-:W-:Y:S02]  /*3bbc0*/  F2FP.F16.F32.PACK_AB R0, R0, R2 ;  /* 0x000000020000723e */ /* 0x000fe400000000ff */
[----:B------:R-:W-:Y:S02]  /*3bbd0*/  F2FP.F16.F32.PACK_AB R2, R18, R19 ;  /* 0x000000131202723e */ /* 0x000fe400000000ff */
[----:B--2---:R-:W-:Y:S02]  /*3bbe0*/  F2FP.F16.F32.PACK_AB R28, R24, R28 ;  /* 0x0000001c181c723e */ /* 0x004fe400000000ff */
[----:B------:R-:W-:-:S03]  /*3bbf0*/  F2FP.F16.F32.PACK_AB R24, R25, R29 ;  /* 0x0000001d1918723e */ /* 0x000fc600000000ff */
[----:B------:R-:W-:Y:S04]  /*3bc00*/  STL [R1+0xf4], R28 ;  /* 0x0000f41c01007387 */ /* 0x000fe80000100800 */
[----:B------:R-:W-:Y:S04]  /*3bc10*/  STL [R1+0xf0], R24 ;  /* 0x0000f01801007387 */ /* 0x000fe80000100800 */
[----:B------:R0:W-:Y:S04]  /*3bc20*/  STL [R1+0xdc], R3 ;  /* 0x0000dc0301007387 */ /* 0x0001e80000100800 */
[----:B------:R-:W-:Y:S01]  /*3bc30*/  STL [R1+0xd8], R13 ;  /* 0x0000d80d01007387 */ /* 0x000fe20000100800 */
[----:B0-----:R-:W-:-:S03]  /*3bc40*/  F2FP.F16.F32.PACK_AB R3, R8, R9 ;  /* 0x000000090803723e */ /* 0x001fc600000000ff */
[----:B------:R-:W-:Y:S04]  /*3bc50*/  STL [R1+0xd4], R12 ;  /* 0x0000d40c01007387 */ /* 0x000fe80000100800 */
[----:B------:R0:W-:Y:S04]  /*3bc60*/  STL [R1+0xd0], R3 ;  /* 0x0000d00301007387 */ /* 0x0001e80000100800 */
[----:B------:R-:W-:Y:S01]  /*3bc70*/  STL [R1+0xcc], R4 ;  /* 0x0000cc0401007387 */ /* 0x000fe20000100800 */
[----:B0-----:R-:W-:-:S03]  /*3bc80*/  F2FP.F16.F32.PACK_AB R3, R16, R17 ;  /* 0x000000111003723e */ /* 0x001fc600000000ff */
        /* <DEDUP_REMOVED lines=201> */
[----:B------:R0:W-:Y:S01]  /*3c920*/  STL [R1+0x40], R2 ;  /* 0x0000400201007387 */ /* 0x0001e20000100800 */
[----:B-1----:R-:W-:-:S03]  /*3c930*/  F2FP.F16.F32.PACK_AB R3, R10, R11 ;  /* 0x0000000b0a03723e */ /* 0x002fc600000000ff */
[----:B------:R1:W-:Y:S04]  /*3c940*/  STL [R1+0x3c], R0 ;  /* 0x00003c0001007387 */ /* 0x0003e80000100800 */
[----:B------:R-:W-:Y:S04]  /*3c950*/  STL [R1+0x38], R3 ;  /* 0x0000380301007387 */ /* 0x000fe80000100800 */
[----:B------:R-:W2:Y:S01]  /*3c960*/  LDL.LU R7, [R1+0x3dc] ;  /* 0x0003dc0001077983 */ /* 0x000ea20000300800 */
[----:B0-----:R-:W-:Y:S02]  /*3c970*/  F2FP.F16.F32.PACK_AB R2, R22, R23 ;  /* 0x000000171602723e */ /* 0x001fe400000000ff */
[----:B-1----:R-:W-:-:S03]  /*3c980*/  F2FP.F16.F32.PACK_AB R0, R26, R27 ;  /* 0x0000001b1a00723e */ /* 0x002fc600000000ff */
        /* <DEDUP_REMOVED lines=55> */
[----:B------:R-:W2:Y:S04]  /*3cd00*/  LDL.LU R11, [R1+0x5ec] ;  /* 0x0005ec00010b7983 */ /* 0x000ea80000300800 */
[----:B--2---:R0:W-:Y:S04]  /*3cd10*/  STL [R1+0x131c], R11 ;  /* 0x00131c0b01007387 */ /* 0x0041e80000100800 */
[----:B0-----:R-:W2:Y:S04]  /*3cd20*/  LDL.LU R11, [R1+0x3c0] ;  /* 0x0003c000010b7983 */ /* 0x001ea80000300800 */
[----:B------:R-:W3:Y:S04]  /*3cd30*/  LDL.LU R9, [R1+0x5b8] ;  /* 0x0005b80001097983 */ /* 0x000ee80000300800 */
[----:B---3--:R0:W-:Y:S04]  /*3cd40*/  STL [R1+0x1318], R9 ;  /* 0x0013180901007387 */ /* 0x0081e80000100800 */
[----:B0-----:R-:W3:Y:S04]  /*3cd50*/  LDL.LU R9, [R1+0x5bc] ;  /* 0x0005bc0001097983 */ /* 0x001ee80000300800 */
[----:B------:R-:W3:Y:S04]  /*3cd60*/  LDL.LU R10, [R1+0x5e8] ;  /* 0x0005e800010a7983 */ /* 0x000ee80000300800 */
[----:B------:R-:W3:Y:S04]  /*3cd70*/  LDL.LU R8, [R1+0x5b4] ;  /* 0x0005b40001087983 */ /* 0x000ee80000300800 */
[----:B------:R-:W3:Y:S04]  /*3cd80*/  LDL.LU R15, [R1+0x5b0] ;  /* 0x0005b000010f7983 */ /* 0x000ee80000300800 */
[----:B------:R-:W3:Y:S04]  /*3cd90*/  LDL.LU R14, [R1+0x3ec] ;  /* 0x0003ec00010e7983 */ /* 0x000ee80000300800 */
[----:B------:R-:W3:Y:S04]  /*3cda0*/  LDL.LU R13, [R1+0x3e8] ;  /* 0x0003e800010d7983 */ /* 0x000ee80000300800 */
[----:B------:R-:W3:Y:S04]  /*3cdb0*/  LDL.LU R12, [R1+0x3e4] ;  /* 0x0003e400010c7983 */ /* 0x000ee80000300800 */
[----:B------:R-:W4:Y:S01]  /*3cdc0*/  LDL.LU R21, [R1+0x5fc] ;  /* 0x0005fc0001157983 */ /* 0x000f220000300800 */
[----:B------:R-:W-:-:S03]  /*3cdd0*/  F2FP.F16.F32.PACK_AB R7, R5, R7 ;  /* 0x000000070507723e */ /* 0x000fc600000000ff */
        /* <DEDUP_REMOVED lines=63> */
[----:B------:R0:W-:Y:S04]  /*3d1d0*/  STL [R1], R7 ;  /* 0x0000000701007387 */ /* 0x0001e80000100800 */
[----:B0-----:R-:W2:Y:S02]  /*3d1e0*/  LDL.LU R7, [R1+0x132c] ;  /* 0x00132c0001077983 */ /* 0x001ea40000300800 */
[----:B--2---:R-:W-:-:S02]  /*3d1f0*/  F2FP.F16.F32.PACK_AB R7, R5, R7 ;  /* 0x000000070507723e */ /* 0x004fc400000000ff */
[----:B------:R-:W2:Y:S02]  /*3d200*/  LDL.LU R5, [R1+0x1328] ;  /* 0x0013280001057983 */ /* 0x000ea40000300800 */
[----:B--2---:R-:W-:Y:S02]  /*3d210*/  F2FP.F16.F32.PACK_AB R6, R5, R6 ;  /* 0x000000060506723e */ /* 0x004fe400000000ff */
[----:B------:R-:W2:Y:S02]  /*3d220*/  LDL.LU R5, [R1+0x1324] ;  /* 0x0013240001057983 */ /* 0x000ea40000300800 */
[----:B--2---:R-:W-:Y:S02]  /*3d230*/  F2FP.F16.F32.PACK_AB R5, R4, R5 ;  /* 0x000000050405723e */ /* 0x004fe400000000ff */
[----:B------:R-:W2:Y:S02]  /*3d240*/  LDL.LU R4, [R1+0x1320] ;  /* 0x0013200001047983 */ /* 0x000ea40000300800 */
[----:B--2---:R-:W-:-:S02]  /*3d250*/  F2FP.F16.F32.PACK_AB R4, R11, R4 ;  /* 0x000000040b04723e */ /* 0x004fc400000000ff */
[----:B------:R-:W3:Y:S02]  /*3d260*/  LDL.LU R11, [R1+0x131c] ;  /* 0x00131c00010b7983 */ /* 0x000ee40000300800 */
[----:B---3--:R-:W-:Y:S02]  /*3d270*/  F2FP.F16.F32.PACK_AB R11, R9, R11 ;  /* 0x0000000b090b723e */ /* 0x008fe400000000ff */
[----:B------:R-:W2:Y:S02]  /*3d280*/  LDL.LU R9, [R1+0x1318] ;  /* 0x0013180001097983 */ /* 0x000ea40000300800 */
[----:B--2---:R-:W-:Y:S02]  /*3d290*/  F2FP.F16.F32.PACK_AB R10, R9, R10 ;  /* 0x0000000a090a723e */ /* 0x004fe400000000ff */
[----:B------:R-:W2:Y:S02]  /*3d2a0*/  LDL.LU R9, [R1+0x1314] ;  /* 0x0013140001097983 */ /* 0x000ea40000300800 */
[----:B--2---:R-:W-:-:S02]  /*3d2b0*/  F2FP.F16.F32.PACK_AB R9, R8, R9 ;  /* 0x000000090809723e */ /* 0x004fc400000000ff */
[----:B------:R-:W2:Y:S02]  /*3d2c0*/  LDL.LU R8, [R1+0x1310] ;  /* 0x0013100001087983 */ /* 0x000ea40000300800 */
[----:B--2---:R-:W-:Y:S02]  /*3d2d0*/  F2FP.F16.F32.PACK_AB R8, R15, R8 ;  /* 0x000000080f08723e */ /* 0x004fe400000000ff */
[----:B------:R-:W2:Y:S02]  /*3d2e0*/  LDL.LU R15, [R1+0x130c] ;  /* 0x00130c00010f7983 */ /* 0x000ea40000300800 */
[----:B--2---:R-:W-:Y:S02]  /*3d2f0*/  F2FP.F16.F32.PACK_AB R15, R14, R15 ;  /* 0x0000000f0e0f723e */ /* 0x004fe400000000ff */
[----:B------:R-:W2:Y:S02]  /*3d300*/  LDL.LU R14, [R1+0x1308] ;  /* 0x00130800010e7983 */ /* 0x000ea40000300800 */
[----:B--2---:R-:W-:-:S02]  /*3d310*/  F2FP.F16.F32.PACK_AB R14, R13, R14 ;  /* 0x0000000e0d0e723e */ /* 0x004fc400000000ff */
[----:B------:R-:W2:Y:S02]  /*3d320*/  LDL.LU R13, [R1+0x1304] ;  /* 0x00130400010d7983 */ /* 0x000ea40000300800 */
[----:B--2---:R-:W-:Y:S02]  /*3d330*/  F2FP.F16.F32.PACK_AB R13, R12, R13 ;  /* 0x0000000d0c0d723e */ /* 0x004fe400000000ff */
[----:B------:R-:W4:Y:S02]  /*3d340*/  LDL.LU R12, [R1+0x1300] ;  /* 0x00130000010c7983 */ /* 0x000f240000300800 */
[----:B----4-:R-:W-:Y:S02]  /*3d350*/  F2FP.F16.F32.PACK_AB R12, R21, R12 ;  /* 0x0000000c150c723e */ /* 0x010fe400000000ff */
[----:B------:R-:W2:Y:S01]  /*3d360*/  LDL.LU R21, [R1+0x12fc] ;  /* 0x0012fc0001157983 */ /* 0x000ea20000300800 */
[----:B------:R-:W-:Y:S02]  /*3d370*/  F2FP.F16.F32.PACK_AB R18, R20, R18 ;  /* 0x000000121412723e */ /* 0x000fe400000000ff */
[----:B------:R-:W-:-:S02]  /*3d380*/  F2FP.F16.F32.PACK_AB R17, R29, R17 ;  /* 0x000000111d11723e */ /* 0x000fc400000000ff */
[----:B--2---:R-:W-:Y:S02]  /*3d390*/  F2FP.F16.F32.PACK_AB R19, R21, R19 ;  /* 0x000000131513723e */ /* 0x004fe400000000ff */
[----:B------:R-:W2:Y:S01]  /*3d3a0*/  LDL.LU R21, [R1+0x12f8] ;  /* 0x0012f80001157983 */ /* 0x000ea20000300800 */
[----:B------:R-:W-:-:S03]  /*3d3b0*/  F2FP.F16.F32.PACK_AB R16, R25, R16 ;  /* 0x000000101910723e */ /* 0x000fc600000000ff */
[----:B------:R-:W3:Y:S01]  /*3d3c0*/  LDL.LU R20, [R1+0x12f4] ;  /* 0x0012f40001147983 */ /* 0x000ee20000300800 */
[----:B------:R-:W-:-:S03]  /*3d3d0*/  F2FP.F16.F32.PACK_AB R23, R28, R23 ;  /* 0x000000171c17723e */ /* 0x000fc600000000ff */
[----:B------:R-:W4:Y:S01]  /*3d3e0*/  LDL.LU R29, [R1+0x12f0] ;  /* 0x0012f000011d7983 */ /* 0x000f220000300800 */
[----:B------:R-:W-:-:S03]  /*3d3f0*/  F2FP.F16.F32.PACK_AB R22, R24, R22 ;  /* 0x000000161816723e */ /* 0x000fc600000000ff */
[----:B------:R-:W4:Y:S04]  /*3d400*/  LDL.LU R25, [R1+0x12ec] ;  /* 0x0012ec0001197983 */ /* 0x000f280000300800 */
[----:B------:R-:W4:Y:S04]  /*3d410*/  LDL.LU R28, [R1+0x12e8] ;  /* 0x0012e800011c7983 */ /* 0x000f280000300800 */
[----:B------:R-:W4:Y:S01]  /*3d420*/  LDL.LU R24, [R1+0x12e4] ;  /* 0x0012e40001187983 */ /* 0x000f220000300800 */
[----:B--2---:R-:W-:-:S03]  /*3d430*/  F2FP.F16.F32.PACK_AB R21, R3, R21 ;  /* 0x000000150315723e */ /* 0x004fc600000000ff */
[----:B------:R-:W2:Y:S01]  /*3d440*/  LDL.LU R3, [R1+0x12e0] ;  /* 0x0012e00001037983 */ /* 0x000ea20000300800 */
[----:B------:R-:W-:Y:S02]  /*3d450*/  F2FP.F16.F32.PACK_AB R27, R2, R27 ;  /* 0x0000001b021b723e */ /* 0x000fe400000000ff */
[----:B---3--:R-:W-:Y:S02]  /*3d460*/  F2FP.F16.F32.PACK_AB R20, R0, R20 ;  /* 0x000000140014723e */ /* 0x008fe400000000ff */
[----:B----4-:R-:W-:Y:S02]  /*3d470*/  F2FP.F16.F32.PACK_AB R26, R26, R29 ;  /* 0x0000001d1a1a723e */ /* 0x010fe400000000ff */
[----:B------:R-:W-:Y:S02]  /*3d480*/  F2FP.F16.F32.PACK_AB R25, R28, R25 ;  /* 0x000000191c19723e */ /* 0x000fe400000000ff */
[----:B--2---:R-:W-:-:S07]  /*3d490*/  F2FP.F16.F32.PACK_AB R24, R24, R3 ;  /* 0x000000031818723e */ /* 0x004fce00000000ff */
.L_x_1:
[----:B------:R-:W2:Y:S01]  /*3d4a0*/  LDL R28, [R1+0xee0] ;  /* 0x000ee000011c7983 */ /* 0x000ea20000100800 */
[----:B------:R-:W-:Y:S01]  /*3d4b0*/  ULDC.64 UR6, c[0x0][0x228] ;  /* 0x00008a0000067ab9 */ /* 0x000fe20000000a00 */
[----:B------:R-:W-:Y:S02]  /*3d4c0*/  ULDC UR4, c[0x0][0x22c] ;  /* 0x00008b0000047ab9 */ /* 0x000fe40000000800 */
[----:B------:R-:W3:Y:S04]  /*3d4d0*/  LDL.LU R3, [R1+0xf20] ;  /* 0x000f200001037983 */ /* 0x000ee80000300800 */
[----:B0-----:R-:W4:Y:S04]  /*3d4e0*/  LDL.LU R2, [R1+0xed8] ;  /* 0x000ed80001027983 */ /* 0x001f280000300800 */
[----:B------:R-:W5:Y:S01]  /*3d4f0*/  LDL.LU R0, [R1+0xedc] ;  /* 0x000edc0001007983 */ /* 0x000f620000300800 */
[----:B------:R-:W0:Y:S03]  /*3d500*/  S2UR UR5, SR_CgaCtaId ;  /* 0x00000000000579c3 */ /* 0x000e260000008800 */
[----:B------:R-:W-:Y:S05]  /*3d510*/  STL [R1+0x1328], R27 ;  /* 0x0013281b01007387 */ /* 0x000fea0000100800 */
[----:B------:R-:W-:Y:S01]  /*3d520*/  BAR.SYNC.DEFER_BLOCKING 0x0 ;  /* 0x0000000000007b1d */ /* 0x000fe20000010000 */
[----:B--2---:R-:W-:-:S05]  /*3d530*/  ISETP.GE.AND P0, PT, R28, UR6, PT ;  /* 0x000000061c007c0c */ /* 0x004fca000bf06270 */
[----:B------:R-:W-:Y:S02]  /*3d540*/  ULDC UR6, c[0x0][0x22c] ;  /* 0x00008b0000067ab9 */ /* 0x000fe40000000800 */
[----:B------:R-:W1:Y:S01]  /*3d550*/  LDC R28, c[0x0][0x248] ;  /* 0x00009200ff1c7b82 */ /* 0x000e620000000800 */
[----:B---3--:R-:W-:Y:S01]  /*3d560*/  ISETP.LT.AND P1, PT, R3, UR4, !P0 ;  /* 0x0000000403007c0c */ /* 0x008fe2000c721270 */
[----:B------:R-:W-:Y:S01]  /*3d570*/  UMOV UR4, 0x400 ;  /* 0x0000040000047882 */ /* 0x000fe20000000000 */
[----:B------:R-:W2:Y:S01]  /*3d580*/  S2R R3, SR_TID.X ;  /* 0x0000000000037919 */ /* 0x000ea20000002100 */
[----:B0-----:R-:W-:Y:S01]  /*3d590*/  ULEA UR4, UR5, UR4, 0x18 ;  /* 0x0000000405047291 */ /* 0x001fe2000f8ec03f */
[----:B----4-:R-:W-:Y:S02]  /*3d5a0*/  LOP3.LUT R2, R2, 0x200, RZ, 0xc0, !PT ;  /* 0x0000020002027812 */ /* 0x010fe400078ec0ff */
[----:B-----5:R-:W-:-:S04]  /*3d5b0*/  LOP3.LUT R0, R0, 0x80, RZ, 0xc0, !PT ;  /* 0x0000008000007812 */ /* 0x020fc800078ec0ff */
[----:B------:R-:W-:Y:S02]  /*3d5c0*/  IADD3 R2, R0, UR4, R2 ;  /* 0x0000000400027c10 */ /* 0x000fe4000fffe002 */
[----:B--2---:R-:W-:-:S05]  /*3d5d0*/  LOP3.LUT R0, R3, 0x20, RZ, 0xc0, !PT ;  /* 0x0000002003007812 */ /* 0x004fca00078ec0ff */
[----:B------:R-:W-:Y:S02]  /*3d5e0*/  IMAD R2, R0, 0x20, R2 ;  /* 0x0000002000027824 */ /* 0x000fe400078e0202 */
[----:B------:R-:W-:-:S05]  /*3d5f0*/  IMAD.SHL.U32 R0, R3, 0x10, RZ ;  /* 0x0000001003007824 */ /* 0x000fca00078e00ff */
[----:B------:R-:W-:-:S05]  /*3d600*/  LOP3.LUT R0, R0, 0x70, RZ, 0xc0, !PT ;  /* 0x0000007000007812 */ /* 0x000fca00078ec0ff */
[----:B------:R-:W-:-:S05]  /*3d610*/  IMAD.IADD R2, R0, 0x1, R2 ;  /* 0x0000000100027824 */ /* 0x000fca00078e0202 */
[----:B------:R0:W-:Y:S04]  /*3d620*/  STSM.16.M88.4 [R2], R24 ;  /* 0x0000001802007844 */ /* 0x0001e80000000200 */
[----:B------:R-:W-:Y:S01]  /*3d630*/  STSM.16.M88.4 [R2+0x100], R20 ;  /* 0x0001001402007844 */ /* 0x000fe20000000200 */
[----:B------:R-:W-:-:S04]  /*3d640*/  LOP3.LUT R0, R3, 0x3f, RZ, 0xc0, !PT ;  /* 0x0000003f03007812 */ /* 0x000fc800078ec0ff */
[----:B------:R-:W-:Y:S01]  /*3d650*/  LEA R0, R0, UR4, 0x4 ;  /* 0x0000000400007c11 */ /* 0x000fe2000f8e20ff */
[----:B------:R-:W-:Y:S06]  /*3d660*/  BAR.SYNC.DEFER_BLOCKING 0x0 ;  /* 0x0000000000007b1d */ /* 0x000fec0000010000 */
[----:B------:R-:W-:Y:S01]  /*3d670*/  ULDC UR4, c[0x0][0x244] ;  /* 0x0000910000047ab9 */ /* 0x000fe20000000800 */
[----:B0-----:R-:W2:Y:S04]  /*3d680*/  LDL.LU R24, [R1+0x10] ;  /* 0x0000100001187983 */ /* 0x001ea80000300800 */
[----:B------:R-:W2:Y:S04]  /*3d690*/  LDL.LU R25, [R1+0x14] ;  /* 0x0000140001197983 */ /* 0x000ea80000300800 */
[----:B------:R-:W2:Y:S04]  /*3d6a0*/  LDL.LU R26, [R1+0x18] ;  /* 0x00001800011a7983 */ /* 0x000ea80000300800 */
[----:B------:R-:W2:Y:S04]  /*3d6b0*/  LDL.LU R27, [R1+0x1c] ;  /* 0x00001c00011b7983 */ /* 0x000ea80000300800 */
[----:B------:R-:W0:Y:S04]  /*3d6c0*/  LDS.128 R20, [R0] ;  /* 0x0000000000147984 */ /* 0x000e280000000c00 */
[----:B0-----:R-:W-:Y:S04]  /*3d6d0*/  STL.64 [R1+0xe0], R20 ;  /* 0x0000e01401007387 */ /* 0x001fe80000100a00 */
[----:B------:R-:W-:Y:S04]  /*3d6e0*/  STL.64 [R1+0xe8], R22 ;  /* 0x0000e81601007387 */ /* 0x000fe80000100a00 */
[----:B------:R-:W0:Y:S01]  /*3d6f0*/  LDS.128 R20, [R0+0x400] ;  /* 0x0004000000147984 */ /* 0x000e220000000c00 */
[----:B------:R-:W-:Y:S06]  /*3d700*/  BAR.SYNC.DEFER_BLOCKING 0x0 ;  /* 0x0000000000007b1d */ /* 0x000fec0000010000 */
[----:B------:R-:W-:Y:S04]  /*3d710*/  STSM.16.M88.4 [R2], R16 ;  /* 0x0000001002007844 */ /* 0x000fe80000000200 */
[----:B------:R-:W-:Y:S01]  /*3d720*/  STSM.16.M88.4 [R2+0x100], R12 ;  /* 0x0001000c02007844 */ /* 0x000fe20000000200 */
[----:B------:R-:W-:Y:S06]  /*3d730*/  BAR.SYNC.DEFER_BLOCKING 0x0 ;  /* 0x0000000000007b1d */ /* 0x000fec0000010000 */
[----:B0-----:R-:W-:Y:S04]  /*3d740*/  STL.64 [R1+0x1320], R22 ;  /* 0x0013201601007387 */ /* 0x001fe80000100a00 */
[----:B------:R0:W-:Y:S04]  /*3d750*/  STL.64 [R1+0x1318], R20 ;  /* 0x0013181401007387 */ /* 0x0001e80000100a00 */
[----:B------:R-:W3:Y:S04]  /*3d760*/  LDS.128 R16, [R0] ;  /* 0x0000000000107984 */ /* 0x000ee80000000c00 */
[----:B------:R-:W4:Y:S01]  /*3d770*/  LDS.128 R12, [R0+0x400] ;  /* 0x00040000000c7984 */ /* 0x000f220000000c00 */
[----:B------:R-:W-:Y:S06]  /*3d780*/  BAR.SYNC.DEFER_BLOCKING 0x0 ;  /* 0x0000000000007b1d */ /* 0x000fec0000010000 */
[----:B0-----:R-:W5:Y:S04]  /*3d790*/  LDL.LU R20, [R1] ;  /* 0x0000000001147983 */ /* 0x001f680000300800 */
[----:B------:R-:W5:Y:S04]  /*3d7a0*/  LDL.LU R21, [R1+0x4] ;  /* 0x0000040001157983 */ /* 0x000f680000300800 */
[----:B------:R-:W5:Y:S04]  /*3d7b0*/  LDL.LU R22, [R1+0x8] ;  /* 0x0000080001167983 */ /* 0x000f680000300800 */
[----:B------:R-:W5:Y:S04]  /*3d7c0*/  LDL.LU R23, [R1+0xc] ;  /* 0x00000c0001177983 */ /* 0x000f680000300800 */
[----:B------:R-:W-:Y:S04]  /*3d7d0*/  STSM.16.M88.4 [R2], R8 ;  /* 0x0000000802007844 */ /* 0x000fe80000000200 */
[----:B------:R-:W-:Y:S01]  /*3d7e0*/  STSM.16.M88.4 [R2+0x100], R4 ;  /* 0x0001000402007844 */ /* 0x000fe20000000200 */
[----:B------:R-:W-:Y:S06]  /*3d7f0*/  BAR.SYNC.DEFER_BLOCKING 0x0 ;  /* 0x0000000000007b1d */ /* 0x000fec0000010000 */
[----:B---3--:R-:W-:Y:S04]  /*3d800*/  STL.64 [R1+0x1b0], R16 ;  /* 0x0001b01001007387 */ /* 0x008fe80000100a00 */
[----:B------:R-:W-:Y:S04]  /*3d810*/  STL.64 [R1+0x1b8], R18 ;  /* 0x0001b81201007387 */ /* 0x000fe80000100a00 */
[----:B----4-:R-:W-:Y:S04]  /*3d820*/  STL.64 [R1+0x1c0], R12 ;  /* 0x0001c00c01007387 */ /* 0x010fe80000100a00 */
[----:B------:R-:W-:Y:S04]  /*3d830*/  STL.64 [R1+0x1c8], R14 ;  /* 0x0001c80e01007387 */ /* 0x000fe80000100a00 */
[----:B------:R-:W0:Y:S04]  /*3d840*/  LDS.128 R8, [R0] ;  /* 0x0000000000087984 */ /* 0x000e280000000c00 */
[----:B------:R-:W3:Y:S01]  /*3d850*/  LDS.128 R4, [R0+0x400] ;  /* 0x0004000000047984 */ /* 0x000ee20000000c00 */
[----:B------:R-:W-:Y:S06]  /*3d860*/  BAR.SYNC.DEFER_BLOCKING 0x0 ;  /* 0x0000000000007b1d */ /* 0x000fec0000010000 */
[----:B0-----:R0:W-:Y:S04]  /*3d870*/  STL.64 [R1+0x1d0], R8 ;  /* 0x0001d00801007387 */ /* 0x0011e80000100a00 */
[----:B------:R4:W-:Y:S04]  /*3d880*/  STL.64 [R1+0x1d8], R10 ;  /* 0x0001d80a01007387 */ /* 0x0009e80000100a00 */
[----:B---3--:R-:W-:Y:S04]  /*3d890*/  STL.64 [R1+0x1e0], R4 ;  /* 0x0001e00401007387 */ /* 0x008fe80000100a00 */
[----:B------:R-:W-:Y:S04]  /*3d8a0*/  STL.64 [R1+0x1e8], R6 ;  /* 0x0001e80601007387 */ /* 0x000fe80000100a00 */
[----:B0-----:R-:W3:Y:S04]  /*3d8b0*/  LDL.LU R8, [R1+0x70] ;  /* 0x0000700001087983 */ /* 0x001ee80000300800 */
[----:B------:R-:W3:Y:S04]  /*3d8c0*/  LDL.LU R9, [R1+0x74] ;  /* 0x0000740001097983 */ /* 0x000ee80000300800 */
[----:B----4-:R-:W4:Y:S04]  /*3d8d0*/  LDL.LU R10, [R1+0x78] ;  /* 0x00007800010a7983 */ /* 0x010f280000300800 */
[----:B------:R-:W4:Y:S04]  /*3d8e0*/  LDL.LU R11, [R1+0x7c] ;  /* 0x00007c00010b7983 */ /* 0x000f280000300800 */
[----:B------:R-:W3:Y:S04]  /*3d8f0*/  LDL.LU R16, [R1+0x30] ;  /* 0x0000300001107983 */ /* 0x000ee80000300800 */
[----:B------:R-:W3:Y:S04]  /*3d900*/  LDL.LU R17, [R1+0x34] ;  /* 0x0000340001117983 */ /* 0x000ee80000300800 */
[----:B------:R-:W4:Y:S04]  /*3d910*/  LDL.LU R18, [R1+0x38] ;  /* 0x0000380001127983 */ /* 0x000f280000300800 */
[----:B------:R-:W4:Y:S04]  /*3d920*/  LDL.LU R19, [R1+0x3c] ;  /* 0x00003c0001137983 */ /* 0x000f280000300800 */
[----:B-----5:R-:W-:Y:S04]  /*3d930*/  STSM.16.M88.4 [R2], R20 ;  /* 0x0000001402007844 */ /* 0x020fe80000000200 */
[----:B--2---:R-:W-:Y:S04]  /*3d940*/  STSM.16.M88.4 [R2+0x100], R24 ;  /* 0x0001001802007844 */ /* 0x004fe80000000200 */
[----:B----4-:R-:W-:Y:S04]  /*3d950*/  STL.64 [R1+0x1398], R18 ;  /* 0x0013981201007387 */ /* 0x010fe80000100a00 */
[----:B---3--:R-:W-:Y:S04]  /*3d960*/  STL.64 [R1+0x1390], R16 ;  /* 0x0013901001007387 */ /* 0x008fe80000100a00 */
[----:B------:R-:W-:Y:S04]  /*3d970*/  STL.64 [R1+0x1368], R10 ;  /* 0x0013680a01007387 */ /* 0x000fe80000100a00 */
[----:B------:R0:W-:Y:S01]  /*3d980*/  STL.64 [R1+0x1360], R8 ;  /* 0x0013600801007387 */ /* 0x0001e20000100a00 */
[----:B------:R-:W-:Y:S06]  /*3d990*/  BAR.SYNC.DEFER_BLOCKING 0x0 ;  /* 0x0000000000007b1d */ /* 0x000fec0000010000 */
[----:B0-----:R-:W2:Y:S04]  /*3d9a0*/  LDL.LU R8, [R1+0x50] ;  /* 0x0000500001087983 */ /* 0x001ea80000300800 */
[----:B------:R-:W2:Y:S04]  /*3d9b0*/  LDL.LU R9, [R1+0x54] ;  /* 0x0000540001097983 */ /* 0x000ea80000300800 */
[----:B------:R-:W3:Y:S04]  /*3d9c0*/  LDL.LU R10, [R1+0x58] ;  /* 0x00005800010a7983 */ /* 0x000ee80000300800 */
[----:B------:R-:W3:Y:S04]  /*3d9d0*/  LDL.LU R11, [R1+0x5c] ;  /* 0x00005c00010b7983 */ /* 0x000ee80000300800 */
[----:B------:R-:W0:Y:S04]  /*3d9e0*/  LDS.128 R16, [R0] ;  /* 0x0000000000107984 */ /* 0x000e280000000c00 */
[----:B---3--:R-:W-:Y:S04]  /*3d9f0*/  STL.64 [R1+0x1378], R10 ;  /* 0x0013780a01007387 */ /* 0x008fe80000100a00 */
[----:B--2---:R2:W-:Y:S04]  /*3da00*/  STL.64 [R1+0x1370], R8 ;  /* 0x0013700801007387 */ /* 0x0045e80000100a00 */
[----:B--2---:R-:W2:Y:S04]  /*3da10*/  LDL.LU R8, [R1+0x40] ;  /* 0x0000400001087983 */ /* 0x004ea80000300800 */
[----:B------:R-:W2:Y:S04]  /*3da20*/  LDL.LU R9, [R1+0x44] ;  /* 0x0000440001097983 */ /* 0x000ea80000300800 */
[----:B------:R-:W3:Y:S04]  /*3da30*/  LDL.LU R10, [R1+0x48] ;  /* 0x00004800010a7983 */ /* 0x000ee80000300800 */
[----:B------:R-:W3:Y:S04]  /*3da40*/  LDL.LU R11, [R1+0x4c] ;  /* 0x00004c00010b7983 */ /* 0x000ee80000300800 */
[----:B---3--:R-:W-:Y:S04]  /*3da50*/  STL.64 [R1+0x1388], R10 ;  /* 0x0013880a01007387 */ /* 0x008fe80000100a00 */
[----:B--2---:R2:W-:Y:S04]  /*3da60*/  STL.64 [R1+0x1380], R8 ;  /* 0x0013800801007387 */ /* 0x0045e80000100a00 */
[----:B--2---:R-:W2:Y:S04]  /*3da70*/  LDL.LU R8, [R1+0x20] ;  /* 0x0000200001087983 */ /* 0x004ea80000300800 */
        /* <DEDUP_REMOVED lines=11> */
[----:B------:R-:W5:Y:S04]  /*3db30*/  LDL.LU R12, [R1+0x80] ;  /* 0x00008000010c7983 */ /* 0x000f680000300800 */
[----:B------:R-:W5:Y:S04]  /*3db40*/  LDL.LU R13, [R1+0x84] ;  /* 0x00008400010d7983 */ /* 0x000f680000300800 */
[----:B------:R-:W5:Y:S04]  /*3db50*/  LDL.LU R14, [R1+0x88] ;  /* 0x00008800010e7983 */ /* 0x000f680000300800 */
[----:B------:R-:W5:Y:S04]  /*3db60*/  LDL.LU R15, [R1+0x8c] ;  /* 0x00008c00010f7983 */ /* 0x000f680000300800 */
[----:B------:R-:W4:Y:S04]  /*3db70*/  LDL.LU R24, [R1+0xa0] ;  /* 0x0000a00001187983 */ /* 0x000f280000300800 */
[----:B0-----:R-:W-:Y:S04]  /*3db80*/  STL.64 [R1], R16 ;  /* 0x0000001001007387 */ /* 0x001fe80000100a00 */
[----:B------:R-:W-:Y:S04]  /*3db90*/  STL.64 [R1+0x8], R18 ;  /* 0x0000081201007387 */ /* 0x000fe80000100a00 */
[----:B------:R-:W0:Y:S04]  /*3dba0*/  LDS.128 R16, [R0+0x400] ;  /* 0x0004000000107984 */ /* 0x000e280000000c00 */
[----:B------:R-:W4:Y:S04]  /*3dbb0*/  LDL.LU R25, [R1+0xa4] ;  /* 0x0000a40001197983 */ /* 0x000f280000300800 */
[----:B------:R-:W4:Y:S04]  /*3dbc0*/  LDL.LU R26, [R1+0xa8] ;  /* 0x0000a800011a7983 */ /* 0x000f280000300800 */
[----:B------:R-:W4:Y:S01]  /*3dbd0*/  LDL.LU R27, [R1+0xac] ;  /* 0x0000ac00011b7983 */ /* 0x000f220000300800 */
[----:B------:R-:W-:Y:S06]  /*3dbe0*/  BAR.SYNC.DEFER_BLOCKING 0x0 ;  /* 0x0000000000007b1d */ /* 0x000fec0000010000 */
[----:B0-----:R-:W-:Y:S04]  /*3dbf0*/  STL.64 [R1+0x10], R16 ;  /* 0x0000101001007387 */ /* 0x001fe80000100a00 */
[----:B------:R0:W-:Y:S04]  /*3dc00*/  STL.64 [R1+0x18], R18 ;  /* 0x0000181201007387 */ /* 0x0001e80000100a00 */
[----:B0-----:R-:W3:Y:S04]  /*3dc10*/  LDL.LU.64 R18, [R1+0x1398] ;  /* 0x0013980001127983 */ /* 0x001ee80000300a00 */
[----:B------:R-:W3:Y:S04]  /*3dc20*/  LDL.LU.64 R16, [R1+0x1390] ;  /* 0x0013900001107983 */ /* 0x000ee80000300a00 */
[----:B--2---:R-:W-:Y:S04]  /*3dc30*/  STSM.16.M88.4 [R2], R8 ;  /* 0x0000000802007844 */ /* 0x004fe80000000200 */
[----:B---3--:R0:W-:Y:S01]  /*3dc40*/  STSM.16.M88.4 [R2+0x100], R16 ;  /* 0x0001001002007844 */ /* 0x0081e20000000200 */
[----:B------:R-:W-:Y:S06]  /*3dc50*/  BAR.SYNC.DEFER_BLOCKING 0x0 ;  /* 0x0000000000007b1d */ /* 0x000fec0000010000 */
[----:B0-----:R-:W2:Y:S04]  /*3dc60*/  LDL.LU R16, [R1+0xb0] ;  /* 0x0000b00001107983 */ /* 0x001ea80000300800 */
[----:B------:R-:W2:Y:S04]  /*3dc70*/  LDL.LU R17, [R1+0xb4] ;  /* 0x0000b40001117983 */ /* 0x000ea80000300800 */
[----:B------:R-:W2:Y:S04]  /*3dc80*/  LDL.LU R18, [R1+0xb8] ;  /* 0x0000b80001127983 */ /* 0x000ea80000300800 */
[----:B------:R-:W0:Y:S04]  /*3dc90*/  LDS.128 R8, [R0] ;  /* 0x0000000000087984 */ /* 0x000e280000000c00 */
[----:B------:R-:W2:Y:S04]  /*3dca0*/  LDL.LU R19, [R1+0xbc] ;  /* 0x0000bc0001137983 */ /* 0x000ea80000300800 */
[----:B0-----:R-:W-:Y:S04]  /*3dcb0*/  STL.64 [R1+0x20], R8 ;  /* 0x0000200801007387 */ /* 0x001fe80000100a00 */
[----:B------:R-:W-:Y:S04]  /*3dcc0*/  STL.64 [R1+0x28], R10 ;  /* 0x0000280a01007387 */ /* 0x000fe80000100a00 */
[----:B------:R-:W0:Y:S04]  /*3dcd0*/  LDS.128 R8, [R0+0x400] ;  /* 0x0004000000087984 */ /* 0x000e280000000c00 */
[----:B0-----:R-:W-:Y:S04]  /*3dce0*/  STL.64 [R1+0x30], R8 ;  /* 0x0000300801007387 */ /* 0x001fe80000100a00 */
[----:B------:R0:W-:Y:S04]  /*3dcf0*/  STL.64 [R1+0x38], R10 ;  /* 0x0000380a01007387 */ /* 0x0001e80000100a00 */
[----:B0-----:R-:W3:Y:S04]  /*3dd00*/  LDL.LU.64 R10, [R1+0x1388] ;  /* 0x00138800010a7983 */ /* 0x001ee80000300a00 */
[----:B------:R-:W3:Y:S01]  /*3dd10*/  LDL.LU.64 R8, [R1+0x1380] ;  /* 0x0013800001087983 */ /* 0x000ee20000300a00 */
[----:B------:R-:W-:Y:S06]  /*3dd20*/  BAR.SYNC.DEFER_BLOCKING 0x0 ;  /* 0x0000000000007b1d */ /* 0x000fec0000010000 */
[----:B---3--:R0:W-:Y:S04]  /*3dd30*/  STSM.16.M88.4 [R2], R8 ;  /* 0x0000000802007844 */ /* 0x0081e80000000200 */
[----:B0-----:R-:W3:Y:S04]  /*3dd40*/  LDL.LU.64 R10, [R1+0x1378] ;  /* 0x00137800010a7983 */ /* 0x001ee80000300a00 */
[----:B------:R-:W3:Y:S04]  /*3dd50*/  LDL.LU.64 R8, [R1+0x1370] ;  /* 0x0013700001087983 */ /* 0x000ee80000300a00 */
[----:B---3--:R-:W-:Y:S01]  /*3dd60*/  STSM.16.M88.4 [R2+0x100], R8 ;  /* 0x0001000802007844 */ /* 0x008fe20000000200 */
[----:B------:R-:W-:Y:S06]  /*3dd70*/  BAR.SYNC.DEFER_BLOCKING 0x0 ;  /* 0x0000000000007b1d */ /* 0x000fec0000010000 */
[----:B------:R-:W0:Y:S04]  /*3dd80*/  LDS.128 R8, [R0] ;  /* 0x0000000000087984 */ /* 0x000e280000000c00 */
[----:B0-----:R-:W-:Y:S04]  /*3dd90*/  STL.64 [R1+0x40], R8 ;  /* 0x0000400801007387 */ /* 0x001fe80000100a00 */
[----:B------:R-:W-:Y:S04]  /*3dda0*/  STL.64 [R1+0x48], R10 ;  /* 0x0000480a01007387 */ /* 0x000fe80000100a00 */
[----:B------:R-:W0:Y:S01]  /*3ddb0*/  LDS.128 R8, [R0+0x400] ;  /* 0x0004000000087984 */ /* 0x000e220000000c00 */
[----:B------:R-:W-:Y:S06]  /*3ddc0*/  BAR.SYNC.DEFER_BLOCKING 0x0 ;  /* 0x0000000000007b1d */ /* 0x000fec0000010000 */
[----:B0-----:R-:W-:Y:S04]  /*3ddd0*/  STL.64 [R1+0x50], R8 ;  /* 0x0000500801007387 */ /* 0x001fe80000100a00 */
[----:B------:R0:W-:Y:S04]  /*3dde0*/  STL.64 [R1+0x58], R10 ;  /* 0x0000580a01007387 */ /* 0x0001e80000100a00 */
[----:B0-----:R-:W3:Y:S04]  /*3ddf0*/  LDL.LU.64 R10, [R1+0x1368] ;  /* 0x00136800010a7983 */ /* 0x001ee80000300a00 */
[----:B------:R-:W3:Y:S04]  /*3de00*/  LDL.LU.64 R8, [R1+0x1360] ;  /* 0x0013600001087983 */ /* 0x000ee80000300a00 */
[----:B------:R-:W-:Y:S04]  /*3de10*/  STSM.16.M88.4 [R2], R4 ;  /* 0x0000000402007844 */ /* 0x000fe80000000200 */
[----:B---3--:R-:W-:Y:S01]  /*3de20*/  STSM.16.M88.4 [R2+0x100], R8 ;  /* 0x0001000802007844 */ /* 0x008fe20000000200 */
[----:B------:R-:W-:Y:S06]  /*3de30*/  BAR.SYNC.DEFER_BLOCKING 0x0 ;  /* 0x0000000000007b1d */ /* 0x000fec0000010000 */
[----:B------:R-:W0:Y:S04]  /*3de40*/  LDS.128 R8, [R0] ;  /* 0x0000000000087984 */ /* 0x000e280000000c00 */
[----:B------:R-:W3:Y:S01]  /*3de50*/  LDS.128 R4, [R0+0x400] ;  /* 0x0004000000047984 */ /* 0x000ee20000000c00 */
[----:B------:R-:W-:Y:S06]  /*3de60*/  BAR.SYNC.DEFER_BLOCKING 0x0 ;  /* 0x0000000000007b1d */ /* 0x000fec0000010000 */
[----:B-----5:R-:W-:Y:S04]  /*3de70*/  STSM.16.M88.4 [R2], R12 ;  /* 0x0000000c02007844 */ /* 0x020fe80000000200 */
[----:B----4-:R-:W-:Y:S04]  /*3de80*/  STSM.16.M88.4 [R2+0x100], R20 ;  /* 0x0001001402007844 */ /* 0x010fe80000000200 */
[----:B0-----:R-:W-:Y:S04]  /*3de90*/  STL.64 [R1+0x60], R8 ;  /* 0x0000600801007387 */ /* 0x001fe80000100a00 */
[----:B------:R-:W-:Y:S01]  /*3dea0*/  STL.64 [R1+0x68], R10 ;  /* 0x0000680a01007387 */ /* 0x000fe20000100a00 */
[----:B------:R-:W-:Y:S06]  /*3deb0*/  BAR.SYNC.DEFER_BLOCKING 0x0 ;  /* 0x0000000000007b1d */ /* 0x000fec0000010000 */
[----:B---3--:R-:W-:Y:S04]  /*3dec0*/  STL.64 [R1+0x70], R4 ;  /* 0x0000700401007387 */ /* 0x008fe80000100a00 */
[----:B------:R-:W-:Y:S04]  /*3ded0*/  STL.64 [R1+0x78], R6 ;  /* 0x0000780601007387 */ /* 0x000fe80000100a00 */
[----:B------:R-:W0:Y:S04]  /*3dee0*/  LDS.128 R8, [R0] ;  /* 0x0000000000087984 */ /* 0x000e280000000c00 */
[----:B------:R-:W3:Y:S01]  /*3def0*/  LDS.128 R4, [R0+0x400] ;  /* 0x0004000000047984 */ /* 0x000ee20000000c00 */
[----:B------:R-:W-:Y:S06]  /*3df00*/  BAR.SYNC.DEFER_BLOCKING 0x0 ;  /* 0x0000000000007b1d */ /* 0x000fec0000010000 */
[----:B------:R4:W-:Y:S04]  /*3df10*/  STSM.16.M88.4 [R2], R24 ;  /* 0x0000001802007844 */ /* 0x0009e80000000200 */
[----:B--2---:R-:W-:Y:S04]  /*3df20*/  STSM.16.M88.4 [R2+0x100], R16 ;  /* 0x0001001002007844 */ /* 0x004fe80000000200 */
[----:B0-----:R-:W-:Y:S04]  /*3df30*/  STL.64 [R1+0x80], R8 ;  /* 0x0000800801007387 */ /* 0x001fe80000100a00 */
[----:B------:R-:W-:Y:S01]  /*3df40*/  STL.64 [R1+0x88], R10 ;  /* 0x0000880a01007387 */ /* 0x000fe20000100a00 */
[----:B------:R-:W-:Y:S06]  /*3df50*/  BAR.SYNC.DEFER_BLOCKING 0x0 ;  /* 0x0000000000007b1d */ /* 0x000fec0000010000 */
[----:B---3--:R-:W-:Y:S04]  /*3df60*/  STL.64 [R1+0x90], R4 ;  /* 0x0000900401007387 */ /* 0x008fe80000100a00 */
[----:B------:R-:W-:Y:S04]  /*3df70*/  STL.64 [R1+0x98], R6 ;  /* 0x0000980601007387 */ /* 0x000fe80000100a00 */
[----:B------:R-:W2:Y:S04]  /*3df80*/  LDL.LU R20, [R1+0xc0] ;  /* 0x0000c00001147983 */ /* 0x000ea80000300800 */
[----:B------:R-:W2:Y:S04]  /*3df90*/  LDL.LU R21, [R1+0xc4] ;  /* 0x0000c40001157983 */ /* 0x000ea80000300800 */
[----:B------:R-:W0:Y:S04]  /*3dfa0*/  LDS.128 R4, [R0+0x400] ;  /* 0x0004000000047984 */ /* 0x000e280000000c00 */
[----:B------:R-:W3:Y:S04]  /*3dfb0*/  LDS.128 R8, [R0] ;  /* 0x0000000000087984 */ /* 0x000ee80000000c00 */
[----:B------:R-:W2:Y:S04]  /*3dfc0*/  LDL.LU R22, [R1+0xc8] ;  /* 0x0000c80001167983 */ /* 0x000ea80000300800 */
[----:B------:R-:W2:Y:S04]  /*3dfd0*/  LDL.LU R23, [R1+0xcc] ;  /* 0x0000cc0001177983 */ /* 0x000ea80000300800 */
[----:B----4-:R-:W4:Y:S04]  /*3dfe0*/  LDL.LU R24, [R1+0xd0] ;  /* 0x0000d00001187983 */ /* 0x010f280000300800 */
[----:B------:R-:W4:Y:S04]  /*3dff0*/  LDL.LU R25, [R1+0xd4] ;  /* 0x0000d40001197983 */ /* 0x000f280000300800 */
[----:B------:R-:W4:Y:S04]  /*3e000*/  LDL.LU R26, [R1+0xd8] ;  /* 0x0000d800011a7983 */ /* 0x000f280000300800 */
[----:B------:R-:W4:Y:S01]  /*3e010*/  LDL.LU R27, [R1+0xdc] ;  /* 0x0000dc00011b7983 */ /* 0x000f220000300800 */
[----:B------:R-:W-:Y:S06]  /*3e020*/  BAR.SYNC.DEFER_BLOCKING 0x0 ;  /* 0x0000000000007b1d */ /* 0x000fec0000010000 */
[----:B0-----:R-:W-:Y:S04]  /*3e030*/  STL.64 [R1+0xb0], R4 ;  /* 0x0000b00401007387 */ /* 0x001fe80000100a00 */
[----:B---3--:R-:W-:Y:S04]  /*3e040*/  STL.64 [R1+0xa0], R8 ;  /* 0x0000a00801007387 */ /* 0x008fe80000100a00 */
[----:B------:R-:W-:Y:S04]  /*3e050*/  STL.64 [R1+0xa8], R10 ;  /* 0x0000a80a01007387 */ /* 0x000fe80000100a00 */
[----:B------:R-:W-:Y:S04]  /*3e060*/  STL [R1+0xb8], R6 ;  /* 0x0000b80601007387 */ /* 0x000fe80000100800 */
[----:B------:R-:W3:Y:S04]  /*3e070*/  LDL.LU R16, [R1+0x120] ;  /* 0x0001200001107983 */ /* 0x000ee80000300800 */
[----:B------:R-:W3:Y:S04]  /*3e080*/  LDL.LU R17, [R1+0x124] ;  /* 0x0001240001117983 */ /* 0x000ee80000300800 */
[----:B------:R-:W5:Y:S04]  /*3e090*/  LDL.LU R18, [R1+0x128] ;  /* 0x0001280001127983 */ /* 0x000f680000300800 */
[----:B------:R-:W5:Y:S04]  /*3e0a0*/  LDL.LU R19, [R1+0x12c] ;  /* 0x00012c0001137983 */ /* 0x000f680000300800 */
[----:B-----5:R-:W-:Y:S04]  /*3e0b0*/  STL.64 [R1+0x1338], R18 ;  /* 0x0013381201007387 */ /* 0x020fe80000100a00 */
[----:B---3--:R0:W-:Y:S04]  /*3e0c0*/  STL.64 [R1+0x1330], R16 ;  /* 0x0013301001007387 */ /* 0x0081e80000100a00 */
[----:B0-----:R-:W3:Y:S04]  /*3e0d0*/  LDL.LU R16, [R1+0x100] ;  /* 0x0001000001107983 */ /* 0x001ee80000300800 */
[----:B------:R-:W3:Y:S04]  /*3e0e0*/  LDL.LU R17, [R1+0x104] ;  /* 0x0001040001117983 */ /* 0x000ee80000300800 */
[----:B------:R-:W5:Y:S04]  /*3e0f0*/  LDL.LU R18, [R1+0x108] ;  /* 0x0001080001127983 */ /* 0x000f680000300800 */
[----:B------:R-:W5:Y:S04]  /*3e100*/  LDL.LU R19, [R1+0x10c] ;  /* 0x00010c0001137983 */ /* 0x000f680000300800 */
[----:B--2---:R-:W-:Y:S04]  /*3e110*/  STSM.16.M88.4 [R2], R20 ;  /* 0x0000001402007844 */ /* 0x004fe80000000200 */
[----:B----4-:R-:W-:Y:S01]  /*3e120*/  STSM.16.M88.4 [R2+0x100], R24 ;  /* 0x0001001802007844 */ /* 0x010fe20000000200 */
[----:B------:R-:W-:Y:S01]  /*3e130*/  IMAD.MOV.U32 R29, RZ, RZ, R7 ;  /* 0x000000ffff1d7224 */ /* 0x000fe200078e0007 */
[----:B------:R-:W-:Y:S06]  /*3e140*/  BAR.SYNC.DEFER_BLOCKING 0x0 ;  /* 0x0000000000007b1d */ /* 0x000fec0000010000 */
[----:B-----5:R-:W-:Y:S04]  /*3e150*/  STL.64 [R1+0x1348], R18 ;  /* 0x0013481201007387 */ /* 0x020fe80000100a00 */
[----:B---3--:R0:W-:Y:S04]  /*3e160*/  STL.64 [R1+0x1340], R16 ;  /* 0x0013401001007387 */ /* 0x0081e80000100a00 */
[----:B0-----:R-:W2:Y:S04]  /*3e170*/  LDL.LU R16, [R1+0xf0] ;  /* 0x0000f00001107983 */ /* 0x001ea80000300800 */
[----:B------:R-:W2:Y:S04]  /*3e180*/  LDL.LU R17, [R1+0xf4] ;  /* 0x0000f40001117983 */ /* 0x000ea80000300800 */
[----:B------:R-:W3:Y:S04]  /*3e190*/  LDL.LU R18, [R1+0xf8] ;  /* 0x0000f80001127983 */ /* 0x000ee80000300800 */
[----:B------:R-:W3:Y:S04]  /*3e1a0*/  LDL.LU R19, [R1+0xfc] ;  /* 0x0000fc0001137983 */ /* 0x000ee80000300800 */
[----:B---3--:R-:W-:Y:S04]  /*3e1b0*/  STL.64 [R1+0x1358], R18 ;  /* 0x0013581201007387 */ /* 0x008fe80000100a00 */
[----:B--2---:R-:W-:Y:S04]  /*3e1c0*/  STL.64 [R1+0x1350], R16 ;  /* 0x0013501001007387 */ /* 0x004fe80000100a00 */
[----:B------:R-:W0:Y:S04]  /*3e1d0*/  LDS.128 R16, [R0] ;  /* 0x0000000000107984 */ /* 0x000e280000000c00 */
[----:B------:R-:W2:Y:S04]  /*3e1e0*/  LDL.LU R12, [R1+0x110] ;  /* 0x00011000010c7983 */ /* 0x000ea80000300800 */
[----:B------:R-:W2:Y:S04]  /*3e1f0*/  LDL.LU R13, [R1+0x114] ;  /* 0x00011400010d7983 */ /* 0x000ea80000300800 */
[----:B------:R-:W2:Y:S04]  /*3e200*/  LDL.LU R14, [R1+0x118] ;  /* 0x00011800010e7983 */ /* 0x000ea80000300800 */
[----:B------:R-:W2:Y:S04]  /*3e210*/  LDL.LU R15, [R1+0x11c] ;  /* 0x00011c00010f7983 */ /* 0x000ea80000300800 */
[----:B------:R-:W-:Y:S04]  /*3e220*/  STL [R1+0x130c], R29 ;  /* 0x00130c1d01007387 */ /* 0x000fe80000100800 */
        /* <DEDUP_REMOVED lines=12> */
[----:B------:R-:W5:Y:S04]  /*3e2f0*/  LDL.LU R8, [R1+0x150] ;  /* 0x0001500001087983 */ /* 0x000f680000300800 */
[----:B------:R-:W5:Y:S04]  /*3e300*/  LDL.LU R9, [R1+0x154] ;  /* 0x0001540001097983 */ /* 0x000f680000300800 */
[----:B------:R-:W5:Y:S04]  /*3e310*/  LDL.LU R10, [R1+0x158] ;  /* 0x00015800010a7983 */ /* 0x000f680000300800 */
[----:B------:R-:W5:Y:S04]  /*3e320*/  LDL.LU R11, [R1+0x15c] ;  /* 0x00015c00010b7983 */ /* 0x000f680000300800 */
[----:B0-----:R-:W-:Y:S04]  /*3e330*/  STL.64 [R1+0xc0], R16 ;  /* 0x0000c01001007387 */ /* 0x001fe80000100a00 */
[----:B------:R-:W-:Y:S04]  /*3e340*/  STL.64 [R1+0xc8], R18 ;  /* 0x0000c81201007387 */ /* 0x000fe80000100a00 */
[----:B------:R-:W0:Y:S04]  /*3e350*/  LDS.128 R16, [R0+0x400] ;  /* 0x0004000000107984 */ /* 0x000e280000000c00 */
[----:B0-----:R-:W-:Y:S04]  /*3e360*/  STL.64 [R1+0xd0], R16 ;  /* 0x0000d01001007387 */ /* 0x001fe80000100a00 */
[----:B------:R0:W-:Y:S04]  /*3e370*/  STL.64 [R1+0xd8], R18 ;  /* 0x0000d81201007387 */ /* 0x0001e80000100a00 */
[----:B0-----:R-:W2:Y:S04]  /*3e380*/  LDL.LU.64 R18, [R1+0x1358] ;  /* 0x0013580001127983 */ /* 0x001ea80000300a00 */
[----:B------:R-:W2:Y:S01]  /*3e390*/  LDL.LU.64 R16, [R1+0x1350] ;  /* 0x0013500001107983 */ /* 0x000ea20000300a00 */
[----:B------:R-:W-:Y:S06]  /*3e3a0*/  BAR.SYNC.DEFER_BLOCKING 0x0 ;  /* 0x0000000000007b1d */ /* 0x000fec0000010000 */
[----:B--2---:R0:W-:Y:S04]  /*3e3b0*/  STSM.16.M88.4 [R2], R16 ;  /* 0x0000001002007844 */ /* 0x0041e80000000200 */
[----:B0-----:R-:W2:Y:S04]  /*3e3c0*/  LDL.LU.64 R18, [R1+0x1348] ;  /* 0x0013480001127983 */ /* 0x001ea80000300a00 */
[----:B------:R-:W2:Y:S04]  /*3e3d0*/  LDL.LU.64 R16, [R1+0x1340] ;  /* 0x0013400001107983 */ /* 0x000ea80000300a00 */
[----:B--2---:R-:W-:Y:S01]  /*3e3e0*/  STSM.16.M88.4 [R2+0x100], R16 ;  /* 0x0001001002007844 */ /* 0x004fe20000000200 */
        /* <DEDUP_REMOVED lines=8> */
[----:B0-----:R-:W2:Y:S04]  /*3e470*/  LDL.LU.64 R18, [R1+0x1338] ;  /* 0x0013380001127983 */ /* 0x001ea80000300a00 */
[----:B------:R-:W2:Y:S04]  /*3e480*/  LDL.LU.64 R16, [R1+0x1330] ;  /* 0x0013300001107983 */ /* 0x000ea80000300a00 */
[----:B------:R-:W-:Y:S04]  /*3e490*/  STSM.16.M88.4 [R2], R12 ;  /* 0x0000000c02007844 */ /* 0x000fe80000000200 */
[----:B--2---:R-:W-:Y:S01]  /*3e4a0*/  STSM.16.M88.4 [R2+0x100], R16 ;  /* 0x0001001002007844 */ /* 0x004fe20000000200 */
[----:B------:R-:W-:Y:S06]  /*3e4b0*/  BAR.SYNC.DEFER_BLOCKING 0x0 ;  /* 0x0000000000007b1d */ /* 0x000fec0000010000 */
[----:B------:R-:W0:Y:S04]  /*3e4c0*/  LDS.128 R12, [R0] ;  /* 0x00000000000c7984 */ /* 0x000e280000000c00 */
[----:B------:R-:W2:Y:S01]  /*3e4d0*/  LDS.128 R16, [R0+0x400] ;  /* 0x0004000000107984 */ /* 0x000ea20000000c00 */
[----:B------:R-:W-:Y:S06]  /*3e4e0*/  BAR.SYNC.DEFER_BLOCKING 0x0 ;  /* 0x0000000000007b1d */ /* 0x000fec0000010000 */
[----:B----4-:R-:W-:Y:S04]  /*3e4f0*/  STSM.16.M88.4 [R2], R24 ;  /* 0x0000001802007844 */ /* 0x010fe80000000200 */
[----:B---3--:R-:W-:Y:S01]  /*3e500*/  STSM.16.M88.4 [R2+0x100], R4 ;  /* 0x0001000402007844 */ /* 0x008fe20000000200 */
[----:B------:R-:W-:Y:S06]  /*3e510*/  BAR.SYNC.DEFER_BLOCKING 0x0 ;  /* 0x0000000000007b1d */ /* 0x000fec0000010000 */
[----:B0-----:R0:W-:Y:S04]  /*3e520*/  STL.64 [R1+0x120], R12 ;  /* 0x0001200c01007387 */ /* 0x0011e80000100a00 */
[----:B------:R3:W-:Y:S04]  /*3e530*/  STL.64 [R1+0x128], R14 ;  /* 0x0001280e01007387 */ /* 0x0007e80000100a00 */
[----:B0-----:R-:W4:Y:S04]  /*3e540*/  LDL.LU R12, [R1+0x170] ;  /* 0x00017000010c7983 */ /* 0x001f280000300800 */
[----:B--2---:R0:W-:Y:S04]  /*3e550*/  STL.64 [R1+0x110], R16 ;  /* 0x0001101001007387 */ /* 0x0041e80000100a00 */
[----:B------:R2:W-:Y:S04]  /*3e560*/  STL.64 [R1+0x118], R18 ;  /* 0x0001181201007387 */ /* 0x0005e80000100a00 */
[----:B------:R-:W4:Y:S04]  /*3e570*/  LDL.LU R13, [R1+0x174] ;  /* 0x00017400010d7983 */ /* 0x000f280000300800 */
[----:B---3--:R-:W4:Y:S04]  /*3e580*/  LDL.LU R14, [R1+0x178] ;  /* 0x00017800010e7983 */ /* 0x008f280000300800 */
[----:B------:R-:W4:Y:S04]  /*3e590*/  LDL.LU R15, [R1+0x17c] ;  /* 0x00017c00010f7983 */ /* 0x000f280000300800 */
[----:B0-----:R-:W3:Y:S04]  /*3e5a0*/  LDL.LU R16, [R1+0x180] ;  /* 0x0001800001107983 */ /* 0x001ee80000300800 */
[----:B------:R-:W3:Y:S04]  /*3e5b0*/  LDL.LU R17, [R1+0x184] ;  /* 0x0001840001117983 */ /* 0x000ee80000300800 */
[----:B--2---:R-:W3:Y:S04]  /*3e5c0*/  LDL.LU R18, [R1+0x188] ;  /* 0x0001880001127983 */ /* 0x004ee80000300800 */
[----:B------:R-:W3:Y:S04]  /*3e5d0*/  LDL.LU R19, [R1+0x18c] ;  /* 0x00018c0001137983 */ /* 0x000ee80000300800 */
[----:B------:R-:W0:Y:S04]  /*3e5e0*/  LDS.128 R4, [R0] ;  /* 0x0000000000047984 */ /* 0x000e280000000c00 */
[----:B------:R-:W2:Y:S04]  /*3e5f0*/  LDL.LU R27, [R1+0x1328] ;  /* 0x00132800011b7983 */ /* 0x000ea80000300800 */
[----:B0-----:R-:W-:Y:S04]  /*3e600*/  STL.64 [R1+0x130], R4 ;  /* 0x0001300401007387 */ /* 0x001fe80000100a00 */
[----:B------:R-:W-:Y:S04]  /*3e610*/  STL.64 [R1+0x138], R6 ;  /* 0x0001380601007387 */ /* 0x000fe80000100a00 */
[----:B------:R-:W0:Y:S01]  /*3e620*/  LDS.128 R4, [R0+0x400] ;  /* 0x0004000000047984 */ /* 0x000e220000000c00 */
[----:B------:R-:W-:Y:S06]  /*3e630*/  BAR.SYNC.DEFER_BLOCKING 0x0 ;  /* 0x0000000000007b1d */ /* 0x000fec0000010000 */
[----:B-----5:R-:W-:Y:S04]  /*3e640*/  STSM.16.M88.4 [R2], R8 ;  /* 0x0000000802007844 */ /* 0x020fe80000000200 */
[----:B------:R5:W-:Y:S01]  /*3e650*/  STSM.16.M88.4 [R2+0x100], R20 ;  /* 0x0001001402007844 */ /* 0x000be20000000200 */
[----:B------:R-:W-:Y:S06]  /*3e660*/  BAR.SYNC.DEFER_BLOCKING 0x0 ;  /* 0x0000000000007b1d */ /* 0x000fec0000010000 */
[----:B0-----:R-:W-:Y:S04]  /*3e670*/  STL.64 [R1+0x140], R4 ;  /* 0x0001400401007387 */ /* 0x001fe80000100a00 */
[----:B------:R-:W-:Y:S04]  /*3e680*/  STL.64 [R1+0x148], R6 ;  /* 0x0001480601007387 */ /* 0x000fe80000100a00 */
[----:B-----5:R-:W5:Y:S04]  /*3e690*/  LDL.LU R20, [R1+0x190] ;  /* 0x0001900001147983 */ /* 0x020f680000300800 */
[----:B------:R-:W5:Y:S04]  /*3e6a0*/  LDL.LU R21, [R1+0x194] ;  /* 0x0001940001157983 */ /* 0x000f680000300800 */
[----:B------:R-:W5:Y:S04]  /*3e6b0*/  LDL.LU R22, [R1+0x198] ;  /* 0x0001980001167983 */ /* 0x000f680000300800 */
[----:B------:R-:W5:Y:S04]  /*3e6c0*/  LDL.LU R23, [R1+0x19c] ;  /* 0x00019c0001177983 */ /* 0x000f680000300800 */
[----:B------:R-:W0:Y:S04]  /*3e6d0*/  LDS.128 R4, [R0] ;  /* 0x0000000000047984 */ /* 0x000e280000000c00 */
[----:B------:R-:W1:Y:S01]  /*3e6e0*/  LDS.128 R8, [R0+0x400] ;  /* 0x0004000000087984 */ /* 0x000e620000000c00 */
[----:B------:R-:W-:Y:S06]  /*3e6f0*/  BAR.SYNC.DEFER_BLOCKING 0x0 ;  /* 0x0000000000007b1d */ /* 0x000fec0000010000 */
[----:B------:R-:W2:Y:S04]  /*3e700*/  LDL.LU R26, [R1+0xee0] ;  /* 0x000ee000011a7983 */ /* 0x000ea80000300800 */
[----:B0-----:R-:W-:Y:S04]  /*3e710*/  STL [R1+0x12ec], R4 ;  /* 0x0012ec0401007387 */ /* 0x001fe80000100800 */
[----:B------:R-:W-:Y:S04]  /*3e720*/  STL [R1+0x12e8], R5 ;  /* 0x0012e80501007387 */ /* 0x000fe80000100800 */
[----:B------:R-:W-:Y:S04]  /*3e730*/  STL [R1+0x12e4], R6 ;  /* 0x0012e40601007387 */ /* 0x000fe80000100800 */
[----:B------:R-:W-:Y:S04]  /*3e740*/  STL [R1+0x12e0], R7 ;  /* 0x0012e00701007387 */ /* 0x000fe80000100800 */
[----:B-1----:R-:W-:Y:S04]  /*3e750*/  STL [R1+0x12fc], R8 ;  /* 0x0012fc0801007387 */ /* 0x002fe80000100800 */
[----:B------:R-:W-:Y:S04]  /*3e760*/  STL [R1+0x12f8], R9 ;  /* 0x0012f80901007387 */ /* 0x000fe80000100800 */
[----:B------:R0:W-:Y:S04]  /*3e770*/  STL [R1+0x12f4], R10 ;  /* 0x0012f40a01007387 */ /* 0x0001e80000100800 */
[----:B0-----:R-:W2:Y:S04]  /*3e780*/  LDL.LU R10, [R1+0xe0] ;  /* 0x0000e000010a7983 */ /* 0x001ea80000300800 */
[----:B------:R-:W-:Y:S04]  /*3e790*/  STL [R1+0x12f0], R11 ;  /* 0x0012f00b01007387 */ /* 0x000fe80000100800 */
[----:B------:R-:W2:Y:S04]  /*3e7a0*/  LDL.LU R9, [R1+0xe4] ;  /* 0x0000e40001097983 */ /* 0x000ea80000300800 */
[----:B------:R-:W2:Y:S04]  /*3e7b0*/  LDL.LU R3, [R1+0x5c0] ;  /* 0x0005c00001037983 */ /* 0x000ea80000300800 */
[----:B------:R-:W2:Y:S04]  /*3e7c0*/  LDL.LU R6, [R1+0xe8] ;  /* 0x0000e80001067983 */ /* 0x000ea80000300800 */
[----:B------:R-:W2:Y:S04]  /*3e7d0*/  LDL.LU R29, [R1+0xec] ;  /* 0x0000ec00011d7983 */ /* 0x000ea80000300800 */
[----:B----4-:R-:W-:Y:S04]  /*3e7e0*/  STSM.16.M88.4 [R2], R12 ;  /* 0x0000000c02007844 */ /* 0x010fe80000000200 */
[----:B---3--:R-:W-:Y:S01]  /*3e7f0*/  STSM.16.M88.4 [R2+0x100], R16 ;  /* 0x0001001002007844 */ /* 0x008fe20000000200 */
[----:B------:R-:W-:Y:S06]  /*3e800*/  BAR.SYNC.DEFER_BLOCKING 0x0 ;  /* 0x0000000000007b1d */ /* 0x000fec0000010000 */
[----:B------:R-:W0:Y:S04]  /*3e810*/  LDS.128 R12, [R0] ;  /* 0x00000000000c7984 */ /* 0x000e280000000c00 */
[----:B------:R-:W1:Y:S01]  /*3e820*/  LDS.128 R16, [R0+0x400] ;  /* 0x0004000000107984 */ /* 0x000e620000000c00 */
[----:B------:R-:W-:Y:S06]  /*3e830*/  BAR.SYNC.DEFER_BLOCKING 0x0 ;  /* 0x0000000000007b1d */ /* 0x000fec0000010000 */
[----:B0-----:R0:W-:Y:S04]  /*3e840*/  STL [R1+0x1310], R12 ;  /* 0x0013100c01007387 */ /* 0x0011e80000100800 */
[----:B------:R3:W-:Y:S04]  /*3e850*/  STL [R1+0x1308], R13 ;  /* 0x0013080d01007387 */ /* 0x0007e80000100800 */
[----:B------:R4:W-:Y:S04]  /*3e860*/  STL [R1+0x1304], R14 ;  /* 0x0013040e01007387 */ /* 0x0009e80000100800 */
[----:B------:R1:W-:Y:S04]  /*3e870*/  STL [R1+0x1300], R15 ;  /* 0x0013000f01007387 */ /* 0x0003e80000100800 */
[----:B0-----:R-:W2:Y:S04]  /*3e880*/  LDL.LU R12, [R1+0x1a0] ;  /* 0x0001a000010c7983 */ /* 0x001ea80000300800 */
[----:B---3--:R-:W3:Y:S04]  /*3e890*/  LDL.LU R13, [R1+0x1a4] ;  /* 0x0001a400010d7983 */ /* 0x008ee80000300800 */
[----:B----4-:R-:W3:Y:S04]  /*3e8a0*/  LDL.LU R14, [R1+0x1a8] ;  /* 0x0001a800010e7983 */ /* 0x010ee80000300800 */
[----:B-1----:R-:W3:Y:S04]  /*3e8b0*/  LDL.LU R15, [R1+0x1ac] ;  /* 0x0001ac00010f7983 */ /* 0x002ee80000300800 */
[----:B-----5:R0:W-:Y:S04]  /*3e8c0*/  STSM.16.M88.4 [R2], R20 ;  /* 0x0000001402007844 */ /* 0x0201e80000000200 */
[----:B0-----:R-:W4:Y:S04]  /*3e8d0*/  LDL.LU.64 R22, [R1+0x1320] ;  /* 0x0013200001167983 */ /* 0x001f280000300a00 */
[----:B------:R-:W5:Y:S04]  /*3e8e0*/  LDL.LU.64 R20, [R1+0x1318] ;  /* 0x0013180001147983 */ /* 0x000f680000300a00 */
[----:B------:R-:W4:Y:S04]  /*3e8f0*/  LDL.LU R4, [R1+0xee4] ;  /* 0x000ee40001047983 */ /* 0x000f280000300800 */
[----:B------:R-:W5:Y:S04]  /*3e900*/  LDL.LU R11, [R1+0xee8] ;  /* 0x000ee800010b7983 */ /* 0x000f680000300800 */
[----:B------:R-:W5:Y:S04]  /*3e910*/  LDL.LU R5, [R1+0xeec] ;  /* 0x000eec0001057983 */ /* 0x000f680000300800 */
[----:B------:R-:W5:Y:S04]  /*3e920*/  LDL.LU R7, [R1+0xef0] ;  /* 0x000ef00001077983 */ /* 0x000f680000300800 */
[----:B------:R-:W5:Y:S01]  /*3e930*/  LDL.LU R8, [R1+0xef4] ;  /* 0x000ef40001087983 */ /* 0x000f620000300800 */
[----:B--2---:R-:W-:-:S03]  /*3e940*/  ISETP.LT.AND P2, PT, R3, UR7, !P0 ;  /* 0x0000000703007c0c */ /* 0x004fc6000c741270 */
[----:B---3--:R0:W-:Y:S02]  /*3e950*/  STSM.16.M88.4 [R2+0x100], R12 ;  /* 0x0001000c02007844 */ /* 0x0081e40000000200 */
[----:B0-----:R-:W-:Y:S01]  /*3e960*/  IMAD R2, R26, UR4, RZ ;  /* 0x000000041a027c24 */ /* 0x001fe2000f8e02ff */
[----:B------:R-:W-:Y:S01]  /*3e970*/  ULDC.64 UR4, c[0x0][0x220] ;  /* 0x0000880000047ab9 */ /* 0x000fe20000000a00 */
[----:B------:R-:W-:Y:S01]  /*3e980*/  IMAD R26, R3, R28, RZ ;  /* 0x0000001c031a7224 */ /* 0x000fe200078e02ff */
[----:B------:R-:W-:Y:S02]  /*3e990*/  BAR.SYNC.DEFER_BLOCKING 0x0 ;  /* 0x0000000000007b1d */ /* 0x000fe40000010000 */
[----:B------:R-:W-:-:S04]  /*3e9a0*/  LEA R3, P3, R2, UR4, 0x1 ;  /* 0x0000000402037c11 */ /* 0x000fc8000f8608ff */
[----:B------:R-:W-:Y:S01]  /*3e9b0*/  LEA.HI.X.SX32 R2, R2, UR5, 0x1, P3 ;  /* 0x0000000502027c11 */ /* 0x000fe200098f0eff */
[----:B------:R-:W-:Y:S01]  /*3e9c0*/  ULDC UR4, c[0x0][0x22c] ;  /* 0x00008b0000047ab9 */ /* 0x000fe20000000800 */
[----:B------:R-:W-:Y:S01]  /*3e9d0*/  LEA R24, P3, R26, R3, 0x1 ;  /* 0x000000031a187211 */ /* 0x000fe200078608ff */
[----:B------:R-:W-:-:S03]  /*3e9e0*/  ULDC UR5, c[0x0][0x22c] ;  /* 0x00008b0000057ab9 */ /* 0x000fc60000000800 */
[----:B------:R-:W-:-:S05]  /*3e9f0*/  LEA.HI.X.SX32 R25, R26, R2, 0x1, P3 ;  /* 0x000000021a197211 */ /* 0x000fca00018f0eff */
[----:B------:R0:W-:Y:S01]  /*3ea00*/  @P2 STG.E.U16 desc[UR12][R24.64], R10 ;  /* 0x0000000a18002986 */ /* 0x0001e2000c10150c */
[C---:B----4-:R-:W-:Y:S01]  /*3ea10*/  ISETP.LT.AND P3, PT, R4.reuse, UR4, !P0 ;  /* 0x0000000404007c0c */ /* 0x050fe2000c761270 */
[----:B------:R-:W-:Y:S01]  /*3ea20*/  ULDC UR4, c[0x0][0x22c] ;  /* 0x00008b0000047ab9 */ /* 0x000fe20000000800 */
[----:B0-----:R-:W-:Y:S02]  /*3ea30*/  IMAD R25, R4, R28, RZ ;  /* 0x0000001c04197224 */ /* 0x001fe400078e02ff */
[----:B------:R-:W2:Y:S03]  /*3ea40*/  LDL.LU R4, [R1+0xef8] ;  /* 0x000ef80001047983 */ /* 0x000ea60000300800 */
[----:B------:R-:W-:-:S04]  /*3ea50*/  LEA R24, P2, R25, R3, 0x1 ;  /* 0x0000000319187211 */ /* 0x000fc800078408ff */
[----:B------:R-:W-:-:S05]  /*3ea60*/  LEA.HI.X.SX32 R25, R25, R2, 0x1, P2 ;  /* 0x0000000219197211 */ /* 0x000fca00010f0eff */
[----:B------:R0:W-:Y:S01]  /*3ea70*/  @P3 STG.E.U16 desc[UR12][R24.64], R9 ;  /* 0x0000000918003986 */ /* 0x0001e2000c10150c */
[C---:B-----5:R-:W-:Y:S01]  /*3ea80*/  ISETP.LT.AND P3, PT, R11.reuse, UR4, !P0 ;  /* 0x000000040b007c0c */ /* 0x060fe2000c761270 */
[----:B------:R-:W-:Y:S01]  /*3ea90*/  ULDC UR4, c[0x0][0x22c] ;  /* 0x00008b0000047ab9 */ /* 0x000fe20000000800 */
[----:B0-----:R-:W-:Y:S02]  /*3eaa0*/  IMAD R25, R11, R28, RZ ;  /* 0x0000001c0b197224 */ /* 0x001fe400078e02ff */
[----:B------:R-:W3:Y:S03]  /*3eab0*/  LDL.LU R11, [R1+0xefc] ;  /* 0x000efc00010b7983 */ /* 0x000ee60000300800 */
[----:B------:R-:W-:-:S04]  /*3eac0*/  LEA R24, P2, R25, R3, 0x1 ;  /* 0x0000000319187211 */ /* 0x000fc800078408ff */
[----:B------:R-:W-:-:S05]  /*3ead0*/  LEA.HI.X.SX32 R25, R25, R2, 0x1, P2 ;  /* 0x0000000219197211 */ /* 0x000fca00010f0eff */
[----:B------:R0:W-:Y:S01]  /*3eae0*/  @P3 STG.E.U16 desc[UR12][R24.64], R6 ;  /* 0x0000000618003986 */ /* 0x0001e2000c10150c */
[C---:B------:R-:W-:Y:S01]  /*3eaf0*/  ISETP.LT.AND P3, PT, R5.reuse, UR4, !P0 ;  /* 0x0000000405007c0c */ /* 0x040fe2000c761270 */
[----:B------:R-:W-:Y:S01]  /*3eb00*/  ULDC UR4, c[0x0][0x22c] ;  /* 0x00008b0000047ab9 */ /* 0x000fe20000000800 */
[----:B0-----:R-:W-:Y:S02]  /*3eb10*/  IMAD R25, R5, R28, RZ ;  /* 0x0000001c05197224 */ /* 0x001fe400078e02ff */
[----:B------:R-:W4:Y:S03]  /*3eb20*/  LDL.LU R5, [R1+0xf00] ;  /* 0x000f000001057983 */ /* 0x000f260000300800 */
[----:B------:R-:W-:-:S04]  /*3eb30*/  LEA R24, P2, R25, R3, 0x1 ;  /* 0x0000000319187211 */ /* 0x000fc800078408ff */
[----:B------:R-:W-:-:S05]  /*3eb40*/  LEA.HI.X.SX32 R25, R25, R2, 0x1, P2 ;  /* 0x0000000219197211 */ /* 0x000fca00010f0eff */
[----:B------:R0:W-:Y:S01]  /*3eb50*/  @P3 STG.E.U16 desc[UR12][R24.64], R29 ;  /* 0x0000001d18003986 */ /* 0x0001e2000c10150c */
[C---:B------:R-:W-:Y:S01]  /*3eb60*/  ISETP.LT.AND P3, PT, R7.reuse, UR4, !P0 ;  /* 0x0000000407007c0c */ /* 0x040fe2000c761270 */
[----:B------:R-:W-:Y:S01]  /*3eb70*/  ULDC UR4, c[0x0][0x22c] ;  /* 0x00008b0000047ab9 */ /* 0x000fe20000000800 */
[----:B0-----:R-:W-:Y:S02]  /*3eb80*/  IMAD R25, R7, R28, RZ ;  /* 0x0000001c07197224 */ /* 0x001fe400078e02ff */
[----:B------:R-:W5:Y:S03]  /*3eb90*/  LDL.LU R7, [R1+0xf04] ;  /* 0x000f040001077983 */ /* 0x000f660000300800 */
        /* <DEDUP_REMOVED lines=10> */
[C---:B--2---:R-:W-:Y:S01]  /*3ec40*/  ISETP.LT.AND P3, PT, R4.reuse, UR4, !P0 ;  /* 0x0000000404007c0c */ /* 0x044fe2000c761270 */
[----:B0-----:R-:W-:Y:S01]  /*3ec50*/  IMAD R25, R4, R28, RZ ;  /* 0x0000001c04197224 */ /* 0x001fe200078e02ff */
[----:B------:R-:W-:Y:S01]  /*3ec60*/  ULDC UR4, c[0x0][0x22c] ;  /* 0x00008b0000047ab9 */ /* 0x000fe20000000800 */
[----:B------:R-:W2:Y:S03]  /*3ec70*/  LDL.LU R4, [R1+0xf0c] ;  /* 0x000f0c0001047983 */ /* 0x000ea60000300800 */
[----:B------:R-:W-:-:S04]  /*3ec80*/  LEA R24, P2, R25, R3, 0x1 ;  /* 0x0000000319187211 */ /* 0x000fc800078408ff */
[----:B------:R-:W-:-:S05]  /*3ec90*/  LEA.HI.X.SX32 R25, R25, R2, 0x1, P2 ;  /* 0x0000000219197211 */ /* 0x000fca00010f0eff */
[----:B------:R0:W-:Y:S01]  /*3eca0*/  @P3 STG.E.U16 desc[UR12][R24.64], R22 ;  /* 0x0000001618003986 */ /* 0x0001e2000c10150c */
[C---:B---3--:R-:W-:Y:S01]  /*3ecb0*/  ISETP.LT.AND P3, PT, R11.reuse, UR4, !P0 ;  /* 0x000000040b007c0c */ /* 0x048fe2000c761270 */
[----:B0-----:R-:W-:Y:S01]  /*3ecc0*/  IMAD R25, R11, R28, RZ ;  /* 0x0000001c0b197224 */ /* 0x001fe200078e02ff */
[----:B------:R-:W-:-:S04]  /*3ecd0*/  ULDC UR4, c[0x0][0x22c] ;  /* 0x00008b0000047ab9 */ /* 0x000fc80000000800 */
[----:B------:R-:W-:-:S04]  /*3ece0*/  LEA R24, P2, R25, R3, 0x1 ;  /* 0x0000000319187211 */ /* 0x000fc800078408ff */
[----:B------:R-:W-:-:S05]  /*3ecf0*/  LEA.HI.X.SX32 R25, R25, R2, 0x1, P2 ;  /* 0x0000000219197211 */ /* 0x000fca00010f0eff */
[----:B------:R0:W-:Y:S01]  /*3ed00*/  @P3 STG.E.U16 desc[UR12][R24.64], R23 ;  /* 0x0000001718003986 */ /* 0x0001e2000c10150c */
[----:B------:R-:W-:Y:S02]  /*3ed10*/  PRMT R20, R10, 0x7632, R20 ;  /* 0x000076320a147816 */ /* 0x000fe40000000014 */
[C---:B----4-:R-:W-:Y:S01]  /*3ed20*/  ISETP.LT.AND P3, PT, R5.reuse, UR4, !P0 ;  /* 0x0000000405007c0c */ /* 0x050fe2000c761270 */
[----:B0-----:R-:W-:Y:S01]  /*3ed30*/  IMAD R25, R5, R28, RZ ;  /* 0x0000001c05197224 */ /* 0x001fe200078e02ff */
[----:B------:R-:W-:Y:S01]  /*3ed40*/  ULDC UR4, c[0x0][0x22c] ;  /* 0x00008b0000047ab9 */ /* 0x000fe20000000800 */
[----:B------:R-:W3:Y:S03]  /*3ed50*/  LDL.LU R5, [R1+0xf10] ;  /* 0x000f100001057983 */ /* 0x000ee60000300800 */
[----:B------:R-:W-:-:S04]  /*3ed60*/  LEA R24, P2, R25, R3, 0x1 ;  /* 0x0000000319187211 */ /* 0x000fc800078408ff */
[----:B------:R-:W-:-:S05]  /*3ed70*/  LEA.HI.X.SX32 R25, R25, R2, 0x1, P2 ;  /* 0x0000000219197211 */ /* 0x000fca00010f0eff */
[----:B------:R0:W-:Y:S01]  /*3ed80*/  @P3 STG.E.U16 desc[UR12][R24.64], R20 ;  /* 0x0000001418003986 */ /* 0x0001e2000c10150c */
[C---:B-----5:R-:W-:Y:S01]  /*3ed90*/  ISETP.LT.AND P3, PT, R7.reuse, UR4, !P0 ;  /* 0x0000000407007c0c */ /* 0x060fe2000c761270 */
[----:B0-----:R-:W-:Y:S01]  /*3eda0*/  IMAD R25, R7, R28, RZ ;  /* 0x0000001c07197224 */ /* 0x001fe200078e02ff */
[----:B------:R-:W-:Y:S01]  /*3edb0*/  PRMT R20, R9, 0x7632, R20 ;  /* 0x0000763209147816 */ /* 0x000fe20000000014 */
[----:B------:R-:W-:Y:S01]  /*3edc0*/  ULDC UR4, c[0x0][0x22c] ;  /* 0x00008b0000047ab9 */ /* 0x000fe20000000800 */
[----:B------:R-:W4:Y:S02]  /*3edd0*/  LDL.LU R7, [R1+0xf14] ;  /* 0x000f140001077983 */ /* 0x000f240000300800 */
[C---:B------:R-:W-:Y:S02]  /*3ede0*/  LEA R24, P2, R25.reuse, R3, 0x1 ;  /* 0x0000000319187211 */ /* 0x040fe400078408ff */
[----:B------:R-:W5:Y:S02]  /*3edf0*/  LDL.LU R9, [R1+0xf1c] ;  /* 0x000f1c0001097983 */ /* 0x000f640000300800 */
[----:B------:R-:W-:-:S05]  /*3ee00*/  LEA.HI.X.SX32 R25, R25, R2, 0x1, P2 ;  /* 0x0000000219197211 */ /* 0x000fca00010f0eff */
[----:B------:R0:W-:Y:S01]  /*3ee10*/  @P3 STG.E.U16 desc[UR12][R24.64], R20 ;  /* 0x0000001418003986 */ /* 0x0001e2000c10150c */
[C---:B------:R-:W-:Y:S01]  /*3ee20*/  ISETP.LT.AND P3, PT, R8.reuse, UR4, !P0 ;  /* 0x0000000408007c0c */ /* 0x040fe2000c761270 */
[----:B0-----:R-:W-:Y:S01]  /*3ee30*/  IMAD R25, R8, R28, RZ ;  /* 0x0000001c08197224 */ /* 0x001fe200078e02ff */
[----:B------:R-:W-:Y:S01]  /*3ee40*/  PRMT R20, R6, 0x7632, R20 ;  /* 0x0000763206147816 */ /* 0x000fe20000000014 */
[----:B------:R-:W-:-:S03]  /*3ee50*/  ULDC UR4, c[0x0][0x22c] ;  /* 0x00008b0000047ab9 */ /* 0x000fc60000000800 */
[----:B------:R-:W-:-:S04]  /*3ee60*/  LEA R24, P2, R25, R3, 0x1 ;  /* 0x0000000319187211 */ /* 0x000fc800078408ff */
[----:B------:R-:W-:-:S05]  /*3ee70*/  LEA.HI.X.SX32 R25, R25, R2, 0x1, P2 ;  /* 0x0000000219197211 */ /* 0x000fca00010f0eff */
[----:B------:R0:W-:Y:S01]  /*3ee80*/  @P3 STG.E.U16 desc[UR12][R24.64], R20 ;  /* 0x0000001418003986 */ /* 0x0001e2000c10150c */
[C---:B--2---:R-:W-:Y:S01]  /*3ee90*/  ISETP.LT.AND P3, PT, R4.reuse, UR4, !P0 ;  /* 0x0000000404007c0c */ /* 0x044fe2000c761270 */
[----:B0-----:R-:W-:Y:S01]  /*3eea0*/  IMAD R25, R4, R28, RZ ;  /* 0x0000001c04197224 */ /* 0x001fe200078e02ff */
[----:B------:R-:W-:Y:S01]  /*3eeb0*/  PRMT R20, R29, 0x7632, R20 ;  /* 0x000076321d147816 */ /* 0x000fe20000000014 */
[----:B------:R-:W2:Y:S01]  /*3eec0*/  LDL.LU R4, [R1+0xf18] ;  /* 0x000f180001047983 */ /* 0x000ea20000300800 */
[----:B------:R-:W-:-:S03]  /*3eed0*/  ULDC UR4, c[0x0][0x22c] ;  /* 0x00008b0000047ab9 */ /* 0x000fc60000000800 */
[----:B------:R-:W2:Y:S04]  /*3eee0*/  LDL.LU R8, [R1+0xf28] ;  /* 0x000f280001087983 */ /* 0x000ea80000300800 */
[----:B------:R-:W2:Y:S01]  /*3eef0*/  LDL.LU R6, [R1+0xf24] ;  /* 0x000f240001067983 */ /* 0x000ea20000300800 */
[----:B------:R-:W-:-:S04]  /*3ef00*/  LEA R24, P2, R25, R3, 0x1 ;  /* 0x0000000319187211 */ /* 0x000fc800078408ff */
[----:B------:R-:W-:-:S05]  /*3ef10*/  LEA.HI.X.SX32 R25, R25, R2, 0x1, P2 ;  /* 0x0000000219197211 */ /* 0x000fca00010f0eff */
[----:B------:R0:W-:Y:S02]  /*3ef20*/  @P3 STG.E.U16 desc[UR12][R24.64], R20 ;  /* 0x0000001418003986 */ /* 0x0001e4000c10150c */
[----:B0-----:R-:W-:Y:S01]  /*3ef30*/  PRMT R20, R20, 0x7632, R20 ;  /* 0x0000763214147816 */ /* 0x001fe20000000014 */
[C---:B---3--:R-:W-:Y:S01]  /*3ef40*/  IMAD R25, R5.reuse, R28, RZ ;  /* 0x0000001c05197224 */ /* 0x048fe200078e02ff */
[----:B------:R-:W-:Y:S01]  /*3ef50*/  ISETP.LT.AND P3, PT, R5, UR4, !P0 ;  /* 0x0000000405007c0c */ /* 0x000fe2000c761270 */
[----:B------:R-:W-:Y:S01]  /*3ef60*/  ULDC UR4, c[0x0][0x22c] ;  /* 0x00008b0000047ab9 */ /* 0x000fe20000000800 */
[----:B------:R-:W-:Y:S01]  /*3ef70*/  PRMT R21, R21, 0x7632, R21 ;  /* 0x0000763215157816 */ /* 0x000fe20000000015 */
[----:B------:R-:W3:Y:S01]  /*3ef80*/  LDL.LU R5, [R1+0xf2c] ;  /* 0x000f2c0001057983 */ /* 0x000ee20000300800 */
[----:B------:R-:W-:-:S04]  /*3ef90*/  LEA R24, P2, R25, R3, 0x1 ;  /* 0x0000000319187211 */ /* 0x000fc800078408ff */
[----:B------:R-:W-:-:S05]  /*3efa0*/  LEA.HI.X.SX32 R25, R25, R2, 0x1, P2 ;  /* 0x0000000219197211 */ /* 0x000fca00010f0eff */
[----:B------:R4:W-:Y:S02]  /*3efb0*/  @P3 STG.E.U16 desc[UR12][R24.64], R20 ;  /* 0x0000001418003986 */ /* 0x0009e4000c10150c */
[C---:B----4-:R-:W-:Y:S01]  /*3efc0*/  IMAD R20, R7.reuse, R28, RZ ;  /* 0x0000001c07147224 */ /* 0x050fe200078e02ff */
[----:B------:R-:W-:Y:S01]  /*3efd0*/  ISETP.LT.AND P3, PT, R7, UR4, !P0 ;  /* 0x0000000407007c0c */ /* 0x000fe2000c761270 */
[----:B------:R-:W-:Y:S01]  /*3efe0*/  ULDC UR4, c[0x0][0x22c] ;  /* 0x00008b0000047ab9 */ /* 0x000fe20000000800 */
[----:B------:R-:W4:Y:S02]  /*3eff0*/  LDL.LU R7, [R1+0xf30] ;  /* 0x000f300001077983 */ /* 0x000f240000300800 */
[C---:B------:R-:W-:Y:S02]  /*3f000*/  LEA R24, P2, R20.reuse, R3, 0x1 ;  /* 0x0000000314187211 */ /* 0x040fe400078408ff */
[----:B------:R-:W4:Y:S02]  /*3f010*/  LDL.LU R12, [R1+0x1b0] ;  /* 0x0001b000010c7983 */ /* 0x000f240000300800 */
[----:B------:R-:W-:-:S05]  /*3f020*/  LEA.HI.X.SX32 R25, R20, R2, 0x1, P2 ;  /* 0x0000000214197211 */ /* 0x000fca00010f0eff */
[----:B------:R0:W-:Y:S01]  /*3f030*/  @P3 STG.E.U16 desc[UR12][R24.64], R21 ;  /* 0x0000001518003986 */ /* 0x0001e2000c10150c */
[C---:B-----5:R-:W-:Y:S01]  /*3f040*/  ISETP.LT.AND P2, PT, R9.reuse, UR4, !P0 ;  /* 0x0000000409007c0c */ /* 0x060fe2000c741270 */
[----:B------:R-:W-:Y:S01]  /*3f050*/  ULDC UR4, c[0x0][0x22c] ;  /* 0x00008b0000047ab9 */ /* 0x000fe20000000800 */
[C---:B--2---:R-:W-:Y:S01]  /*3f060*/  ISETP.LT.AND P4, PT, R4.reuse, UR5, !P0 ;  /* 0x0000000504007c0c */ /* 0x044fe2000c781270 */
[-C--:B0-----:R-:W-:Y:S01]  /*3f070*/  IMAD R21, R4, R28.reuse, RZ ;  /* 0x0000001c04157224 */ /* 0x081fe200078e02ff */
[----:B------:R-:W-:Y:S01]  /*3f080*/  PRMT R22, R22, 0x7632, R22 ;  /* 0x0000763216167816 */ /* 0x000fe20000000016 */
[----:B------:R-:W2:Y:S01]  /*3f090*/  LDL.LU R4, [R1+0xf34] ;  /* 0x000f340001047983 */ /* 0x000ea20000300800 */
[----:B------:R-:W-:Y:S02]  /*3f0a0*/  ISETP.LT.AND P3, PT, R8, UR4, !P0 ;  /* 0x0000000408007c0c */ /* 0x000fe4000c761270 */
[----:B------:R-:W-:Y:S01]  /*3f0b0*/  ISETP.LT.AND P5, PT, R6, UR6, !P0 ;  /* 0x0000000606007c0c */ /* 0x000fe2000c7a1270 */
[----:B------:R-:W5:Y:S01]  /*3f0c0*/  LDL.LU R15, [R1+0x1b4] ;  /* 0x0001b400010f7983 */ /* 0x000f620000300800 */
[----:B------:R-:W-:Y:S01]  /*3f0d0*/  IMAD R20, R9, R28, RZ ;  /* 0x0000001c09147224 */ /* 0x000fe200078e02ff */
[----:B------:R-:W-:Y:S01]  /*3f0e0*/  PRMT R27, R23, 0x7632, R27 ;  /* 0x00007632171b7816 */ /* 0x000fe2000000001b */
[----:B------:R-:W-:Y:S01]  /*3f0f0*/  ULDC UR4, c[0x0][0x22c] ;  /* 0x00008b0000047ab9 */ /* 0x000fe20000000800 */
[----:B------:R-:W5:Y:S01]  /*3f100*/  LDL.LU R13, [R1+0x1b8] ;  /* 0x0001b800010d7983 */ /* 0x000f620000300800 */
[----:B------:R-:W-:-:S03]  /*3f110*/  ULDC UR5, c[0x0][0x22c] ;  /* 0x00008b0000057ab9 */ /* 0x000fc60000000800 */
[----:B------:R-:W5:Y:S04]  /*3f120*/  LDL.LU R6, [R1+0x1bc] ;  /* 0x0001bc0001067983 */ /* 0x000f680000300800 */
[----:B------:R-:W5:Y:S01]  /*3f130*/  LDL.LU R8, [R1+0xf38] ;  /* 0x000f380001087983 */ /* 0x000f620000300800 */
[----:B------:R-:W-:-:S04]  /*3f140*/  LEA R24, P6, R20, R3, 0x1 ;  /* 0x0000000314187211 */ /* 0x000fc800078c08ff */
[----:B------:R-:W-:Y:S02]  /*3f150*/  LEA.HI.X.SX32 R25, R20, R2, 0x1, P6 ;  /* 0x0000000214197211 */ /* 0x000fe400030f0eff */
[----:B------:R-:W-:Y:S01]  /*3f160*/  LEA R20, P6, R21, R3, 0x1 ;  /* 0x0000000315147211 */ /* 0x000fe200078c08ff */
[----:B------:R-:W-:-:S03]  /*3f170*/  IMAD R23, R28, 0x20, R26 ;  /* 0x000000201c177824 */ /* 0x000fc600078e021a */
[----:B------:R-:W-:Y:S01]  /*3f180*/  LEA.HI.X.SX32 R21, R21, R2, 0x1, P6 ;  /* 0x0000000215157211 */ /* 0x000fe200030f0eff */
[----:B------:R0:W-:Y:S04]  /*3f190*/  @P2 STG.E.U16 desc[UR12][R24.64], R22 ;  /* 0x0000001618002986 */ /* 0x0001e8000c10150c */
[----:B------:R1:W-:Y:S01]  /*3f1a0*/  @P4 STG.E.U16 desc[UR12][R20.64], R27 ;  /* 0x0000001b14004986 */ /* 0x0003e2000c10150c */
[----:B0-----:R-:W-:Y:S01]  /*3f1b0*/  LEA R22, P6, R23, R3, 0x1 ;  /* 0x0000000317167211 */ /* 0x001fe200078c08ff */
[----:B-1----:R-:W-:-:S03]  /*3f1c0*/  IMAD R21, R28, 0x2, R23 ;  /* 0x000000021c157824 */ /* 0x002fc600078e0217 */
[-C--:B------:R-:W-:Y:S01]  /*3f1d0*/  LEA.HI.X.SX32 R23, R23, R2.reuse, 0x1, P6 ;  /* 0x0000000217177211 */ /* 0x080fe200030f0eff */
[C---:B------:R-:W-:Y:S01]  /*3f1e0*/  IMAD R20, R28.reuse, 0x2, R21 ;  /* 0x000000021c147824 */ /* 0x040fe200078e0215 */
[----:B------:R-:W-:Y:S02]  /*3f1f0*/  LEA R24, P6, R21, R3, 0x1 ;  /* 0x0000000315187211 */ /* 0x000fe400078c08ff */
[----:B---3--:R-:W-:Y:S01]  /*3f200*/  ISETP.LT.AND P2, PT, R5, UR4, !P0 ;  /* 0x0000000405007c0c */ /* 0x008fe2000c741270 */
[----:B------:R-:W-:Y:S01]  /*3f210*/  ULDC UR4, c[0x0][0x22c] ;  /* 0x00008b0000047ab9 */ /* 0x000fe20000000800 */
[----:B------:R-:W-:Y:S01]  /*3f220*/  LEA.HI.X.SX32 R25, R21, R2, 0x1, P6 ;  /* 0x0000000215197211 */ /* 0x000fe200030f0eff */
[----:B------:R-:W-:Y:S01]  /*3f230*/  IMAD R21, R28, 0x2, R20 ;  /* 0x000000021c157824 */ /* 0x000fe200078e0214 */
[----:B------:R-:W3:Y:S04]  /*3f240*/  LDL.LU R5, [R1+0xf40] ;  /* 0x000f400001057983 */ /* 0x000ee80000300800 */
[----:B------:R-:W3:Y:S04]  /*3f250*/  LDL.LU R10, [R1+0x1c0] ;  /* 0x0001c000010a7983 */ /* 0x000ee80000300800 */
[----:B------:R-:W3:Y:S01]  /*3f260*/  LDL.LU R9, [R1+0x1c4] ;  /* 0x0001c40001097983 */ /* 0x000ee20000300800 */
[----:B----4-:R-:W-:Y:S01]  /*3f270*/  ISETP.LT.AND P4, PT, R7, UR4, !P0 ;  /* 0x0000000407007c0c */ /* 0x010fe2000c781270 */
[----:B------:R-:W-:-:S02]  /*3f280*/  ULDC UR4, c[0x0][0x22c] ;  /* 0x00008b0000047ab9 */ /* 0x000fc40000000800 */
[----:B------:R-:W-:Y:S01]  /*3f290*/  @P3 STG.E.U16 desc[UR12][R22.64], R12 ;  /* 0x0000000c16003986 */ /* 0x000fe2000c10150c */
[----:B--2---:R-:W-:Y:S01]  /*3f2a0*/  ISETP.LT.AND P3, PT, R4, UR4, !P0 ;  /* 0x0000000404007c0c */ /* 0x004fe2000c761270 */
[----:B------:R-:W-:Y:S02]  /*3f2b0*/  ULDC UR4, c[0x0][0x22c] ;  /* 0x00008b0000047ab9 */ /* 0x000fe40000000800 */
[----:B------:R-:W2:Y:S04]  /*3f2c0*/  LDL.LU R4, [R1+0xf3c] ;  /* 0x000f3c0001047983 */ /* 0x000ea80000300800 */
[----:B-----5:R0:W-:Y:S04]  /*3f2d0*/  @P5 STG.E.U16 desc[UR12][R24.64], R15 ;  /* 0x0000000f18005986 */ /* 0x0201e8000c10150c */
[----:B------:R-:W4:Y:S04]  /*3f2e0*/  LDL.LU R7, [R1+0x1c8] ;  /* 0x0001c80001077983 */ /* 0x000f280000300800 */
[----:B------:R-:W5:Y:S01]  /*3f2f0*/  LDL.LU R29, [R1+0x1cc] ;  /* 0x0001cc00011d7983 */ /* 0x000f620000300800 */
[----:B0-----:R-:W-:-:S03]  /*3f300*/  LEA R24, P5, R21, R3, 0x1 ;  /* 0x0000000315187211 */ /* 0x001fc600078a08ff */
[----:B------:R-:W5:Y:S01]  /*3f310*/  LDL.LU R11, [R1+0xf4c] ;  /* 0x000f4c00010b7983 */ /* 0x000f620000300800 */
[----:B------:R-:W-:Y:S02]  /*3f320*/  LEA.HI.X.SX32 R25, R21, R2, 0x1, P5 ;  /* 0x0000000215197211 */ /* 0x000fe400028f0eff */
[----:B------:R-:W-:Y:S01]  /*3f330*/  ISETP.LT.AND P5, PT, R8, UR4, !P0 ;  /* 0x0000000408007c0c */ /* 0x000fe2000c7a1270 */
[----:B------:R-:W-:Y:S01]  /*3f340*/  ULDC UR4, c[0x0][0x22c] ;  /* 0x00008b0000047ab9 */ /* 0x000fe20000000800 */
[----:B------:R-:W4:Y:S01]  /*3f350*/  LDL.LU R8, [R1+0xf48] ;  /* 0x000f480001087983 */ /* 0x000f220000300800 */
[----:B------:R-:W-:-:S04]  /*3f360*/  LEA R22, P6, R20, R3, 0x1 ;  /* 0x0000000314167211 */ /* 0x000fc800078c08ff */
[----:B------:R-:W-:Y:S01]  /*3f370*/  LEA.HI.X.SX32 R23, R20, R2, 0x1, P6 ;  /* 0x0000000214177211 */ /* 0x000fe200030f0eff */
[----:B------:R-:W-:-:S04]  /*3f380*/  IMAD R20, R28, 0x2, R21 ;  /* 0x000000021c147824 */ /* 0x000fc800078e0215 */
[----:B------:R-:W-:Y:S01]  /*3f390*/  IMAD R21, R28, 0x2, R20 ;  /* 0x000000021c157824 */ /* 0x000fe200078e0214 */
[----:B------:R0:W-:Y:S04]  /*3f3a0*/  @P2 STG.E.U16 desc[UR12][R22.64], R13 ;  /* 0x0000000d16002986 */ /* 0x0001e8000c10150c */
[----:B------:R1:W-:Y:S01]  /*3f3b0*/  @P4 STG.E.U16 desc[UR12][R24.64], R6 ;  /* 0x0000000618004986 */ /* 0x0003e2000c10150c */
[CC--:B0-----:R-:W-:Y:S02]  /*3f3c0*/  LEA R22, P4, R20.reuse, R3.reuse, 0x1 ;  /* 0x0000000314167211 */ /* 0x0c1fe400078808ff */
[----:B-1----:R-:W-:Y:S02]  /*3f3d0*/  LEA R24, P6, R21, R3, 0x1 ;  /* 0x0000000315187211 */ /* 0x002fe400078c08ff */
[----:B------:R-:W-:-:S02]  /*3f3e0*/  LEA.HI.X.SX32 R23, R20, R2, 0x1, P4 ;  /* 0x0000000214177211 */ /* 0x000fc400020f0eff */
[----:B---3--:R-:W-:Y:S01]  /*3f3f0*/  ISETP.LT.AND P2, PT, R5, UR4, !P0 ;  /* 0x0000000405007c0c */ /* 0x008fe2000c741270 */
[----:B------:R-:W-:Y:S01]  /*3f400*/  ULDC UR4, c[0x0][0x22c] ;  /* 0x00008b0000047ab9 */ /* 0x000fe20000000800 */
[----:B------:R-:W3:Y:S01]  /*3f410*/  LDL.LU R5, [R1+0xf44] ;  /* 0x000f440001057983 */ /* 0x000ee20000300800 */
[----:B------:R-:W-:-:S03]  /*3f420*/  LEA.HI.X.SX32 R25, R21, R2, 0x1, P6 ;  /* 0x0000000215197211 */ /* 0x000fc600030f0eff */
[----:B------:R-:W-:Y:S04]  /*3f430*/  @P3 STG.E.U16 desc[UR12][R22.64], R10 ;  /* 0x0000000a16003986 */ /* 0x000fe8000c10150c */
[----:B------:R0:W-:Y:S01]  /*3f440*/  @P5 STG.E.U16 desc[UR12][R24.64], R9 ;  /* 0x0000000918005986 */ /* 0x0001e2000c10150c */
[----:B--2---:R-:W-:Y:S01]  /*3f450*/  ISETP.LT.AND P4, PT, R4, UR4, !P0 ;  /* 0x0000000404007c0c */ /* 0x004fe2000c781270 */
[----:B------:R-:W-:Y:S02]  /*3f460*/  IMAD R21, R28, 0x2, R21 ;  /* 0x000000021c157824 */ /* 0x000fe400078e0215 */
[----:B------:R-:W2:Y:S01]  /*3f470*/  LDL.LU R4, [R1+0xf50] ;  /* 0x000f500001047983 */ /* 0x000ea20000300800 */
[----:B------:R-:W-:-:S03]  /*3f480*/  ULDC UR4, c[0x0][0x22c] ;  /* 0x00008b0000047ab9 */ /* 0x000fc60000000800 */
[----:B------:R-:W2:Y:S01]  /*3f490*/  LDL.LU R14, [R1+0xf54] ;  /* 0x000f5400010e7983 */ /* 0x000ea20000300800 */
[----:B----4-:R-:W-:Y:S01]  /*3f4a0*/  ISETP.LT.AND P5, PT, R8, UR5, !P0 ;  /* 0x0000000508007c0c */ /* 0x010fe2000c7a1270 */
[----:B0-----:R-:W-:Y:S02]  /*3f4b0*/  IMAD R24, R28, 0x2, R21 ;  /* 0x000000021c187824 */ /* 0x001fe400078e0215 */
[----:B------:R-:W4:Y:S01]  /*3f4c0*/  LDL.LU R8, [R1+0xf58] ;  /* 0x000f580001087983 */ /* 0x000f220000300800 */
[CC--:B------:R-:W-:Y:S01]  /*3f4d0*/  LEA R20, P3, R21.reuse, R3.reuse, 0x1 ;  /* 0x0000000315147211 */ /* 0x0c0fe200078608ff */
[----:B------:R-:W-:Y:S01]  /*3f4e0*/  ULDC UR5, c[0x0][0x22c] ;  /* 0x00008b0000057ab9 */ /* 0x000fe20000000800 */
[C---:B------:R-:W-:Y:S02]  /*3f4f0*/  LEA R22, P6, R24.reuse, R3, 0x1 ;  /* 0x0000000318167211 */ /* 0x040fe400078c08ff */
[-C--:B------:R-:W-:Y:S02]  /*3f500*/  LEA.HI.X.SX32 R21, R21, R2.reuse, 0x1, P3 ;  /* 0x0000000215157211 */ /* 0x080fe400018f0eff */
[----:B------:R-:W-:-:S03]  /*3f510*/  LEA.HI.X.SX32 R23, R24, R2, 0x1, P6 ;  /* 0x0000000218177211 */ /* 0x000fc600030f0eff */
[----:B------:R0:W-:Y:S01]  /*3f520*/  @P2 STG.E.U16 desc[UR12][R20.64], R7 ;  /* 0x0000000714002986 */ /* 0x0001e2000c10150c */
[----:B-----5:R-:W-:Y:S01]  /*3f530*/  ISETP.LT.AND P3, PT, R11, UR4, !P0 ;  /* 0x000000040b007c0c */ /* 0x020fe2000c761270 */
[----:B------:R-:W-:Y:S02]  /*3f540*/  ULDC UR4, c[0x0][0x22c] ;  /* 0x00008b0000047ab9 */ /* 0x000fe40000000800 */
[----:B------:R1:W-:Y:S01]  /*3f550*/  @P4 STG.E.U16 desc[UR12][R22.64], R29 ;  /* 0x0000001d16004986 */ /* 0x0003e2000c10150c */
[----:B------:R-:W-:-:S03]  /*3f560*/  PRMT R25, R12, 0x7632, R25 ;  /* 0x000076320c197816 */ /* 0x000fc60000000019 */
[----:B------:R-:W5:Y:S01]  /*3f570*/  LDL.LU R11, [R1+0xf5c] ;  /* 0x000f5c00010b7983 */ /* 0x000f620000300800 */
[----:B0-----:R-:W-:-:S04]  /*3f580*/  IMAD R20, R28, 0x2, R24 ;  /* 0x000000021c147824 */ /* 0x001fc800078e0218 */
[----:B------:R-:W-:Y:S01]  /*3f590*/  IMAD R21, R28, 0x2, R20 ;  /* 0x000000021c157824 */ /* 0x000fe200078e0214 */
[----:B-1----:R-:W-:-:S04]  /*3f5a0*/  LEA R22, P6, R20, R3, 0x1 ;  /* 0x0000000314167211 */ /* 0x002fc800078c08ff */
[-C--:B------:R-:W-:Y:S02]  /*3f5b0*/  LEA.HI.X.SX32 R23, R20, R2.reuse, 0x1, P6 ;  /* 0x0000000214177211 */ /* 0x080fe400030f0eff */
[----:B------:R-:W-:Y:S02]  /*3f5c0*/  LEA R20, P6, R21, R3, 0x1 ;  /* 0x0000000315147211 */ /* 0x000fe400078c08ff */
[----:B---3--:R-:W-:Y:S01]  /*3f5d0*/  ISETP.LT.AND P2, PT, R5, UR4, !P0 ;  /* 0x0000000405007c0c */ /* 0x008fe2000c741270 */
[----:B------:R-:W-:Y:S01]  /*3f5e0*/  ULDC UR4, c[0x0][0x22c] ;  /* 0x00008b0000047ab9 */ /* 0x000fe20000000800 */
[----:B------:R-:W3:Y:S01]  /*3f5f0*/  LDL.LU R5, [R1+0xf60] ;  /* 0x000f600001057983 */ /* 0x000ee20000300800 */
[----:B------:R-:W-:Y:S01]  /*3f600*/  IMAD R24, R28, 0x2, R21 ;  /* 0x000000021c187824 */ /* 0x000fe200078e0215 */
[----:B------:R-:W-:Y:S02]  /*3f610*/  PRMT R26, R15, 0x7632, R26 ;  /* 0x000076320f1a7816 */ /* 0x000fe4000000001a */
[----:B------:R-:W-:Y:S01]  /*3f620*/  LEA.HI.X.SX32 R21, R21, R2, 0x1, P6 ;  /* 0x0000000215157211 */ /* 0x000fe200030f0eff */
[----:B------:R0:W-:Y:S04]  /*3f630*/  @P3 STG.E.U16 desc[UR12][R22.64], R25 ;  /* 0x0000001916003986 */ /* 0x0001e8000c10150c */
[----:B------:R1:W-:Y:S01]  /*3f640*/  @P5 STG.E.U16 desc[UR12][R20.64], R26 ;  /* 0x0000001a14005986 */ /* 0x0003e2000c10150c */
[----:B0-----:R-:W-:-:S02]  /*3f650*/  PRMT R25, R6, 0x7632, R25 ;  /* 0x0000763206197816 */ /* 0x001fc40000000019 */
[----:B--2---:R-:W-:Y:S01]  /*3f660*/  ISETP.LT.AND P4, PT, R4, UR4, !P0 ;  /* 0x0000000404007c0c */ /* 0x004fe2000c781270 */
[----:B------:R-:W-:Y:S01]  /*3f670*/  ULDC UR4, c[0x0][0x22c] ;  /* 0x00008b0000047ab9 */ /* 0x000fe20000000800 */
[----:B------:R-:W2:Y:S01]  /*3f680*/  LDL.LU R4, [R1+0xf64] ;  /* 0x000f640001047983 */ /* 0x000ea20000300800 */
[----:B------:R-:W-:Y:S01]  /*3f690*/  ISETP.LT.AND P3, PT, R14, UR4, !P0 ;  /* 0x000000040e007c0c */ /* 0x000fe2000c761270 */
[----:B------:R-:W-:Y:S02]  /*3f6a0*/  ULDC UR4, c[0x0][0x22c] ;  /* 0x00008b0000047ab9 */ /* 0x000fe40000000800 */
[----:B------:R-:W2:Y:S01]  /*3f6b0*/  LDL.LU R12, [R1+0x1310] ;  /* 0x00131000010c7983 */ /* 0x000ea20000300800 */
[----:B----4-:R-:W-:Y:S02]  /*3f6c0*/  ISETP.LT.AND P5, PT, R8, UR4, !P0 ;  /* 0x0000000408007c0c */ /* 0x010fe4000c7a1270 */
[----:B------:R-:W-:Y:S01]  /*3f6d0*/  LEA R22, P6, R24, R3, 0x1 ;  /* 0x0000000318167211 */ /* 0x000fe200078c08ff */
[----:B------:R-:W4:Y:S01]  /*3f6e0*/  LDL.LU R8, [R1+0xf68] ;  /* 0x000f680001087983 */ /* 0x000f220000300800 */
[----:B-1----:R-:W-:Y:S01]  /*3f6f0*/  IMAD R21, R28, 0x2, R24 ;  /* 0x000000021c157824 */ /* 0x002fe200078e0218 */
[----:B------:R-:W-:Y:S01]  /*3f700*/  PRMT R26, R10, 0x7632, R26 ;  /* 0x000076320a1a7816 */ /* 0x000fe2000000001a */
[----:B------:R-:W-:Y:S01]  /*3f710*/  ULDC UR4, c[0x0][0x22c] ;  /* 0x00008b0000047ab9 */ /* 0x000fe20000000800 */
[----:B------:R-:W4:Y:S01]  /*3f720*/  LDL.LU R6, [R1+0xf6c] ;  /* 0x000f6c0001067983 */ /* 0x000f220000300800 */
[----:B------:R-:W-:-:S02]  /*3f730*/  LEA.HI.X.SX32 R23, R24, R2, 0x1, P6 ;  /* 0x0000000218177211 */ /* 0x000fc400030f0eff */
[----:B------:R-:W-:Y:S02]  /*3f740*/  PRMT R24, R13, 0x7632, R24 ;  /* 0x000076320d187816 */ /* 0x000fe40000000018 */
[----:B------:R-:W-:-:S03]  /*3f750*/  LEA R20, P6, R21, R3, 0x1 ;  /* 0x0000000315147211 */ /* 0x000fc600078c08ff */
[----:B------:R0:W-:Y:S02]  /*3f760*/  @P2 STG.E.U16 desc[UR12][R22.64], R24 ;  /* 0x0000001816002986 */ /* 0x0001e4000c10150c */
[----:B0-----:R-:W-:Y:S01]  /*3f770*/  IMAD R22, R28, 0x2, R21 ;  /* 0x000000021c167824 */ /* 0x001fe200078e0215 */
[----:B------:R-:W-:-:S03]  /*3f780*/  LEA.HI.X.SX32 R21, R21, R2, 0x1, P6 ;  /* 0x0000000215157211 */ /* 0x000fc600030f0eff */
[--C-:B------:R-:W-:Y:S01]  /*3f790*/  IMAD R23, R28, 0x2, R22.reuse ;  /* 0x000000021c177824 */ /* 0x100fe200078e0216 */
[CC--:B------:R-:W-:Y:S01]  /*3f7a0*/  LEA R24, P6, R22.reuse, R3.reuse, 0x1 ;  /* 0x0000000316187211 */ /* 0x0c0fe200078c08ff */
[----:B------:R0:W-:Y:S01]  /*3f7b0*/  @P4 STG.E.U16 desc[UR12][R20.64], R25 ;  /* 0x0000001914004986 */ /* 0x0001e2000c10150c */
[----:B-----5:R-:W-:Y:S01]  /*3f7c0*/  ISETP.LT.AND P2, PT, R11, UR4, !P0 ;  /* 0x000000040b007c0c */ /* 0x020fe2000c741270 */
[----:B------:R-:W-:Y:S01]  /*3f7d0*/  ULDC UR4, c[0x0][0x22c] ;  /* 0x00008b0000047ab9 */ /* 0x000fe20000000800 */
[-C--:B0-----:R-:W-:Y:S02]  /*3f7e0*/  LEA.HI.X.SX32 R25, R22, R2.reuse, 0x1, P6 ;  /* 0x0000000216197211 */ /* 0x081fe400030f0eff */
[----:B------:R-:W-:Y:S02]  /*3f7f0*/  LEA R20, P6, R23, R3, 0x1 ;  /* 0x0000000317147211 */ /* 0x000fe400078c08ff */
[----:B------:R-:W-:Y:S02]  /*3f800*/  PRMT R22, R9, 0x7632, R22 ;  /* 0x0000763209167816 */ /* 0x000fe40000000016 */
[----:B------:R-:W-:Y:S01]  /*3f810*/  LEA.HI.X.SX32 R21, R23, R2, 0x1, P6 ;  /* 0x0000000217157211 */ /* 0x000fe200030f0eff */
[----:B------:R-:W-:Y:S01]  /*3f820*/  IMAD R23, R28, 0x2, R23 ;  /* 0x000000021c177824 */ /* 0x000fe200078e0217 */
[----:B------:R0:W-:Y:S01]  /*3f830*/  @P3 STG.E.U16 desc[UR12][R24.64], R26 ;  /* 0x0000001a18003986 */ /* 0x0001e2000c10150c */
[----:B---3--:R-:W-:Y:S01]  /*3f840*/  ISETP.LT.AND P4, PT, R5, UR4, !P0 ;  /* 0x0000000405007c0c */ /* 0x008fe2000c781270 */
[----:B------:R-:W-:-:S02]  /*3f850*/  ULDC UR4, c[0x0][0x22c] ;  /* 0x00008b0000047ab9 */ /* 0x000fc40000000800 */
[----:B------:R1:W-:Y:S01]  /*3f860*/  @P5 STG.E.U16 desc[UR12][R20.64], R22 ;  /* 0x0000001614005986 */ /* 0x0003e2000c10150c */
[----:B------:R-:W-:-:S03]  /*3f870*/  PRMT R27, R29, 0x7632, R27 ;  /* 0x000076321d1b7816 */ /* 0x000fc6000000001b */
[----:B------:R-:W3:Y:S01]  /*3f880*/  LDL.LU R5, [R1+0xf70] ;  /* 0x000f700001057983 */ /* 0x000ee20000300800 */
[----:B0-----:R-:W-:Y:S01]  /*3f890*/  IMAD R24, R28, 0x2, R23 ;  /* 0x000000021c187824 */ /* 0x001fe200078e0217 */
[----:B-1----:R-:W-:-:S04]  /*3f8a0*/  LEA R20, P6, R23, R3, 0x1 ;  /* 0x0000000317147211 */ /* 0x002fc800078c08ff */
[-C--:B------:R-:W-:Y:S02]  /*3f8b0*/  LEA.HI.X.SX32 R21, R23, R2.reuse, 0x1, P6 ;  /* 0x0000000217157211 */ /* 0x080fe400030f0eff */
[C---:B------:R-:W-:Y:S02]  /*3f8c0*/  LEA R22, P6, R24.reuse, R3, 0x1 ;  /* 0x0000000318167211 */ /* 0x040fe400078c08ff */
[----:B------:R-:W-:Y:S02]  /*3f8d0*/  PRMT R26, R7, 0x7632, R26 ;  /* 0x00007632071a7816 */ /* 0x000fe4000000001a */
[----:B------:R-:W-:-:S03]  /*3f8e0*/  LEA.HI.X.SX32 R23, R24, R2, 0x1, P6 ;  /* 0x0000000218177211 */ /* 0x000fc600030f0eff */
[----:B------:R-:W-:Y:S04]  /*3f8f0*/  @P2 STG.E.U16 desc[UR12][R20.64], R26 ;  /* 0x0000001a14002986 */ /* 0x000fe8000c10150c */
[----:B------:R0:W-:Y:S01]  /*3f900*/  @P4 STG.E.U16 desc[UR12][R22.64], R27 ;  /* 0x0000001b16004986 */ /* 0x0001e2000c10150c */
[----:B--2---:R-:W-:Y:S01]  /*3f910*/  ISETP.LT.AND P3, PT, R4, UR4, !P0 ;  /* 0x0000000404007c0c */ /* 0x004fe2000c761270 */
[----:B------:R-:W-:Y:S02]  /*3f920*/  ULDC UR4, c[0x0][0x22c] ;  /* 0x00008b0000047ab9 */ /* 0x000fe40000000800 */
[----:B------:R-:W2:Y:S04]  /*3f930*/  LDL.LU R4, [R1+0xf74] ;  /* 0x000f740001047983 */ /* 0x000ea80000300800 */
[----:B------:R-:W5:Y:S04]  /*3f940*/  LDL.LU R15, [R1+0x1d4] ;  /* 0x0001d400010f7983 */ /* 0x000f680000300800 */
[----:B------:R-:W5:Y:S04]  /*3f950*/  LDL.LU R13, [R1+0x1d8] ;  /* 0x0001d800010d7983 */ /* 0x000f680000300800 */
[----:B------:R-:W5:Y:S01]  /*3f960*/  LDL.LU R7, [R1+0x1dc] ;  /* 0x0001dc0001077983 */ /* 0x000f620000300800 */
[----:B----4-:R-:W-:Y:S01]  /*3f970*/  ISETP.LT.AND P5, PT, R8, UR4, !P0 ;  /* 0x0000000408007c0c */ /* 0x010fe2000c7a1270 */
[----:B------:R-:W-:-:S02]  /*3f980*/  ULDC UR4, c[0x0][0x22c] ;  /* 0x00008b0000047ab9 */ /* 0x000fc40000000800 */
[----:B------:R-:W4:Y:S01]  /*3f990*/  LDL.LU R8, [R1+0xf78] ;  /* 0x000f780001087983 */ /* 0x000f220000300800 */
[----:B------:R-:W-:Y:S01]  /*3f9a0*/  ISETP.LT.AND P2, PT, R6, UR4, !P0 ;  /* 0x0000000406007c0c */ /* 0x000fe2000c741270 */
[----:B------:R-:W-:Y:S02]  /*3f9b0*/  IMAD R25, R28, 0x2, R24 ;  /* 0x000000021c197824 */ /* 0x000fe400078e0218 */
[----:B------:R-:W4:Y:S01]  /*3f9c0*/  LDL.LU R6, [R1+0xf80] ;  /* 0x000f800001067983 */ /* 0x000f220000300800 */
[----:B------:R-:W-:-:S03]  /*3f9d0*/  ULDC UR4, c[0x0][0x22c] ;  /* 0x00008b0000047ab9 */ /* 0x000fc60000000800 */
[----:B0-----:R-:W2:Y:S01]  /*3f9e0*/  LDL.LU R27, [R1+0x1d0] ;  /* 0x0001d000011b7983 */ /* 0x001ea20000300800 */
[CC--:B------:R-:W-:Y:S01]  /*3f9f0*/  LEA R20, P6, R25.reuse, R3.reuse, 0x1 ;  /* 0x0000000319147211 */ /* 0x0c0fe200078c08ff */
[C---:B------:R-:W-:Y:S02]  /*3fa00*/  IMAD R23, R28.reuse, 0x2, R25 ;  /* 0x000000021c177824 */ /* 0x040fe400078e0219 */
[----:B------:R-:W4:Y:S01]  /*3fa10*/  LDL.LU R10, [R1+0x1e0] ;  /* 0x0001e000010a7983 */ /* 0x000f220000300800 */
[-C--:B------:R-:W-:Y:S01]  /*3fa20*/  LEA.HI.X.SX32 R21, R25, R2.reuse, 0x1, P6 ;  /* 0x0000000219157211 */ /* 0x080fe200030f0eff */
[C---:B------:R-:W-:Y:S01]  /*3fa30*/  IMAD R22, R28.reuse, 0x2, R23 ;  /* 0x000000021c167824 */ /* 0x040fe200078e0217 */
[C---:B------:R-:W-:Y:S01]  /*3fa40*/  LEA R24, P6, R23.reuse, R3, 0x1 ;  /* 0x0000000317187211 */ /* 0x040fe200078c08ff */
[----:B------:R-:W4:Y:S03]  /*3fa50*/  LDL.LU R9, [R1+0x1e4] ;  /* 0x0001e40001097983 */ /* 0x000f260000300800 */
[----:B------:R-:W-:Y:S01]  /*3fa60*/  LEA.HI.X.SX32 R25, R23, R2, 0x1, P6 ;  /* 0x0000000217197211 */ /* 0x000fe200030f0eff */
[----:B------:R-:W-:Y:S01]  /*3fa70*/  IMAD R23, R28, 0x2, R22 ;  /* 0x000000021c177824 */ /* 0x000fe200078e0216 */
[----:B---3--:R-:W-:Y:S01]  /*3fa80*/  ISETP.LT.AND P4, PT, R5, UR4, !P0 ;  /* 0x0000000405007c0c */ /* 0x008fe2000c781270 */
[----:B------:R-:W-:Y:S01]  /*3fa90*/  ULDC UR4, c[0x0][0x22c] ;  /* 0x00008b0000047ab9 */ /* 0x000fe20000000800 */
[----:B--2---:R-:W-:Y:S01]  /*3faa0*/  @P3 STG.E.U16 desc[UR12][R20.64], R27 ;  /* 0x0000001b14003986 */ /* 0x004fe2000c10150c */
[----:B------:R-:W-:Y:S01]  /*3fab0*/  ISETP.LT.AND P3, PT, R4, UR4, !P0 ;  /* 0x0000000404007c0c */ /* 0x000fe2000c761270 */
[----:B------:R-:W-:-:S02]  /*3fac0*/  ULDC UR4, c[0x0][0x22c] ;  /* 0x00008b0000047ab9 */ /* 0x000fc40000000800 */
[----:B-----5:R0:W-:Y:S04]  /*3fad0*/  @P5 STG.E.U16 desc[UR12][R24.64], R15 ;  /* 0x0000000f18005986 */ /* 0x0201e8000c10150c */
[----:B------:R-:W2:Y:S04]  /*3fae0*/  LDL.LU R4, [R1+0xf7c] ;  /* 0x000f7c0001047983 */ /* 0x000ea80000300800 */
[----:B------:R-:W3:Y:S01]  /*3faf0*/  LDL.LU R5, [R1+0x1e8] ;  /* 0x0001e80001057983 */ /* 0x000ee20000300800 */
[----:B0-----:R-:W-:-:S03]  /*3fb00*/  LEA R24, P5, R23, R3, 0x1 ;  /* 0x0000000317187211 */ /* 0x001fc600078a08ff */
[----:B------:R-:W5:Y:S01]  /*3fb10*/  LDL.LU R29, [R1+0x1ec] ;  /* 0x0001ec00011d7983 */ /* 0x000f620000300800 */
[----:B------:R-:W-:-:S03]  /*3fb20*/  LEA.HI.X.SX32 R25, R23, R2, 0x1, P5 ;  /* 0x0000000217197211 */ /* 0x000fc600028f0eff */
[----:B------:R-:W5:Y:S01]  /*3fb30*/  LDL.LU R11, [R1+0xf8c] ;  /* 0x000f8c00010b7983 */ /* 0x000f620000300800 */
[----:B----4-:R-:W-:Y:S01]  /*3fb40*/  ISETP.LT.AND P5, PT, R8, UR4, !P0 ;  /* 0x0000000408007c0c */ /* 0x010fe2000c7a1270 */
[----:B------:R-:W-:Y:S02]  /*3fb50*/  ULDC UR4, c[0x0][0x22c] ;  /* 0x00008b0000047ab9 */ /* 0x000fe40000000800 */
[----:B------:R-:W4:Y:S01]  /*3fb60*/  LDL.LU R8, [R1+0xf88] ;  /* 0x000f880001087983 */ /* 0x000f220000300800 */
[----:B------:R-:W-:-:S04]  /*3fb70*/  LEA R20, P6, R22, R3, 0x1 ;  /* 0x0000000316147211 */ /* 0x000fc800078c08ff */
[----:B------:R-:W-:Y:S01]  /*3fb80*/  LEA.HI.X.SX32 R21, R22, R2, 0x1, P6 ;  /* 0x0000000216157211 */ /* 0x000fe200030f0eff */
[----:B------:R-:W-:-:S04]  /*3fb90*/  IMAD R22, R28, 0x2, R23 ;  /* 0x000000021c167824 */ /* 0x000fc800078e0217 */
[----:B------:R-:W-:Y:S01]  /*3fba0*/  IMAD R23, R28, 0x2, R22 ;  /* 0x000000021c177824 */ /* 0x000fe200078e0216 */
[----:B------:R0:W-:Y:S04]  /*3fbb0*/  @P2 STG.E.U16 desc[UR12][R20.64], R13 ;  /* 0x0000000d14002986 */ /* 0x0001e8000c10150c */
[----:B------:R1:W-:Y:S01]  /*3fbc0*/  @P4 STG.E.U16 desc[UR12][R24.64], R7 ;  /* 0x0000000718004986 */ /* 0x0003e2000c10150c */
[----:B------:R-:W-:Y:S01]  /*3fbd0*/  ISETP.LT.AND P2, PT, R6, UR4, !P0 ;  /* 0x0000000406007c0c */ /* 0x000fe2000c741270 */
[----:B------:R-:W-:Y:S02]  /*3fbe0*/  ULDC UR4, c[0x0][0x22c] ;  /* 0x00008b0000047ab9 */ /* 0x000fe40000000800 */
[----:B------:R-:W5:Y:S01]  /*3fbf0*/  LDL.LU R6, [R1+0xf84] ;  /* 0x000f840001067983 */ /* 0x000f620000300800 */
[----:B0-----:R-:W-:-:S02]  /*3fc00*/  LEA R20, P4, R22, R3, 0x1 ;  /* 0x0000000316147211 */ /* 0x001fc400078808ff */
[C---:B-1----:R-:W-:Y:S02]  /*3fc10*/  LEA R24, P6, R23.reuse, R3, 0x1 ;  /* 0x0000000317187211 */ /* 0x042fe400078c08ff */
[-C--:B------:R-:W-:Y:S02]  /*3fc20*/  LEA.HI.X.SX32 R21, R22, R2.reuse, 0x1, P4 ;  /* 0x0000000216157211 */ /* 0x080fe400020f0eff */
[----:B------:R-:W-:-:S03]  /*3fc30*/  LEA.HI.X.SX32 R25, R23, R2, 0x1, P6 ;  /* 0x0000000217197211 */ /* 0x000fc600030f0eff */
[----:B------:R-:W-:Y:S04]  /*3fc40*/  @P3 STG.E.U16 desc[UR12][R20.64], R10 ;  /* 0x0000000a14003986 */ /* 0x000fe8000c10150c */
[----:B------:R0:W-:Y:S01]  /*3fc50*/  @P5 STG.E.U16 desc[UR12][R24.64], R9 ;  /* 0x0000000918005986 */ /* 0x0001e2000c10150c */
[----:B--2---:R-:W-:Y:S01]  /*3fc60*/  ISETP.LT.AND P4, PT, R4, UR4, !P0 ;  /* 0x0000000404007c0c */ /* 0x004fe2000c781270 */
[----:B------:R-:W-:Y:S02]  /*3fc70*/  IMAD R23, R28, 0x2, R23 ;  /* 0x000000021c177824 */ /* 0x000fe400078e0217 */
[----:B------:R-:W2:Y:S01]  /*3fc80*/  LDL.LU R4, [R1+0xf90] ;  /* 0x000f900001047983 */ /* 0x000ea20000300800 */
[----:B------:R-:W-:Y:S01]  /*3fc90*/  ULDC UR4, c[0x0][0x22c] ;  /* 0x00008b0000047ab9 */ /* 0x000fe20000000800 */
[----:B----4-:R-:W-:Y:S01]  /*3fca0*/  ISETP.LT.AND P5, PT, R8, UR5, !P0 ;  /* 0x0000000508007c0c */ /* 0x010fe2000c7a1270 */
[----:B0-----:R-:W-:Y:S01]  /*3fcb0*/  IMAD R24, R28, 0x2, R23 ;  /* 0x000000021c187824 */ /* 0x001fe200078e0217 */
[----:B------:R-:W4:Y:S01]  /*3fcc0*/  LDL.LU R8, [R1+0xf98] ;  /* 0x000f980001087983 */ /* 0x000f220000300800 */
[----:B------:R-:W-:Y:S01]  /*3fcd0*/  LEA R20, P3, R23, R3, 0x1 ;  /* 0x0000000317147211 */ /* 0x000fe200078608ff */
[----:B------:R-:W-:-:S02]  /*3fce0*/  ULDC UR5, c[0x0][0x22c] ;  /* 0x00008b0000057ab9 */ /* 0x000fc40000000800 */
[----:B------:R-:W4:Y:S01]  /*3fcf0*/  LDL.LU R14, [R1+0xf94] ;  /* 0x000f9400010e7983 */ /* 0x000f220000300800 */
[----:B------:R-:W-:Y:S02]  /*3fd00*/  LEA.HI.X.SX32 R21, R23, R2, 0x1, P3 ;  /* 0x0000000217157211 */ /* 0x000fe400018f0eff */
[----:B------:R-:W-:-:S03]  /*3fd10*/  LEA R22, P6, R24, R3, 0x1 ;  /* 0x0000000318167211 */ /* 0x000fc600078c08ff */
[----:B---3--:R0:W-:Y:S01]  /*3fd20*/  @P2 STG.E.U16 desc[UR12][R20.64], R5 ;  /* 0x0000000514002986 */ /* 0x0081e2000c10150c */
[----:B------:R-:W-:Y:S02]  /*3fd30*/  LEA.HI.X.SX32 R23, R24, R2, 0x1, P6 ;  /* 0x0000000218177211 */ /* 0x000fe400030f0eff */
[----:B-----5:R-:W-:Y:S01]  /*3fd40*/  ISETP.LT.AND P3, PT, R11, UR4, !P0 ;  /* 0x000000040b007c0c */ /* 0x020fe2000c761270 */
[----:B------:R-:W-:Y:S01]  /*3fd50*/  ULDC UR4, c[0x0][0x22c] ;  /* 0x00008b0000047ab9 */ /* 0x000fe20000000800 */
[----:B------:R-:W3:Y:S01]  /*3fd60*/  LDL.LU R11, [R1+0xf9c] ;  /* 0x000f9c00010b7983 */ /* 0x000ee20000300800 */
[----:B0-----:R-:W-:-:S03]  /*3fd70*/  IMAD R20, R28, 0x2, R24 ;  /* 0x000000021c147824 */ /* 0x001fc600078e0218 */
[----:B------:R0:W-:Y:S01]  /*3fd80*/  @P4 STG.E.U16 desc[UR12][R22.64], R29 ;  /* 0x0000001d16004986 */ /* 0x0001e2000c10150c */
[----:B------:R-:W-:Y:S01]  /*3fd90*/  IMAD R21, R28, 0x2, R20 ;  /* 0x000000021c157824 */ /* 0x000fe200078e0214 */
[----:B------:R-:W-:Y:S01]  /*3fda0*/  ISETP.LT.AND P2, PT, R6, UR4, !P0 ;  /* 0x0000000406007c0c */ /* 0x000fe2000c741270 */
[----:B------:R-:W-:Y:S01]  /*3fdb0*/  ULDC UR4, c[0x0][0x22c] ;  /* 0x00008b0000047ab9 */ /* 0x000fe20000000800 */
[----:B------:R-:W5:Y:S01]  /*3fdc0*/  LDL.LU R6, [R1+0xfa0] ;  /* 0x000fa00001067983 */ /* 0x000f620000300800 */
[CC--:B0-----:R-:W-:Y:S02]  /*3fdd0*/  LEA R22, P6, R20.reuse, R3.reuse, 0x1 ;  /* 0x0000000314167211 */ /* 0x0c1fe400078c08ff */
[----:B------:R-:W-:Y:S02]  /*3fde0*/  PRMT R26, R27, 0x7632, R26 ;  /* 0x000076321b1a7816 */ /* 0x000fe4000000001a */
[----:B------:R-:W-:Y:S02]  /*3fdf0*/  LEA.HI.X.SX32 R23, R20, R2, 0x1, P6 ;  /* 0x0000000214177211 */ /* 0x000fe400030f0eff */
[----:B------:R-:W-:Y:S01]  /*3fe00*/  LEA R20, P6, R21, R3, 0x1 ;  /* 0x0000000315147211 */ /* 0x000fe200078c08ff */
[----:B------:R-:W-:Y:S01]  /*3fe10*/  IMAD R24, R28, 0x2, R21 ;  /* 0x000000021c187824 */ /* 0x000fe200078e0215 */
[----:B------:R-:W-:-:S02]  /*3fe20*/  PRMT R25, R15, 0x7632, R25 ;  /* 0x000076320f197816 */ /* 0x000fc40000000019 */
[----:B------:R-:W-:Y:S01]  /*3fe30*/  LEA.HI.X.SX32 R21, R21, R2, 0x1, P6 ;  /* 0x0000000215157211 */ /* 0x000fe200030f0eff */
[----:B------:R0:W-:Y:S04]  /*3fe40*/  @P3 STG.E.U16 desc[UR12][R22.64], R26 ;  /* 0x0000001a16003986 */ /* 0x0001e8000c10150c */
[----:B------:R1:W-:Y:S01]  /*3fe50*/  @P5 STG.E.U16 desc[UR12][R20.64], R25 ;  /* 0x0000001914005986 */ /* 0x0003e2000c10150c */
[----:B--2---:R-:W-:Y:S01]  /*3fe60*/  ISETP.LT.AND P4, PT, R4, UR4, !P0 ;  /* 0x0000000404007c0c */ /* 0x004fe2000c781270 */
[----:B------:R-:W-:Y:S02]  /*3fe70*/  ULDC UR4, c[0x0][0x22c] ;  /* 0x00008b0000047ab9 */ /* 0x000fe40000000800 */
[----:B------:R-:W2:Y:S01]  /*3fe80*/  LDL.LU R4, [R1+0xfa4] ;  /* 0x000fa40001047983 */ /* 0x000ea20000300800 */
[----:B----4-:R-:W-:Y:S01]  /*3fe90*/  ISETP.LT.AND P3, PT, R14, UR4, !P0 ;  /* 0x000000040e007c0c */ /* 0x010fe2000c761270 */
[----:B------:R-:W-:-:S02]  /*3fea0*/  ULDC UR4, c[0x0][0x22c] ;  /* 0x00008b0000047ab9 */ /* 0x000fc40000000800 */
[----:B------:R-:W-:Y:S02]  /*3feb0*/  ISETP.LT.AND P5, PT, R8, UR4, !P0 ;  /* 0x0000000408007c0c */ /* 0x000fe4000c7a1270 */
[-C--:B0-----:R-:W-:Y:S01]  /*3fec0*/  LEA R22, P6, R24, R3.reuse, 0x1 ;  /* 0x0000000318167211 */ /* 0x081fe200078c08ff */
[----:B------:R-:W4:Y:S01]  /*3fed0*/  LDL.LU R8, [R1+0xfa8] ;  /* 0x000fa80001087983 */ /* 0x000f220000300800 */
[--C-:B-1----:R-:W-:Y:S01]  /*3fee0*/  IMAD R21, R28, 0x2, R24.reuse ;  /* 0x000000021c157824 */ /* 0x102fe200078e0218 */
[----:B------:R-:W-:Y:S01]  /*3fef0*/  PRMT R25, R7, 0x7632, R25 ;  /* 0x0000763207197816 */ /* 0x000fe20000000019 */
[----:B------:R-:W-:Y:S01]  /*3ff00*/  ULDC UR4, c[0x0][0x22c] ;  /* 0x00008b0000047ab9 */ /* 0x000fe20000000800 */
[----:B------:R-:W-:Y:S01]  /*3ff10*/  LEA.HI.X.SX32 R23, R24, R2, 0x1, P6 ;  /* 0x0000000218177211 */ /* 0x000fe200030f0eff */
[----:B------:R-:W4:Y:S01]  /*3ff20*/  LDL.LU R7, [R1+0xfac] ;  /* 0x000fac0001077983 */ /* 0x000f220000300800 */
[----:B------:R-:W-:Y:S02]  /*3ff30*/  PRMT R24, R13, 0x7632, R24 ;  /* 0x000076320d187816 */ /* 0x000fe40000000018 */
[----:B------:R-:W-:-:S03]  /*3ff40*/  LEA R20, P6, R21, R3, 0x1 ;  /* 0x0000000315147211 */ /* 0x000fc600078c08ff */
[----:B------:R0:W-:Y:S01]  /*3ff50*/  @P2 STG.E.U16 desc[UR12][R22.64], R24 ;  /* 0x0000001816002986 */ /* 0x0001e2000c10150c */
[----:B---3--:R-:W-:Y:S01]  /*3ff60*/  ISETP.LT.AND P2, PT, R11, UR4, !P0 ;  /* 0x000000040b007c0c */ /* 0x008fe2000c741270 */
[----:B------:R-:W-:Y:S01]  /*3ff70*/  ULDC UR4, c[0x0][0x22c] ;  /* 0x00008b0000047ab9 */ /* 0x000fe20000000800 */
[----:B0-----:R-:W-:Y:S01]  /*3ff80*/  IMAD R22, R28, 0x2, R21 ;  /* 0x000000021c167824 */ /* 0x001fe200078e0215 */
[----:B------:R-:W-:-:S04]  /*3ff90*/  LEA.HI.X.SX32 R21, R21, R2, 0x1, P6 ;  /* 0x0000000215157211 */ /* 0x000fc800030f0eff */
[-C--:B------:R-:W-:Y:S01]  /*3ffa0*/  LEA R24, P6, R22, R3.reuse, 0x1 ;  /* 0x0000000316187211 */ /* 0x080fe200078c08ff */
[----:B------:R-:W-:Y:S01]  /*3ffb0*/  IMAD R23, R28, 0x2, R22 ;  /* 0x000000021c177824 */ /* 0x000fe200078e0216 */
[----:B------:R0:W-:Y:S01]  /*3ffc0*/  @P4 STG.E.U16 desc[UR12][R20.64], R25 ;  /* 0x0000001914004986 */ /* 0x0001e2000c10150c */
[----:B-----5:R-:W-:Y:S01]  /*3ffd0*/  ISETP.LT.AND P4, PT, R6, UR4, !P0 ;  /* 0x0000000406007c0c */ /* 0x020fe2000c781270 */
[----:B------:R-:W-:Y:S01]  /*3ffe0*/  ULDC UR4, c[0x0][0x22c] ;  /* 0x00008b0000047ab9 */ /* 0x000fe20000000800 */
[----:B------:R-:W-:Y:S01]  /*3fff0*/  PRMT R26, R9, 0x7632, R26 ;  /* 0x00007632091a7816 */ /* 0x000fe2000000001a */
[----:B------:R-:W3:Y:S01]  /*40000*/  LDL.LU R6, [R1+0xfb0] ;  /* 0x000fb00001067983 */ /* 0x000ee20000300800 */
[----:B0-----:R-:W-:Y:S02]  /*40010*/  LEA.HI.X.SX32 R25, R22, R2, 0x1, P6 ;  /* 0x0000000216197211 */ /* 0x001fe400030f0eff */
[----:B------:R-:W-:Y:S02]  /*40020*/  PRMT R22, R10, 0x7632, R22 ;  /* 0x000076320a167816 */ /* 0x000fe40000000016 */
[----:B------:R-:W-:-:S03]  /*40030*/  LEA R20, P6, R23, R3, 0x1 ;  /* 0x0000000317147211 */ /* 0x000fc600078c08ff */
[----:B------:R-:W-:Y:S01]  /*40040*/  @P3 STG.E.U16 desc[UR12][R24.64], R22 ;  /* 0x0000001618003986 */ /* 0x000fe2000c10150c */
[----:B------:R-:W-:-:S05]  /*40050*/  LEA.HI.X.SX32 R21, R23, R2, 0x1, P6 ;  /* 0x0000000217157211 */ /* 0x000fca00030f0eff */
[----:B------:R0:W-:Y:S02]  /*40060*/  @P5 STG.E.U16 desc[UR12][R20.64], R26 ;  /* 0x0000001a14005986 */ /* 0x0001e4000c10150c */
[----:B0-----:R-:W-:Y:S02]  /*40070*/  PRMT R26, R5, 0x7632, R26 ;  /* 0x00007632051a7816 */ /* 0x001fe4000000001a */
[----:B--2---:R-:W-:Y:S01]  /*40080*/  ISETP.LT.AND P3, PT, R4, UR4, !P0 ;  /* 0x0000000404007c0c */ /* 0x004fe2000c761270 */
[----:B------:R-:W-:Y:S01]  /*40090*/  ULDC UR4, c[0x0][0x22c] ;  /* 0x00008b0000047ab9 */ /* 0x000fe20000000800 */
[----:B------:R-:W2:Y:S04]  /*400a0*/  LDL.LU R4, [R1+0xfb4] ;  /* 0x000fb40001047983 */ /* 0x000ea80000300800 */
[----:B------:R-:W5:Y:S04]  /*400b0*/  LDL.LU R27, [R1] ;  /* 0x00000000011b7983 */ /* 0x000f680000300800 */
[----:B------:R-:W2:Y:S04]  /*400c0*/  LDL.LU R15, [R1+0x4] ;  /* 0x00000400010f7983 */ /* 0x000ea80000300800 */
[----:B------:R-:W2:Y:S04]  /*400d0*/  LDL.LU R13, [R1+0x8] ;  /* 0x00000800010d7983 */ /* 0x000ea80000300800 */
[----:B------:R-:W2:Y:S01]  /*400e0*/  LDL.LU R5, [R1+0xc] ;  /* 0x00000c0001057983 */ /* 0x000ea20000300800 */
[----:B----4-:R-:W-:Y:S01]  /*400f0*/  ISETP.LT.AND P5, PT, R8, UR4, !P0 ;  /* 0x0000000408007c0c */ /* 0x010fe2000c7a1270 */
[----:B------:R-:W-:-:S02]  /*40100*/  IMAD R22, R28, 0x2, R23 ;  /* 0x000000021c167824 */ /* 0x000fc400078e0217 */
[----:B------:R-:W4:Y:S01]  /*40110*/  LDL.LU R8, [R1+0xfb8] ;  /* 0x000fb80001087983 */ /* 0x000f220000300800 */
[----:B------:R-:W-:Y:S01]  /*40120*/  PRMT R25, R29, 0x7632, R25 ;  /* 0x000076321d197816 */ /* 0x000fe20000000019 */
[----:B------:R-:W-:Y:S01]  /*40130*/  ULDC UR4, c[0x0][0x22c] ;  /* 0x00008b0000047ab9 */ /* 0x000fe20000000800 */
[----:B------:R-:W-:Y:S01]  /*40140*/  IMAD R23, R28, 0x2, R22 ;  /* 0x000000021c177824 */ /* 0x000fe200078e0216 */
        /* <DEDUP_REMOVED lines=12> */
[----:B------:R-:W-:Y:S01]  /*40210*/  ISETP.LT.AND P2, PT, R7, UR4, !P0 ;  /* 0x0000000407007c0c */ /* 0x000fe2000c741270 */
[----:B------:R-:W-:Y:S01]  /*40220*/  ULDC UR4, c[0x0][0x22c] ;  /* 0x00008b0000047ab9 */ /* 0x000fe20000000800 */
[----:B------:R-:W-:Y:S01]  /*40230*/  LEA.HI.X.SX32 R25, R23, R2, 0x1, P6 ;  /* 0x0000000217197211 */ /* 0x000fe200030f0eff */
[----:B------:R-:W-:Y:S01]  /*40240*/  IMAD R23, R28, 0x2, R22 ;  /* 0x000000021c177824 */ /* 0x000fe200078e0216 */
[----:B---3--:R-:W-:Y:S01]  /*40250*/  ISETP.LT.AND P4, PT, R6, UR4, !P0 ;  /* 0x0000000406007c0c */ /* 0x008fe2000c781270 */
[----:B------:R-:W3:Y:S01]  /*40260*/  LDL.LU R7, [R1+0xfc0] ;  /* 0x000fc00001077983 */ /* 0x000ee20000300800 */
[----:B------:R-:W-:-:S03]  /*40270*/  ULDC UR4, c[0x0][0x22c] ;  /* 0x00008b0000047ab9 */ /* 0x000fc60000000800 */
[----:B------:R-:W3:Y:S04]  /*40280*/  LDL.LU R10, [R1+0x10] ;  /* 0x00001000010a7983 */ /* 0x000ee80000300800 */
[----:B------:R-:W3:Y:S04]  /*40290*/  LDL.LU R9, [R1+0x14] ;  /* 0x0000140001097983 */ /* 0x000ee80000300800 */
[----:B-----5:R-:W-:Y:S01]  /*402a0*/  @P3 STG.E.U16 desc[UR12][R20.64], R27 ;  /* 0x0000001b14003986 */ /* 0x020fe2000c10150c */
[----:B--2---:R-:W-:Y:S01]  /*402b0*/  ISETP.LT.AND P3, PT, R4, UR4, !P0 ;  /* 0x0000000404007c0c */ /* 0x004fe2000c761270 */
[----:B------:R-:W-:-:S02]  /*402c0*/  ULDC UR4, c[0x0][0x22c] ;  /* 0x00008b0000047ab9 */ /* 0x000fc40000000800 */
[----:B------:R0:W-:Y:S04]  /*402d0*/  @P5 STG.E.U16 desc[UR12][R24.64], R15 ;  /* 0x0000000f18005986 */ /* 0x0001e8000c10150c */
[----:B------:R-:W2:Y:S04]  /*402e0*/  LDL.LU R4, [R1+0xfbc] ;  /* 0x000fbc0001047983 */ /* 0x000ea80000300800 */
[----:B------:R-:W5:Y:S01]  /*402f0*/  LDL.LU R6, [R1+0x18] ;  /* 0x0000180001067983 */ /* 0x000f620000300800 */
        /* <DEDUP_REMOVED lines=16> */
[----:B------:R-:W-:Y:S02]  /*40400*/  LEA.HI.X.SX32 R25, R23, R2, 0x1, P6 ;  /* 0x0000000217197211 */ /* 0x000fe400030f0eff */
[----:B---3--:R-:W-:Y:S01]  /*40410*/  ISETP.LT.AND P2, PT, R7, UR4, !P0 ;  /* 0x0000000407007c0c */ /* 0x008fe2000c741270 */
[----:B------:R-:W-:Y:S01]  /*40420*/  ULDC UR4, c[0x0][0x22c] ;  /* 0x00008b0000047ab9 */ /* 0x000fe20000000800 */
[----:B------:R-:W3:Y:S04]  /*40430*/  LDL.LU R7, [R1+0xfc4] ;  /* 0x000fc40001077983 */ /* 0x000ee80000300800 */
[----:B------:R-:W-:Y:S04]  /*40440*/  @P3 STG.E.U16 desc[UR12][R20.64], R10 ;  /* 0x0000000a14003986 */ /* 0x000fe8000c10150c */
[----:B------:R0:W-:Y:S01]  /*40450*/  @P5 STG.E.U16 desc[UR12][R24.64], R9 ;  /* 0x0000000918005986 */ /* 0x0001e2000c10150c */
[----:B--2---:R-:W-:Y:S01]  /*40460*/  ISETP.LT.AND P4, PT, R4, UR4, !P0 ;  /* 0x0000000404007c0c */ /* 0x004fe2000c781270 */
[----:B------:R-:W-:-:S02]  /*40470*/  IMAD R23, R28, 0x2, R23 ;  /* 0x000000021c177824 */ /* 0x000fc400078e0217 */
[----:B------:R-:W2:Y:S01]  /*40480*/  LDL.LU R4, [R1+0xfd0] ;  /* 0x000fd00001047983 */ /* 0x000ea20000300800 */
[----:B------:R-:W-:Y:S01]  /*40490*/  ULDC UR4, c[0x0][0x22c] ;  /* 0x00008b0000047ab9 */ /* 0x000fe20000000800 */
[----:B----4-:R-:W-:Y:S01]  /*404a0*/  ISETP.LT.AND P5, PT, R8, UR5, !P0 ;  /* 0x0000000508007c0c */ /* 0x010fe2000c7a1270 */
[----:B0-----:R-:W-:Y:S01]  /*404b0*/  IMAD R24, R28, 0x2, R23 ;  /* 0x000000021c187824 */ /* 0x001fe200078e0217 */
[----:B------:R-:W4:Y:S01]  /*404c0*/  LDL.LU R8, [R1+0xfd8] ;  /* 0x000fd80001087983 */ /* 0x000f220000300800 */
[CC--:B------:R-:W-:Y:S01]  /*404d0*/  LEA R20, P3, R23.reuse, R3.reuse, 0x1 ;  /* 0x0000000317147211 */ /* 0x0c0fe200078608ff */
[----:B------:R-:W-:Y:S02]  /*404e0*/  ULDC UR5, c[0x0][0x22c] ;  /* 0x00008b0000057ab9 */ /* 0x000fe40000000800 */
[----:B------:R-:W4:Y:S01]  /*404f0*/  LDL.LU R14, [R1+0xfd4] ;  /* 0x000fd400010e7983 */ /* 0x000f220000300800 */
[----:B------:R-:W-:Y:S02]  /*40500*/  LEA.HI.X.SX32 R21, R23, R2, 0x1, P3 ;  /* 0x0000000217157211 */ /* 0x000fe400018f0eff */
[----:B------:R-:W-:-:S03]  /*40510*/  LEA R22, P6, R24, R3, 0x1 ;  /* 0x0000000318167211 */ /* 0x000fc600078c08ff */
[----:B-----5:R0:W-:Y:S01]  /*40520*/  @P2 STG.E.U16 desc[UR12][R20.64], R6 ;  /* 0x0000000614002986 */ /* 0x0201e2000c10150c */
[----:B------:R-:W-:Y:S02]  /*40530*/  LEA.HI.X.SX32 R23, R24, R2, 0x1, P6 ;  /* 0x0000000218177211 */ /* 0x000fe400030f0eff */
[----:B------:R-:W-:Y:S01]  /*40540*/  ISETP.LT.AND P3, PT, R11, UR4, !P0 ;  /* 0x000000040b007c0c */ /* 0x000fe2000c761270 */
[----:B------:R-:W-:Y:S01]  /*40550*/  ULDC UR4, c[0x0][0x22c] ;  /* 0x00008b0000047ab9 */ /* 0x000fe20000000800 */
[----:B------:R-:W5:Y:S01]  /*40560*/  LDL.LU R11, [R1+0xfdc] ;  /* 0x000fdc00010b7983 */ /* 0x000f620000300800 */
[----:B0-----:R-:W-:-:S03]  /*40570*/  IMAD R20, R28, 0x2, R24 ;  /* 0x000000021c147824 */ /* 0x001fc600078e0218 */
[----:B------:R0:W-:Y:S01]  /*40580*/  @P4 STG.E.U16 desc[UR12][R22.64], R29 ;  /* 0x0000001d16004986 */ /* 0x0001e2000c10150c */
[----:B------:R-:W-:Y:S01]  /*40590*/  IMAD R21, R28, 0x2, R20 ;  /* 0x000000021c157824 */ /* 0x000fe200078e0214 */
[----:B------:R-:W-:Y:S02]  /*405a0*/  PRMT R26, R27, 0x7632, R26 ;  /* 0x000076321b1a7816 */ /* 0x000fe4000000001a */
[CC--:B0-----:R-:W-:Y:S02]  /*405b0*/  LEA R22, P6, R20.reuse, R3.reuse, 0x1 ;  /* 0x0000000314167211 */ /* 0x0c1fe400078c08ff */
[----:B---3--:R-:W-:Y:S01]  /*405c0*/  ISETP.LT.AND P2, PT, R7, UR4, !P0 ;  /* 0x0000000407007c0c */ /* 0x008fe2000c741270 */
[----:B------:R-:W-:Y:S01]  /*405d0*/  ULDC UR4, c[0x0][0x22c] ;  /* 0x00008b0000047ab9 */ /* 0x000fe20000000800 */
[----:B------:R-:W-:Y:S01]  /*405e0*/  LEA.HI.X.SX32 R23, R20, R2, 0x1, P6 ;  /* 0x0000000214177211 */ /* 0x000fe200030f0eff */
[----:B------:R-:W3:Y:S01]  /*405f0*/  LDL.LU R7, [R1+0xfe0] ;  /* 0x000fe00001077983 */ /* 0x000ee20000300800 */
[----:B------:R-:W-:Y:S01]  /*40600*/  LEA R20, P6, R21, R3, 0x1 ;  /* 0x0000000315147211 */ /* 0x000fe200078c08ff */
[----:B------:R-:W-:Y:S01]  /*40610*/  IMAD R24, R28, 0x2, R21 ;  /* 0x000000021c187824 */ /* 0x000fe200078e0215 */
[----:B------:R-:W-:-:S02]  /*40620*/  PRMT R25, R15, 0x7632, R25 ;  /* 0x000076320f197816 */ /* 0x000fc40000000019 */
[----:B------:R-:W-:Y:S01]  /*40630*/  LEA.HI.X.SX32 R21, R21, R2, 0x1, P6 ;  /* 0x0000000215157211 */ /* 0x000fe200030f0eff */
[----:B------:R-:W-:Y:S04]  /*40640*/  @P3 STG.E.U16 desc[UR12][R22.64], R26 ;  /* 0x0000001a16003986 */ /* 0x000fe8000c10150c */
[----:B------:R0:W-:Y:S02]  /*40650*/  @P5 STG.E.U16 desc[UR12][R20.64], R25 ;  /* 0x0000001914005986 */ /* 0x0001e4000c10150c */
[----:B0-----:R-:W-:Y:S02]  /*40660*/  PRMT R25, R5, 0x7632, R25 ;  /* 0x0000763205197816 */ /* 0x001fe40000000019 */
[----:B--2---:R-:W-:Y:S01]  /*40670*/  ISETP.LT.AND P4, PT, R4, UR4, !P0 ;  /* 0x0000000404007c0c */ /* 0x004fe2000c781270 */
[----:B------:R-:W-:Y:S01]  /*40680*/  ULDC UR4, c[0x0][0x22c] ;  /* 0x00008b0000047ab9 */ /* 0x000fe20000000800 */
[----:B------:R-:W2:Y:S01]  /*40690*/  LDL.LU R4, [R1+0xfe4] ;  /* 0x000fe40001047983 */ /* 0x000ea20000300800 */
[----:B----4-:R-:W-:Y:S01]  /*406a0*/  ISETP.LT.AND P3, PT, R14, UR4, !P0 ;  /* 0x000000040e007c0c */ /* 0x010fe2000c761270 */
[----:B------:R-:W-:-:S02]  /*406b0*/  ULDC UR4, c[0x0][0x22c] ;  /* 0x00008b0000047ab9 */ /* 0x000fc40000000800 */
[----:B------:R-:W-:Y:S02]  /*406c0*/  ISETP.LT.AND P5, PT, R8, UR4, !P0 ;  /* 0x0000000408007c0c */ /* 0x000fe4000c7a1270 */
[----:B------:R-:W-:Y:S01]  /*406d0*/  LEA R22, P6, R24, R3, 0x1 ;  /* 0x0000000318167211 */ /* 0x000fe200078c08ff */
[----:B------:R-:W4:Y:S01]  /*406e0*/  LDL.LU R8, [R1+0xfe8] ;  /* 0x000fe80001087983 */ /* 0x000f220000300800 */
[--C-:B------:R-:W-:Y:S01]  /*406f0*/  IMAD R21, R28, 0x2, R24.reuse ;  /* 0x000000021c157824 */ /* 0x100fe200078e0218 */
[----:B------:R-:W-:Y:S02]  /*40700*/  ULDC UR4, c[0x0][0x22c] ;  /* 0x00008b0000047ab9 */ /* 0x000fe40000000800 */
[----:B------:R-:W4:Y:S01]  /*40710*/  LDL.LU R5, [R1+0xfec] ;  /* 0x000fec0001057983 */ /* 0x000f220000300800 */
[----:B------:R-:W-:Y:S02]  /*40720*/  LEA.HI.X.SX32 R23, R24, R2, 0x1, P6 ;  /* 0x0000000218177211 */ /* 0x000fe400030f0eff */
[----:B------:R-:W-:-:S02]  /*40730*/  PRMT R24, R13, 0x7632, R24 ;  /* 0x000076320d187816 */ /* 0x000fc40000000018 */
[----:B------:R-:W-:-:S03]  /*40740*/  LEA R20, P6, R21, R3, 0x1 ;  /* 0x0000000315147211 */ /* 0x000fc600078c08ff */
[----:B------:R0:W-:Y:S01]  /*40750*/  @P2 STG.E.U16 desc[UR12][R22.64], R24 ;  /* 0x0000001816002986 */ /* 0x0001e2000c10150c */
[----:B-----5:R-:W-:Y:S01]  /*40760*/  ISETP.LT.AND P2, PT, R11, UR4, !P0 ;  /* 0x000000040b007c0c */ /* 0x020fe2000c741270 */
[----:B------:R-:W-:Y:S01]  /*40770*/  ULDC UR4, c[0x0][0x22c] ;  /* 0x00008b0000047ab9 */ /* 0x000fe20000000800 */
[----:B0-----:R-:W-:Y:S01]  /*40780*/  IMAD R22, R28, 0x2, R21 ;  /* 0x000000021c167824 */ /* 0x001fe200078e0215 */
[----:B------:R-:W-:-:S04]  /*40790*/  LEA.HI.X.SX32 R21, R21, R2, 0x1, P6 ;  /* 0x0000000215157211 */ /* 0x000fc800030f0eff */
[-C--:B------:R-:W-:Y:S01]  /*407a0*/  LEA R24, P6, R22, R3.reuse, 0x1 ;  /* 0x0000000316187211 */ /* 0x080fe200078c08ff */
[----:B------:R-:W-:Y:S01]  /*407b0*/  IMAD R23, R28, 0x2, R22 ;  /* 0x000000021c177824 */ /* 0x000fe200078e0216 */
[----:B------:R0:W-:Y:S01]  /*407c0*/  @P4 STG.E.U16 desc[UR12][R20.64], R25 ;  /* 0x0000001914004986 */ /* 0x0001e2000c10150c */
[----:B---3--:R-:W-:Y:S01]  /*407d0*/  ISETP.LT.AND P4, PT, R7, UR4, !P0 ;  /* 0x0000000407007c0c */ /* 0x008fe2000c781270 */
[----:B------:R-:W-:Y:S01]  /*407e0*/  ULDC UR4, c[0x0][0x22c] ;  /* 0x00008b0000047ab9 */ /* 0x000fe20000000800 */
[----:B------:R-:W-:Y:S01]  /*407f0*/  PRMT R26, R9, 0x7632, R26 ;  /* 0x00007632091a7816 */ /* 0x000fe2000000001a */
[----:B------:R-:W3:Y:S01]  /*40800*/  LDL.LU R7, [R1+0xff0] ;  /* 0x000ff00001077983 */ /* 0x000ee20000300800 */
[----:B0-----:R-:W-:Y:S02]  /*40810*/  LEA.HI.X.SX32 R25, R22, R2, 0x1, P6 ;  /* 0x0000000216197211 */ /* 0x001fe400030f0eff */
[----:B------:R-:W-:Y:S02]  /*40820*/  PRMT R22, R10, 0x7632, R22 ;  /* 0x000076320a167816 */ /* 0x000fe40000000016 */
[----:B------:R-:W-:-:S03]  /*40830*/  LEA R20, P6, R23, R3, 0x1 ;  /* 0x0000000317147211 */ /* 0x000fc600078c08ff */
[----:B------:R0:W-:Y:S01]  /*40840*/  @P3 STG.E.U16 desc[UR12][R24.64], R22 ;  /* 0x0000001618003986 */ /* 0x0001e2000c10150c */
[----:B------:R-:W-:-:S05]  /*40850*/  LEA.HI.X.SX32 R21, R23, R2, 0x1, P6 ;  /* 0x0000000217157211 */ /* 0x000fca00030f0eff */
[----:B------:R1:W-:Y:S01]  /*40860*/  @P5 STG.E.U16 desc[UR12][R20.64], R26 ;  /* 0x0000001a14005986 */ /* 0x0003e2000c10150c */
[----:B0-----:R-:W-:Y:S01]  /*40870*/  IMAD R22, R28, 0x2, R23 ;  /* 0x000000021c167824 */ /* 0x001fe200078e0217 */
[----:B-1----:R-:W-:-:S04]  /*40880*/  PRMT R26, R6, 0x7632, R26 ;  /* 0x00007632061a7816 */ /* 0x002fc8000000001a */
[----:B------:R-:W-:-:S04]  /*40890*/  LEA R20, P6, R22, R3, 0x1 ;  /* 0x0000000316147211 */ /* 0x000fc800078c08ff */
[----:B------:R-:W-:-:S05]  /*408a0*/  LEA.HI.X.SX32 R21, R22, R2, 0x1, P6 ;  /* 0x0000000216157211 */ /* 0x000fca00030f0eff */
[----:B------:R0:W-:Y:S01]  /*408b0*/  @P2 STG.E.U16 desc[UR12][R20.64], R26 ;  /* 0x0000001a14002986 */ /* 0x0001e2000c10150c */
[----:B--2---:R-:W-:Y:S01]  /*408c0*/  ISETP.LT.AND P3, PT, R4, UR4, !P0 ;  /* 0x0000000404007c0c */ /* 0x004fe2000c761270 */
[----:B------:R-:W-:Y:S02]  /*408d0*/  ULDC UR4, c[0x0][0x22c] ;  /* 0x00008b0000047ab9 */ /* 0x000fe40000000800 */
[----:B------:R-:W2:Y:S04]  /*408e0*/  LDL.LU R4, [R1+0xff4] ;  /* 0x000ff40001047983 */ /* 0x000ea80000300800 */
[----:B------:R-:W5:Y:S04]  /*408f0*/  LDL.LU R27, [R1+0x20] ;  /* 0x00002000011b7983 */ /* 0x000f680000300800 */
[----:B------:R-:W2:Y:S04]  /*40900*/  LDL.LU R15, [R1+0x24] ;  /* 0x00002400010f7983 */ /* 0x000ea80000300800 */
[----:B------:R-:W2:Y:S04]  /*40910*/  LDL.LU R13, [R1+0x28] ;  /* 0x00002800010d7983 */ /* 0x000ea80000300800 */
[----:B------:R-:W2:Y:S01]  /*40920*/  LDL.LU R6, [R1+0x2c] ;  /* 0x00002c0001067983 */ /* 0x000ea20000300800 */
[----:B----4-:R-:W-:Y:S01]  /*40930*/  ISETP.LT.AND P5, PT, R8, UR4, !P0 ;  /* 0x0000000408007c0c */ /* 0x010fe2000c7a1270 */
[----:B------:R-:W-:-:S02]  /*40940*/  ULDC UR4, c[0x0][0x22c] ;  /* 0x00008b0000047ab9 */ /* 0x000fc40000000800 */
[----:B------:R-:W4:Y:S01]  /*40950*/  LDL.LU R8, [R1+0xff8] ;  /* 0x000ff80001087983 */ /* 0x000f220000300800 */
[----:B------:R-:W-:Y:S01]  /*40960*/  ISETP.LT.AND P2, PT, R5, UR4, !P0 ;  /* 0x0000000405007c0c */ /* 0x000fe2000c741270 */
[C---:B------:R-:W-:Y:S02]  /*40970*/  IMAD R23, R28.reuse, 0x2, R22 ;  /* 0x000000021c177824 */ /* 0x040fe400078e0216 */
[----:B------:R-:W4:Y:S01]  /*40980*/  LDL.LU R5, [R1+0x1000] ;  /* 0x0010000001057983 */ /* 0x000f220000300800 */
[----:B------:R-:W-:Y:S01]  /*40990*/  PRMT R25, R29, 0x7632, R25 ;  /* 0x000076321d197816 */ /* 0x000fe20000000019 */
[----:B------:R-:W-:Y:S01]  /*409a0*/  ULDC UR4, c[0x0][0x22c] ;  /* 0x00008b0000047ab9 */ /* 0x000fe20000000800 */
[C---:B------:R-:W-:Y:S01]  /*409b0*/  LEA R22, P6, R23.reuse, R3, 0x1 ;  /* 0x0000000317167211 */ /* 0x040fe200078c08ff */
[----:B------:R-:W-:Y:S01]  /*409c0*/  IMAD R24, R28, 0x2, R23 ;  /* 0x000000021c187824 */ /* 0x000fe200078e0217 */
[----:B------:R-:W4:Y:S02]  /*409d0*/  LDL.LU R10, [R1+0x30] ;  /* 0x00003000010a7983 */ /* 0x000f240000300800 */
[----:B------:R-:W-:-:S02]  /*409e0*/  LEA.HI.X.SX32 R23, R23, R2, 0x1, P6 ;  /* 0x0000000217177211 */ /* 0x000fc400030f0eff */
[C---:B0-----:R-:W-:Y:S01]  /*409f0*/  LEA R20, P6, R24.reuse, R3, 0x1 ;  /* 0x0000000318147211 */ /* 0x041fe200078c08ff */
[----:B------:R-:W4:Y:S04]  /*40a00*/  LDL.LU R9, [R1+0x34] ;  /* 0x0000340001097983 */ /* 0x000f280000300800 */
[----:B------:R0:W-:Y:S01]  /*40a10*/  @P4 STG.E.U16 desc[UR12][R22.64], R25 ;  /* 0x0000001916004986 */ /* 0x0001e2000c10150c */
[----:B------:R-:W-:Y:S01]  /*40a20*/  LEA.HI.X.SX32 R21, R24, R2, 0x1, P6 ;  /* 0x0000000218157211 */ /* 0x000fe200030f0eff */
[----:B0-----:R-:W-:-:S04]  /*40a30*/  IMAD R23, R28, 0x2, R24 ;  /* 0x000000021c177824 */ /* 0x001fc800078e0218 */
[----:B------:R-:W-:Y:S01]  /*40a40*/  IMAD R22, R28, 0x2, R23 ;  /* 0x000000021c167824 */ /* 0x000fe200078e0217 */
[----:B------:R-:W-:-:S04]  /*40a50*/  LEA R24, P6, R23, R3, 0x1 ;  /* 0x0000000317187211 */ /* 0x000fc800078c08ff */
[----:B------:R-:W-:Y:S01]  /*40a60*/  LEA.HI.X.SX32 R25, R23, R2, 0x1, P6 ;  /* 0x0000000217197211 */ /* 0x000fe200030f0eff */
[----:B------:R-:W-:Y:S01]  /*40a70*/  IMAD R23, R28, 0x2, R22 ;  /* 0x000000021c177824 */ /* 0x000fe200078e0216 */
[----:B---3--:R-:W-:Y:S01]  /*40a80*/  ISETP.LT.AND P4, PT, R7, UR4, !P0 ;  /* 0x0000000407007c0c */ /* 0x008fe2000c781270 */
[----:B------:R-:W-:Y:S01]  /*40a90*/  ULDC UR4, c[0x0][0x22c] ;  /* 0x00008b0000047ab9 */ /* 0x000fe20000000800 */
[----:B-----5:R-:W-:Y:S01]  /*40aa0*/  @P3 STG.E.U16 desc[UR12][R20.64], R27 ;  /* 0x0000001b14003986 */ /* 0x020fe2000c10150c */
[----:B--2---:R-:W-:Y:S01]  /*40ab0*/  ISETP.LT.AND P3, PT, R4, UR4, !P0 ;  /* 0x0000000404007c0c */ /* 0x004fe2000c761270 */
[----:B------:R-:W-:Y:S02]  /*40ac0*/  ULDC UR4, c[0x0][0x22c] ;  /* 0x00008b0000047ab9 */ /* 0x000fe40000000800 */
[----:B------:R0:W-:Y:S04]  /*40ad0*/  @P5 STG.E.U16 desc[UR12][R24.64], R15 ;  /* 0x0000000f18005986 */ /* 0x0001e8000c10150c */
        /* <DEDUP_REMOVED lines=10> */
[----:B------:R-:W-:-:S05]  /*40b80*/  LEA.HI.X.SX32 R21, R22, R2, 0x1, P6 ;  /* 0x0000000216157211 */ /* 0x000fca00030f0eff */
[----:B------:R0:W-:Y:S01]  /*40b90*/  @P2 STG.E.U16 desc[UR12][R20.64], R13 ;  /* 0x0000000d14002986 */ /* 0x0001e2000c10150c */
[----:B------:R-:W-:Y:S01]  /*40ba0*/  ISETP.LT.AND P2, PT, R5, UR4, !P0 ;  /* 0x0000000405007c0c */ /* 0x000fe2000c741270 */
[C---:B------:R-:W-:Y:S01]  /*40bb0*/  IMAD R22, R28.reuse, 0x2, R23 ;  /* 0x000000021c167824 */ /* 0x040fe200078e0217 */
[----:B------:R-:W-:Y:S01]  /*40bc0*/  ULDC UR4, c[0x0][0x22c] ;  /* 0x00008b0000047ab9 */ /* 0x000fe20000000800 */
[----:B------:R-:W5:Y:S02]  /*40bd0*/  LDL.LU R5, [R1+0x1004] ;  /* 0x0010040001057983 */ /* 0x000f640000300800 */
[----:B------:R-:W-:Y:S02]  /*40be0*/  IMAD R23, R28, 0x2, R22 ;  /* 0x000000021c177824 */ /* 0x000fe400078e0216 */
[----:B------:R1:W-:Y:S01]  /*40bf0*/  @P4 STG.E.U16 desc[UR12][R24.64], R6 ;  /* 0x0000000618004986 */ /* 0x0003e2000c10150c */
[----:B0-----:R-:W-:-:S04]  /*40c00*/  LEA R20, P4, R22, R3, 0x1 ;  /* 0x0000000316147211 */ /* 0x001fc800078808ff */
[----:B------:R-:W-:Y:S02]  /*40c10*/  LEA.HI.X.SX32 R21, R22, R2, 0x1, P4 ;  /* 0x0000000216157211 */ /* 0x000fe400020f0eff */
[----:B-1----:R-:W-:-:S04]  /*40c20*/  LEA R24, P6, R23, R3, 0x1 ;  /* 0x0000000317187211 */ /* 0x002fc800078c08ff */
[----:B------:R-:W-:Y:S01]  /*40c30*/  LEA.HI.X.SX32 R25, R23, R2, 0x1, P6 ;  /* 0x0000000217197211 */ /* 0x000fe200030f0eff */
[----:B------:R0:W-:Y:S04]  /*40c40*/  @P3 STG.E.U16 desc[UR12][R20.64], R10 ;  /* 0x0000000a14003986 */ /* 0x0001e8000c10150c */
[----:B------:R1:W-:Y:S01]  /*40c50*/  @P5 STG.E.U16 desc[UR12][R24.64], R9 ;  /* 0x0000000918005986 */ /* 0x0003e2000c10150c */
[----:B------:R-:W-:-:S05]  /*40c60*/  IMAD R23, R28, 0x2, R23 ;  /* 0x000000021c177824 */ /* 0x000fca00078e0217 */
[----:B0-----:R-:W-:-:S04]  /*40c70*/  LEA R20, P3, R23, R3, 0x1 ;  /* 0x0000000317147211 */ /* 0x001fc800078608ff */
[----:B------:R-:W-:Y:S02]  /*40c80*/  LEA.HI.X.SX32 R21, R23, R2, 0x1, P3 ;  /* 0x0000000217157211 */ /* 0x000fe400018f0eff */
[----:B--2---:R-:W-:Y:S01]  /*40c90*/  ISETP.LT.AND P4, PT, R4, UR4, !P0 ;  /* 0x0000000404007c0c */ /* 0x004fe2000c781270 */
[----:B------:R-:W-:Y:S01]  /*40ca0*/  ULDC UR4, c[0x0][0x22c] ;  /* 0x00008b0000047ab9 */ /* 0x000fe20000000800 */
[----:B------:R-:W2:Y:S01]  /*40cb0*/  LDL.LU R4, [R1+0x1010] ;  /* 0x0010100001047983 */ /* 0x000ea20000300800 */
[----:B----4-:R-:W-:-:S03]  /*40cc0*/  ISETP.LT.AND P5, PT, R8, UR5, !P0 ;  /* 0x0000000508007c0c */ /* 0x010fc6000c7a1270 */
[----:B---3--:R0:W-:Y:S01]  /*40cd0*/  @P2 STG.E.U16 desc[UR12][R20.64], R7 ;  /* 0x0000000714002986 */ /* 0x0081e2000c10150c */
[----:B-----5:R-:W-:Y:S01]  /*40ce0*/  ISETP.LT.AND P3, PT, R11, UR4, !P0 ;  /* 0x000000040b007c0c */ /* 0x020fe2000c761270 */
[----:B------:R-:W-:Y:S01]  /*40cf0*/  ULDC UR4, c[0x0][0x22c] ;  /* 0x00008b0000047ab9 */ /* 0x000fe20000000800 */
[C---:B-1----:R-:W-:Y:S01]  /*40d00*/  IMAD R24, R28.reuse, 0x2, R23 ;  /* 0x000000021c187824 */ /* 0x042fe200078e0217 */
[----:B------:R-:W3:Y:S01]  /*40d10*/  LDL.LU R8, [R1+0x1018] ;  /* 0x0010180001087983 */ /* 0x000ee20000300800 */
[----:B------:R-:W-:Y:S01]  /*40d20*/  PRMT R26, R27, 0x7632, R26 ;  /* 0x000076321b1a7816 */ /* 0x000fe2000000001a */
[----:B------:R-:W-:Y:S02]  /*40d30*/  ULDC UR5, c[0x0][0x22c] ;  /* 0x00008b0000057ab9 */ /* 0x000fe40000000800 */
[----:B------:R-:W4:Y:S04]  /*40d40*/  LDL.LU R14, [R1+0x1014] ;  /* 0x00101400010e7983 */ /* 0x000f280000300800 */
[----:B------:R-:W5:Y:S01]  /*40d50*/  LDL.LU R11, [R1+0x101c] ;  /* 0x00101c00010b7983 */ /* 0x000f620000300800 */
[----:B------:R-:W-:Y:S01]  /*40d60*/  ISETP.LT.AND P2, PT, R5, UR4, !P0 ;  /* 0x0000000405007c0c */ /* 0x000fe2000c741270 */
[----:B0-----:R-:W-:Y:S01]  /*40d70*/  IMAD R20, R28, 0x2, R24 ;  /* 0x000000021c147824 */ /* 0x001fe200078e0218 */
[----:B------:R-:W-:Y:S01]  /*40d80*/  LEA R22, P6, R24, R3, 0x1 ;  /* 0x0000000318167211 */ /* 0x000fe200078c08ff */
[----:B------:R-:W5:Y:S01]  /*40d90*/  LDL.LU R5, [R1+0x1020] ;  /* 0x0010200001057983 */ /* 0x000f620000300800 */
[----:B------:R-:W-:-:S02]  /*40da0*/  ULDC UR4, c[0x0][0x22c] ;  /* 0x00008b0000047ab9 */ /* 0x000fc40000000800 */
[----:B------:R-:W-:Y:S01]  /*40db0*/  LEA.HI.X.SX32 R23, R24, R2, 0x1, P6 ;  /* 0x0000000218177211 */ /* 0x000fe200030f0eff */
[----:B------:R-:W-:-:S04]  /*40dc0*/  IMAD R21, R28, 0x2, R20 ;  /* 0x000000021c157824 */ /* 0x000fc800078e0214 */
[----:B------:R0:W-:Y:S01]  /*40dd0*/  @P4 STG.E.U16 desc[UR12][R22.64], R29 ;  /* 0x0000001d16004986 */ /* 0x0001e2000c10150c */
[----:B------:R-:W-:Y:S01]  /*40de0*/  IMAD R24, R28, 0x2, R21 ;  /* 0x000000021c187824 */ /* 0x000fe200078e0215 */
[----:B------:R-:W-:Y:S02]  /*40df0*/  PRMT R25, R15, 0x7632, R25 ;  /* 0x000076320f197816 */ /* 0x000fe40000000019 */
[----:B0-----:R-:W-:-:S04]  /*40e00*/  LEA R22, P6, R20, R3, 0x1 ;  /* 0x0000000314167211 */ /* 0x001fc800078c08ff */
[----:B------:R-:W-:Y:S02]  /*40e10*/  LEA.HI.X.SX32 R23, R20, R2, 0x1, P6 ;  /* 0x0000000214177211 */ /* 0x000fe400030f0eff */
[----:B------:R-:W-:-:S04]  /*40e20*/  LEA R20, P6, R21, R3, 0x1 ;  /* 0x0000000315147211 */ /* 0x000fc800078c08ff */
[----:B------:R-:W-:Y:S01]  /*40e30*/  LEA.HI.X.SX32 R21, R21, R2, 0x1, P6 ;  /* 0x0000000215157211 */ /* 0x000fe200030f0eff */
[----:B------:R0:W-:Y:S04]  /*40e40*/  @P3 STG.E.U16 desc[UR12][R22.64], R26 ;  /* 0x0000001a16003986 */ /* 0x0001e8000c10150c */
[----:B------:R1:W-:Y:S01]  /*40e50*/  @P5 STG.E.U16 desc[UR12][R20.64], R25 ;  /* 0x0000001914005986 */ /* 0x0003e2000c10150c */
[----:B0-----:R-:W-:Y:S01]  /*40e60*/  LEA R22, P6, R24, R3, 0x1 ;  /* 0x0000000318167211 */ /* 0x001fe200078c08ff */
[----:B-1----:R-:W-:-:S03]  /*40e70*/  IMAD R21, R28, 0x2, R24 ;  /* 0x000000021c157824 */ /* 0x002fc600078e0218 */
[----:B------:R-:W-:Y:S02]  /*40e80*/  LEA.HI.X.SX32 R23, R24, R2, 0x1, P6 ;  /* 0x0000000218177211 */ /* 0x000fe400030f0eff */
[----:B------:R-:W-:Y:S02]  /*40e90*/  PRMT R24, R13, 0x7632, R24 ;  /* 0x000076320d187816 */ /* 0x000fe40000000018 */
[----:B------:R-:W-:-:S03]  /*40ea0*/  LEA R20, P6, R21, R3, 0x1 ;  /* 0x0000000315147211 */ /* 0x000fc600078c08ff */
[----:B------:R0:W-:Y:S01]  /*40eb0*/  @P2 STG.E.U16 desc[UR12][R22.64], R24 ;  /* 0x0000001816002986 */ /* 0x0001e2000c10150c */
[----:B------:R-:W-:Y:S01]  /*40ec0*/  PRMT R25, R6, 0x7632, R25 ;  /* 0x0000763206197816 */ /* 0x000fe20000000019 */
[----:B0-----:R-:W-:Y:S01]  /*40ed0*/  IMAD R22, R28, 0x2, R21 ;  /* 0x000000021c167824 */ /* 0x001fe200078e0215 */
[----:B------:R-:W-:Y:S02]  /*40ee0*/  LEA.HI.X.SX32 R21, R21, R2, 0x1, P6 ;  /* 0x0000000215157211 */ /* 0x000fe400030f0eff */
[----:B--2---:R-:W-:Y:S01]  /*40ef0*/  ISETP.LT.AND P4, PT, R4, UR4, !P0 ;  /* 0x0000000404007c0c */ /* 0x004fe2000c781270 */
[----:B------:R-:W-:Y:S01]  /*40f00*/  ULDC UR4, c[0x0][0x22c] ;  /* 0x00008b0000047ab9 */ /* 0x000fe20000000800 */
[----:B------:R-:W2:Y:S01]  /*40f10*/  LDL.LU R4, [R1+0x1024] ;  /* 0x0010240001047983 */ /* 0x000ea20000300800 */
[----:B----4-:R-:W-:Y:S01]  /*40f20*/  ISETP.LT.AND P3, PT, R14, UR4, !P0 ;  /* 0x000000040e007c0c */ /* 0x010fe2000c761270 */
[----:B------:R-:W-:Y:S02]  /*40f30*/  ULDC UR4, c[0x0][0x22c] ;  /* 0x00008b0000047ab9 */ /* 0x000fe40000000800 */
[----:B---3--:R-:W-:Y:S01]  /*40f40*/  ISETP.LT.AND P5, PT, R8, UR4, !P0 ;  /* 0x0000000408007c0c */ /* 0x008fe2000c7a1270 */
[----:B------:R-:W-:Y:S01]  /*40f50*/  ULDC UR4, c[0x0][0x22c] ;  /* 0x00008b0000047ab9 */ /* 0x000fe20000000800 */
[----:B------:R-:W3:Y:S01]  /*40f60*/  LDL.LU R8, [R1+0x1028] ;  /* 0x0010280001087983 */ /* 0x000ee20000300800 */
[----:B-----5:R-:W-:Y:S01]  /*40f70*/  ISETP.LT.AND P2, PT, R11, UR4, !P0 ;  /* 0x000000040b007c0c */ /* 0x020fe2000c741270 */
[----:B------:R-:W-:-:S02]  /*40f80*/  ULDC UR4, c[0x0][0x22c] ;  /* 0x00008b0000047ab9 */ /* 0x000fc40000000800 */
[----:B------:R-:W4:Y:S04]  /*40f90*/  LDL.LU R6, [R1+0x102c] ;  /* 0x00102c0001067983 */ /* 0x000f280000300800 */
[----:B------:R0:W-:Y:S01]  /*40fa0*/  @P4 STG.E.U16 desc[UR12][R20.64], R25 ;  /* 0x0000001914004986 */ /* 0x0001e2000c10150c */
[----:B------:R-:W-:Y:S01]  /*40fb0*/  ISETP.LT.AND P4, PT, R5, UR4, !P0 ;  /* 0x0000000405007c0c */ /* 0x000fe2000c781270 */
[----:B------:R-:W-:Y:S01]  /*40fc0*/  IMAD R23, R28, 0x2, R22 ;  /* 0x000000021c177824 */ /* 0x000fe200078e0216 */
[C---:B------:R-:W-:Y:S01]  /*40fd0*/  LEA R24, P6, R22.reuse, R3, 0x1 ;  /* 0x0000000316187211 */ /* 0x040fe200078c08ff */
[----:B------:R-:W5:Y:S01]  /*40fe0*/  LDL.LU R5, [R1+0x1030] ;  /* 0x0010300001057983 */ /* 0x000f620000300800 */
[----:B------:R-:W-:Y:S02]  /*40ff0*/  ULDC UR4, c[0x0][0x22c] ;  /* 0x00008b0000047ab9 */ /* 0x000fe40000000800 */
[----:B0-----:R-:W-:-:S02]  /*41000*/  LEA.HI.X.SX32 R25, R22, R2, 0x1, P6 ;  /* 0x0000000216197211 */ /* 0x001fc400030f0eff */
[----:B------:R-:W-:Y:S02]  /*41010*/  PRMT R22, R10, 0x7632, R22 ;  /* 0x000076320a167816 */ /* 0x000fe40000000016 */
[----:B------:R-:W-:-:S03]  /*41020*/  LEA R20, P6, R23, R3, 0x1 ;  /* 0x0000000317147211 */ /* 0x000fc600078c08ff */
[----:B------:R0:W-:Y:S01]  /*41030*/  @P3 STG.E.U16 desc[UR12][R24.64], R22 ;  /* 0x0000001618003986 */ /* 0x0001e2000c10150c */
[----:B------:R-:W-:Y:S02]  /*41040*/  PRMT R26, R9, 0x7632, R26 ;  /* 0x00007632091a7816 */ /* 0x000fe4000000001a */
[----:B------:R-:W-:-:S05]  /*41050*/  LEA.HI.X.SX32 R21, R23, R2, 0x1, P6 ;  /* 0x0000000217157211 */ /* 0x000fca00030f0eff */
[----:B------:R1:W-:Y:S01]  /*41060*/  @P5 STG.E.U16 desc[UR12][R20.64], R26 ;  /* 0x0000001a14005986 */ /* 0x0003e2000c10150c */
[----:B0-----:R-:W-:-:S04]  /*41070*/  IMAD R22, R28, 0x2, R23 ;  /* 0x000000021c167824 */ /* 0x001fc800078e0217 */
[----:B------:R-:W-:Y:S01]  /*41080*/  IMAD R23, R28, 0x2, R22 ;  /* 0x000000021c177824 */ /* 0x000fe200078e0216 */
[----:B-1----:R-:W-:Y:S02]  /*41090*/  PRMT R26, R7, 0x7632, R26 ;  /* 0x00007632071a7816 */ /* 0x002fe4000000001a */
[----:B------:R-:W-:-:S04]  /*410a0*/  LEA R20, P6, R22, R3, 0x1 ;  /* 0x0000000316147211 */ /* 0x000fc800078c08ff */
[-C--:B------:R-:W-:Y:S02]  /*410b0*/  LEA.HI.X.SX32 R21, R22, R2.reuse, 0x1, P6 ;  /* 0x0000000216157211 */ /* 0x080fe400030f0eff */
[----:B------:R-:W-:Y:S01]  /*410c0*/  LEA R22, P6, R23, R3, 0x1 ;  /* 0x0000000317167211 */ /* 0x000fe200078c08ff */
[----:B------:R-:W-:Y:S01]  /*410d0*/  IMAD R24, R28, 0x2, R23 ;  /* 0x000000021c187824 */ /* 0x000fe200078e0217 */
[----:B------:R-:W-:Y:S02]  /*410e0*/  PRMT R25, R29, 0x7632, R25 ;  /* 0x000076321d197816 */ /* 0x000fe40000000019 */
[----:B------:R-:W-:Y:S01]  /*410f0*/  LEA.HI.X.SX32 R23, R23, R2, 0x1, P6 ;  /* 0x0000000217177211 */ /* 0x000fe200030f0eff */
[----:B------:R-:W-:Y:S04]  /*41100*/  @P2 STG.E.U16 desc[UR12][R20.64], R26 ;  /* 0x0000001a14002986 */ /* 0x000fe8000c10150c */
[----:B------:R0:W-:Y:S01]  /*41110*/  @P4 STG.E.U16 desc[UR12][R22.64], R25 ;  /* 0x0000001916004986 */ /* 0x0001e2000c10150c */
[----:B--2---:R-:W-:Y:S01]  /*41120*/  ISETP.LT.AND P3, PT, R4, UR4, !P0 ;  /* 0x0000000404007c0c */ /* 0x004fe2000c761270 */
[----:B------:R-:W-:-:S02]  /*41130*/  ULDC UR4, c[0x0][0x22c] ;  /* 0x00008b0000047ab9 */ /* 0x000fc40000000800 */
[----:B------:R-:W2:Y:S04]  /*41140*/  LDL.LU R4, [R1+0x1034] ;  /* 0x0010340001047983 */ /* 0x000ea80000300800 */
[----:B------:R-:W2:Y:S04]  /*41150*/  LDL.LU R27, [R1+0x40] ;  /* 0x00004000011b7983 */ /* 0x000ea80000300800 */
[----:B------:R-:W2:Y:S04]  /*41160*/  LDL.LU R15, [R1+0x44] ;  /* 0x00004400010f7983 */ /* 0x000ea80000300800 */
[----:B------:R-:W2:Y:S04]  /*41170*/  LDL.LU R13, [R1+0x48] ;  /* 0x00004800010d7983 */ /* 0x000ea80000300800 */
[----:B------:R-:W2:Y:S01]  /*41180*/  LDL.LU R7, [R1+0x4c] ;  /* 0x00004c0001077983 */ /* 0x000ea20000300800 */
[----:B---3--:R-:W-:Y:S01]  /*41190*/  ISETP.LT.AND P5, PT, R8, UR4, !P0 ;  /* 0x0000000408007c0c */ /* 0x008fe2000c7a1270 */
[----:B------:R-:W-:-:S02]  /*411a0*/  ULDC UR4, c[0x0][0x22c] ;  /* 0x00008b0000047ab9 */ /* 0x000fc40000000800 */
[----:B------:R-:W3:Y:S01]  /*411b0*/  LDL.LU R8, [R1+0x1038] ;  /* 0x0010380001087983 */ /* 0x000ee20000300800 */
[----:B----4-:R-:W-:Y:S01]  /*411c0*/  ISETP.LT.AND P2, PT, R6, UR4, !P0 ;  /* 0x0000000406007c0c */ /* 0x010fe2000c741270 */
[----:B------:R-:W-:Y:S02]  /*411d0*/  ULDC UR4, c[0x0][0x22c] ;  /* 0x00008b0000047ab9 */ /* 0x000fe40000000800 */
[----:B------:R-:W4:Y:S04]  /*411e0*/  LDL.LU R6, [R1+0x1040] ;  /* 0x0010400001067983 */ /* 0x000f280000300800 */
[----:B------:R-:W4:Y:S01]  /*411f0*/  LDL.LU R10, [R1+0x50] ;  /* 0x00005000010a7983 */ /* 0x000f220000300800 */
[----:B-----5:R-:W-:Y:S01]  /*41200*/  ISETP.LT.AND P4, PT, R5, UR4, !P0 ;  /* 0x0000000405007c0c */ /* 0x020fe2000c781270 */
[----:B0-----:R-:W-:-:S02]  /*41210*/  IMAD R23, R28, 0x2, R24 ;  /* 0x000000021c177824 */ /* 0x001fc400078e0218 */
[----:B------:R-:W5:Y:S01]  /*41220*/  LDL.LU R9, [R1+0x54] ;  /* 0x0000540001097983 */ /* 0x000f620000300800 */
[CC--:B------:R-:W-:Y:S01]  /*41230*/  LEA R20, P6, R24.reuse, R3.reuse, 0x1 ;  /* 0x0000000318147211 */ /* 0x0c0fe200078c08ff */
[----:B------:R-:W-:Y:S02]  /*41240*/  ULDC UR4, c[0x0][0x22c] ;  /* 0x00008b0000047ab9 */ /* 0x000fe40000000800 */
[----:B------:R-:W5:Y:S01]  /*41250*/  LDL.LU R5, [R1+0x103c] ;  /* 0x00103c0001057983 */ /* 0x000f620000300800 */
[----:B------:R-:W-:Y:S01]  /*41260*/  LEA.HI.X.SX32 R21, R24, R2, 0x1, P6 ;  /* 0x0000000218157211 */ /* 0x000fe200030f0eff */
[----:B------:R-:W-:Y:S01]  /*41270*/  IMAD R22, R28, 0x2, R23 ;  /* 0x000000021c167824 */ /* 0x000fe200078e0217 */
[----:B------:R-:W-:-:S04]  /*41280*/  LEA R24, P6, R23, R3, 0x1 ;  /* 0x0000000317187211 */ /* 0x000fc800078c08ff */
[----:B------:R-:W-:Y:S01]  /*41290*/  LEA.HI.X.SX32 R25, R23, R2, 0x1, P6 ;  /* 0x0000000217197211 */ /* 0x000fe200030f0eff */
[----:B------:R-:W-:Y:S01]  /*412a0*/  IMAD R23, R28, 0x2, R22 ;  /* 0x000000021c177824 */ /* 0x000fe200078e0216 */
[----:B--2---:R-:W-:Y:S01]  /*412b0*/  @P3 STG.E.U16 desc[UR12][R20.64], R27 ;  /* 0x0000001b14003986 */ /* 0x004fe2000c10150c */
[----:B------:R-:W-:Y:S01]  /*412c0*/  ISETP.LT.AND P3, PT, R4, UR4, !P0 ;  /* 0x0000000404007c0c */ /* 0x000fe2000c761270 */
[----:B------:R-:W-:Y:S02]  /*412d0*/  ULDC UR4, c[0x0][0x22c] ;  /* 0x00008b0000047ab9 */ /* 0x000fe40000000800 */
[----:B------:R0:W-:Y:S04]  /*412e0*/  @P5 STG.E.U16 desc[UR12][R24.64], R15 ;  /* 0x0000000f18005986 */ /* 0x0001e8000c10150c */
[----:B------:R-:W2:Y:S04]  /*412f0*/  LDL.LU R4, [R1+0x58] ;  /* 0x0000580001047983 */ /* 0x000ea80000300800 */
[----:B------:R-:W2:Y:S01]  /*41300*/  LDL.LU R29, [R1+0x5c] ;  /* 0x00005c00011d7983 */ /* 0x000ea20000300800 */
[----:B0-----:R-:W-:-:S03]  /*41310*/  LEA R24, P5, R23, R3, 0x1 ;  /* 0x0000000317187211 */ /* 0x001fc600078a08ff */
[----:B------:R-:W2:Y:S01]  /*41320*/  LDL.LU R11, [R1+0x104c] ;  /* 0x00104c00010b7983 */ /* 0x000ea20000300800 */
[----:B------:R-:W-:Y:S02]  /*41330*/  LEA R20, P6, R22, R3, 0x1 ;  /* 0x0000000316147211 */ /* 0x000fe400078c08ff */
[-C--:B------:R-:W-:Y:S02]  /*41340*/  LEA.HI.X.SX32 R25, R23, R2.reuse, 0x1, P5 ;  /* 0x0000000217197211 */ /* 0x080fe400028f0eff */
[----:B---3--:R-:W-:Y:S01]  /*41350*/  ISETP.LT.AND P5, PT, R8, UR4, !P0 ;  /* 0x0000000408007c0c */ /* 0x008fe2000c7a1270 */
[----:B------:R-:W-:Y:S01]  /*41360*/  ULDC UR4, c[0x0][0x22c] ;  /* 0x00008b0000047ab9 */ /* 0x000fe20000000800 */
[----:B------:R-:W3:Y:S01]  /*41370*/  LDL.LU R8, [R1+0x1048] ;  /* 0x0010480001087983 */ /* 0x000ee20000300800 */
[----:B------:R-:W-:Y:S01]  /*41380*/  LEA.HI.X.SX32 R21, R22, R2, 0x1, P6 ;  /* 0x0000000216157211 */ /* 0x000fe200030f0eff */
[----:B------:R-:W-:-:S04]  /*41390*/  IMAD R22, R28, 0x2, R23 ;  /* 0x000000021c167824 */ /* 0x000fc800078e0217 */
[----:B------:R0:W-:Y:S01]  /*413a0*/  @P2 STG.E.U16 desc[UR12][R20.64], R13 ;  /* 0x0000000d14002986 */ /* 0x0001e2000c10150c */
[----:B----4-:R-:W-:Y:S01]  /*413b0*/  ISETP.LT.AND P2, PT, R6, UR4, !P0 ;  /* 0x0000000406007c0c */ /* 0x010fe2000c741270 */
[----:B------:R-:W-:Y:S02]  /*413c0*/  ULDC UR4, c[0x0][0x22c] ;  /* 0x00008b0000047ab9 */ /* 0x000fe40000000800 */
[----:B------:R1:W-:Y:S04]  /*413d0*/  @P4 STG.E.U16 desc[UR12][R24.64], R7 ;  /* 0x0000000718004986 */ /* 0x0003e8000c10150c */
[----:B------:R-:W4:Y:S01]  /*413e0*/  LDL.LU R6, [R1+0x1044] ;  /* 0x0010440001067983 */ /* 0x000f220000300800 */
[----:B0-----:R-:W-:-:S04]  /*413f0*/  LEA R20, P4, R22, R3, 0x1 ;  /* 0x0000000316147211 */ /* 0x001fc800078808ff */
[----:B------:R-:W-:Y:S02]  /*41400*/  LEA.HI.X.SX32 R21, R22, R2, 0x1, P4 ;  /* 0x0000000216157211 */ /* 0x000fe400020f0eff */
[----:B-----5:R-:W-:Y:S01]  /*41410*/  ISETP.LT.AND P4, PT, R5, UR4, !P0 ;  /* 0x0000000405007c0c */ /* 0x020fe2000c781270 */
[----:B------:R-:W-:Y:S01]  /*41420*/  IMAD R23, R28, 0x2, R22 ;  /* 0x000000021c177824 */ /* 0x000fe200078e0216 */
[----:B------:R-:W5:Y:S01]  /*41430*/  LDL.LU R5, [R1+0x1050] ;  /* 0x0010500001057983 */ /* 0x000f620000300800 */
[----:B------:R-:W-:-:S03]  /*41440*/  ULDC UR4, c[0x0][0x22c] ;  /* 0x00008b0000047ab9 */ /* 0x000fc60000000800 */
[----:B-1----:R-:W-:-:S04]  /*41450*/  LEA R24, P6, R23, R3, 0x1 ;  /* 0x0000000317187211 */ /* 0x002fc800078c08ff */
[----:B------:R-:W-:Y:S01]  /*41460*/  LEA.HI.X.SX32 R25, R23, R2, 0x1, P6 ;  /* 0x0000000217197211 */ /* 0x000fe200030f0eff */
[C---:B------:R-:W-:Y:S01]  /*41470*/  IMAD R23, R28.reuse, 0x2, R23 ;  /* 0x000000021c177824 */ /* 0x040fe200078e0217 */
[----:B------:R0:W-:Y:S04]  /*41480*/  @P3 STG.E.U16 desc[UR12][R20.64], R10 ;  /* 0x0000000a14003986 */ /* 0x0001e8000c10150c */
[----:B------:R1:W-:Y:S01]  /*41490*/  @P5 STG.E.U16 desc[UR12][R24.64], R9 ;  /* 0x0000000918005986 */ /* 0x0003e2000c10150c */
[----:B0-----:R-:W-:Y:S01]  /*414a0*/  LEA R20, P3, R23, R3, 0x1 ;  /* 0x0000000317147211 */ /* 0x001fe200078608ff */
[----:B-1----:R-:W-:-:S03]  /*414b0*/  IMAD R24, R28, 0x2, R23 ;  /* 0x000000021c187824 */ /* 0x002fc600078e0217 */
[----:B------:R-:W-:Y:S02]  /*414c0*/  LEA.HI.X.SX32 R21, R23, R2, 0x1, P3 ;  /* 0x0000000217157211 */ /* 0x000fe400018f0eff */
[----:B------:R-:W-:-:S04]  /*414d0*/  LEA R22, P6, R24, R3, 0x1 ;  /* 0x0000000318167211 */ /* 0x000fc800078c08ff */
[----:B------:R-:W-:Y:S01]  /*414e0*/  LEA.HI.X.SX32 R23, R24, R2, 0x1, P6 ;  /* 0x0000000218177211 */ /* 0x000fe200030f0eff */
[----:B--2---:R0:W-:Y:S01]  /*414f0*/  @P2 STG.E.U16 desc[UR12][R20.64], R4 ;  /* 0x0000000414002986 */ /* 0x0041e2000c10150c */
[----:B---3--:R-:W-:Y:S02]  /*41500*/  ISETP.LT.AND P5, PT, R8, UR5, !P0 ;  /* 0x0000000508007c0c */ /* 0x008fe4000c7a1270 */
[----:B------:R-:W-:Y:S01]  /*41510*/  ISETP.LT.AND P3, PT, R11, UR4, !P0 ;  /* 0x000000040b007c0c */ /* 0x000fe2000c761270 */
[----:B------:R-:W2:Y:S01]  /*41520*/  LDL.LU R8, [R1+0x1058] ;  /* 0x0010580001087983 */ /* 0x000ea20000300800 */
[----:B------:R-:W-:Y:S01]  /*41530*/  ULDC UR4, c[0x0][0x22c] ;  /* 0x00008b0000047ab9 */ /* 0x000fe20000000800 */
[----:B0-----:R-:W-:Y:S01]  /*41540*/  IMAD R20, R28, 0x2, R24 ;  /* 0x000000021c147824 */ /* 0x001fe200078e0218 */
[----:B------:R-:W-:Y:S01]  /*41550*/  PRMT R26, R27, 0x7632, R26 ;  /* 0x000076321b1a7816 */ /* 0x000fe2000000001a */
[----:B------:R-:W3:Y:S01]  /*41560*/  LDL.LU R14, [R1+0x1054] ;  /* 0x00105400010e7983 */ /* 0x000ee20000300800 */
[----:B------:R-:W-:Y:S01]  /*41570*/  PRMT R25, R15, 0x7632, R25 ;  /* 0x000076320f197816 */ /* 0x000fe20000000019 */
[----:B------:R-:W-:-:S02]  /*41580*/  ULDC UR5, c[0x0][0x22c] ;  /* 0x00008b0000057ab9 */ /* 0x000fc40000000800 */
[----:B------:R-:W2:Y:S01]  /*41590*/  LDL.LU R11, [R1+0x105c] ;  /* 0x00105c00010b7983 */ /* 0x000ea20000300800 */
[----:B----4-:R-:W-:Y:S01]  /*415a0*/  ISETP.LT.AND P2, PT, R6, UR4, !P0 ;  /* 0x0000000406007c0c */ /* 0x010fe2000c741270 */
[----:B------:R-:W-:Y:S02]  /*415b0*/  ULDC UR4, c[0x0][0x22c] ;  /* 0x00008b0000047ab9 */ /* 0x000fe40000000800 */
[----:B------:R-:W4:Y:S04]  /*415c0*/  LDL.LU R6, [R1+0x1060] ;  /* 0x0010600001067983 */ /* 0x000f280000300800 */
[----:B------:R0:W-:Y:S01]  /*415d0*/  @P4 STG.E.U16 desc[UR12][R22.64], R29 ;  /* 0x0000001d16004986 */ /* 0x0001e2000c10150c */
[----:B-----5:R-:W-:Y:S01]  /*415e0*/  ISETP.LT.AND P4, PT, R5, UR4, !P0 ;  /* 0x0000000405007c0c */ /* 0x020fe2000c781270 */
[----:B------:R-:W-:-:S02]  /*415f0*/  IMAD R21, R28, 0x2, R20 ;  /* 0x000000021c157824 */ /* 0x000fc400078e0214 */
[----:B------:R-:W5:Y:S01]  /*41600*/  LDL.LU R5, [R1+0x1064] ;  /* 0x0010640001057983 */ /* 0x000f620000300800 */
[----:B------:R-:W-:Y:S01]  /*41610*/  ULDC UR4, c[0x0][0x22c] ;  /* 0x00008b0000047ab9 */ /* 0x000fe20000000800 */
[----:B0-----:R-:W-:Y:S01]  /*41620*/  LEA R22, P6, R20, R3, 0x1 ;  /* 0x0000000314167211 */ /* 0x001fe200078c08ff */
[----:B------:R-:W-:-:S03]  /*41630*/  IMAD R24, R28, 0x2, R21 ;  /* 0x000000021c187824 */ /* 0x000fc600078e0215 */
[----:B------:R-:W-:Y:S02]  /*41640*/  LEA.HI.X.SX32 R23, R20, R2, 0x1, P6 ;  /* 0x0000000214177211 */ /* 0x000fe400030f0eff */
[----:B------:R-:W-:-:S03]  /*41650*/  LEA R20, P6, R21, R3, 0x1 ;  /* 0x0000000315147211 */ /* 0x000fc600078c08ff */
[----:B------:R0:W-:Y:S01]  /*41660*/  @P3 STG.E.U16 desc[UR12][R22.64], R26 ;  /* 0x0000001a16003986 */ /* 0x0001e2000c10150c */
[----:B------:R-:W-:-:S05]  /*41670*/  LEA.HI.X.SX32 R21, R21, R2, 0x1, P6 ;  /* 0x0000000215157211 */ /* 0x000fca00030f0eff */
[----:B------:R1:W-:Y:S01]  /*41680*/  @P5 STG.E.U16 desc[UR12][R20.64], R25 ;  /* 0x0000001914005986 */ /* 0x0003e2000c10150c */
[----:B0-----:R-:W-:-:S04]  /*41690*/  LEA R22, P6, R24, R3, 0x1 ;  /* 0x0000000318167211 */ /* 0x001fc800078c08ff */
[----:B------:R-:W-:Y:S01]  /*416a0*/  LEA.HI.X.SX32 R23, R24, R2, 0x1, P6 ;  /* 0x0000000218177211 */ /* 0x000fe200030f0eff */
[--C-:B-1----:R-:W-:Y:S01]  /*416b0*/  IMAD R21, R28, 0x2, R24.reuse ;  /* 0x000000021c157824 */ /* 0x102fe200078e0218 */
[----:B------:R-:W-:-:S04]  /*416c0*/  PRMT R24, R13, 0x7632, R24 ;  /* 0x000076320d187816 */ /* 0x000fc80000000018 */
[----:B------:R-:W-:Y:S01]  /*416d0*/  LEA R20, P6, R21, R3, 0x1 ;  /* 0x0000000315147211 */ /* 0x000fe200078c08ff */
[----:B------:R0:W-:Y:S01]  /*416e0*/  @P2 STG.E.U16 desc[UR12][R22.64], R24 ;  /* 0x0000001816002986 */ /* 0x0001e2000c10150c */
[----:B------:R-:W-:Y:S01]  /*416f0*/  PRMT R25, R7, 0x7632, R25 ;  /* 0x0000763207197816 */ /* 0x000fe20000000019 */
[----:B0-----:R-:W-:Y:S01]  /*41700*/  IMAD R22, R28, 0x2, R21 ;  /* 0x000000021c167824 */ /* 0x001fe200078e0215 */
[----:B------:R-:W-:-:S04]  /*41710*/  LEA.HI.X.SX32 R21, R21, R2, 0x1, P6 ;  /* 0x0000000215157211 */ /* 0x000fc800030f0eff */
[-C--:B------:R-:W-:Y:S01]  /*41720*/  LEA R24, P6, R22, R3.reuse, 0x1 ;  /* 0x0000000316187211 */ /* 0x080fe200078c08ff */
[----:B------:R-:W-:Y:S01]  /*41730*/  IMAD R23, R28, 0x2, R22 ;  /* 0x000000021c177824 */ /* 0x000fe200078e0216 */
[----:B------:R0:W-:Y:S01]  /*41740*/  @P4 STG.E.U16 desc[UR12][R20.64], R25 ;  /* 0x0000001914004986 */ /* 0x0001e2000c10150c */
[----:B------:R-:W-:Y:S02]  /*41750*/  PRMT R26, R9, 0x7632, R26 ;  /* 0x00007632091a7816 */ /* 0x000fe4000000001a */
[----:B0-----:R-:W-:Y:S02]  /*41760*/  LEA.HI.X.SX32 R25, R22, R2, 0x1, P6 ;  /* 0x0000000216197211 */ /* 0x001fe400030f0eff */
[----:B------:R-:W-:Y:S02]  /*41770*/  PRMT R22, R10, 0x7632, R22 ;  /* 0x000076320a167816 */ /* 0x000fe40000000016 */
[----:B------:R-:W-:-:S04]  /*41780*/  LEA R20, P6, R23, R3, 0x1 ;  /* 0x0000000317147211 */ /* 0x000fc800078c08ff */
[----:B------:R-:W-:Y:S02]  /*41790*/  LEA.HI.X.SX32 R21, R23, R2, 0x1, P6 ;  /* 0x0000000217157211 */ /* 0x000fe400030f0eff */
[----:B---3--:R-:W-:Y:S01]  /*417a0*/  ISETP.LT.AND P3, PT, R14, UR4, !P0 ;  /* 0x000000040e007c0c */ /* 0x008fe2000c761270 */
[----:B------:R-:W-:Y:S02]  /*417b0*/  ULDC UR4, c[0x0][0x22c] ;  /* 0x00008b0000047ab9 */ /* 0x000fe40000000800 */
[----:B--2---:R-:W-:Y:S01]  /*417c0*/  ISETP.LT.AND P5, PT, R8, UR4, !P0 ;  /* 0x0000000408007c0c */ /* 0x004fe2000c7a1270 */
[----:B------:R-:W-:Y:S01]  /*417d0*/  ULDC UR4, c[0x0][0x22c] ;  /* 0x00008b0000047ab9 */ /* 0x000fe20000000800 */
[----:B------:R-:W2:Y:S01]  /*417e0*/  LDL.LU R8, [R1+0x1068] ;  /* 0x0010680001087983 */ /* 0x000ea20000300800 */
[----:B------:R-:W-:Y:S01]  /*417f0*/  ISETP.LT.AND P2, PT, R11, UR4, !P0 ;  /* 0x000000040b007c0c */ /* 0x000fe2000c741270 */
[----:B------:R-:W-:Y:S02]  /*41800*/  ULDC UR4, c[0x0][0x22c] ;  /* 0x00008b0000047ab9 */ /* 0x000fe40000000800 */
[----:B----4-:R-:W-:Y:S01]  /*41810*/  ISETP.LT.AND P4, PT, R6, UR4, !P0 ;  /* 0x0000000406007c0c */ /* 0x010fe2000c781270 */
[----:B------:R-:W-:Y:S01]  /*41820*/  ULDC UR4, c[0x0][0x22c] ;  /* 0x00008b0000047ab9 */ /* 0x000fe20000000800 */
[----:B------:R-:W3:Y:S04]  /*41830*/  LDL.LU R7, [R1+0x106c] ;  /* 0x00106c0001077983 */ /* 0x000ee80000300800 */
[----:B------:R-:W-:Y:S04]  /*41840*/  @P3 STG.E.U16 desc[UR12][R24.64], R22 ;  /* 0x0000001618003986 */ /* 0x000fe8000c10150c */
[----:B------:R-:W4:Y:S01]  /*41850*/  LDL.LU R6, [R1+0x1070] ;  /* 0x0010700001067983 */ /* 0x000f220000300800 */
[----:B-----5:R-:W-:Y:S01]  /*41860*/  ISETP.LT.AND P3, PT, R5, UR4, !P0 ;  /* 0x0000000405007c0c */ /* 0x020fe2000c761270 */
[----:B------:R-:W-:-:S02]  /*41870*/  ULDC UR4, c[0x0][0x22c] ;  /* 0x00008b0000047ab9 */ /* 0x000fc40000000800 */
[----:B------:R-:W5:Y:S04]  /*41880*/  LDL.LU R5, [R1+0x1074] ;  /* 0x0010740001057983 */ /* 0x000f680000300800 */
[----:B------:R-:W5:Y:S04]  /*41890*/  LDL.LU R27, [R1+0x60] ;  /* 0x00006000011b7983 */ /* 0x000f680000300800 */
[----:B------:R-:W5:Y:S04]  /*418a0*/  LDL.LU R15, [R1+0x64] ;  /* 0x00006400010f7983 */ /* 0x000f680000300800 */
[----:B------:R0:W-:Y:S04]  /*418b0*/  @P5 STG.E.U16 desc[UR12][R20.64], R26 ;  /* 0x0000001a14005986 */ /* 0x0001e8000c10150c */
[----:B------:R-:W5:Y:S01]  /*418c0*/  LDL.LU R13, [R1+0x68] ;  /* 0x00006800010d7983 */ /* 0x000f620000300800 */
[----:B0-----:R-:W-:-:S03]  /*418d0*/  PRMT R26, R4, 0x7632, R26 ;  /* 0x00007632041a7816 */ /* 0x001fc6000000001a */
[----:B------:R-:W5:Y:S04]  /*418e0*/  LDL.LU R4, [R1+0x6c] ;  /* 0x00006c0001047983 */ /* 0x000f680000300800 */
[----:B------:R-:W5:Y:S01]  /*418f0*/  LDL.LU R9, [R1+0x1078] ;  /* 0x0010780001097983 */ /* 0x000f620000300800 */
[----:B------:R-:W-:-:S04]  /*41900*/  IMAD R22, R28, 0x2, R23 ;  /* 0x000000021c167824 */ /* 0x000fc800078e0217 */
[----:B------:R-:W-:Y:S01]  /*41910*/  IMAD R23, R28, 0x2, R22 ;  /* 0x000000021c177824 */ /* 0x000fe200078e0216 */
[----:B------:R-:W-:-:S04]  /*41920*/  LEA R20, P6, R22, R3, 0x1 ;  /* 0x0000000316147211 */ /* 0x000fc800078c08ff */
[-C--:B------:R-:W-:Y:S02]  /*41930*/  LEA.HI.X.SX32 R21, R22, R2.reuse, 0x1, P6 ;  /* 0x0000000216157211 */ /* 0x080fe400030f0eff */
[-C--:B------:R-:W-:Y:S01]  /*41940*/  LEA R22, P6, R23, R3.reuse, 0x1 ;  /* 0x0000000317167211 */ /* 0x080fe200078c08ff */
[----:B------:R-:W-:Y:S01]  /*41950*/  IMAD R24, R28, 0x2, R23 ;  /* 0x000000021c187824 */ /* 0x000fe200078e0217 */
[----:B------:R-:W-:Y:S02]  /*41960*/  PRMT R25, R29, 0x7632, R25 ;  /* 0x000076321d197816 */ /* 0x000fe40000000019 */
[----:B------:R-:W-:Y:S01]  /*41970*/  LEA.HI.X.SX32 R23, R23, R2, 0x1, P6 ;  /* 0x0000000217177211 */ /* 0x000fe200030f0eff */
[----:B------:R0:W-:Y:S04]  /*41980*/  @P2 STG.E.U16 desc[UR12][R20.64], R26 ;  /* 0x0000001a14002986 */ /* 0x0001e8000c10150c */
[----:B------:R1:W-:Y:S01]  /*41990*/  @P4 STG.E.U16 desc[UR12][R22.64], R25 ;  /* 0x0000001916004986 */ /* 0x0003e2000c10150c */
[----:B0-----:R-:W-:Y:S01]  /*419a0*/  LEA R20, P6, R24, R3, 0x1 ;  /* 0x0000000318147211 */ /* 0x001fe200078c08ff */
[----:B-1----:R-:W-:-:S03]  /*419b0*/  IMAD R23, R28, 0x2, R24 ;  /* 0x000000021c177824 */ /* 0x002fc600078e0218 */
[----:B------:R-:W-:Y:S01]  /*419c0*/  LEA.HI.X.SX32 R21, R24, R2, 0x1, P6 ;  /* 0x0000000218157211 */ /* 0x000fe200030f0eff */
[----:B------:R-:W-:Y:S01]  /*419d0*/  IMAD R22, R28, 0x2, R23 ;  /* 0x000000021c167824 */ /* 0x000fe200078e0217 */
[----:B------:R-:W-:-:S04]  /*419e0*/  LEA R24, P6, R23, R3, 0x1 ;  /* 0x0000000317187211 */ /* 0x000fc800078c08ff */
[----:B------:R-:W-:Y:S01]  /*419f0*/  LEA.HI.X.SX32 R25, R23, R2, 0x1, P6 ;  /* 0x0000000217197211 */ /* 0x000fe200030f0eff */
[----:B------:R-:W-:Y:S01]  /*41a00*/  IMAD R23, R28, 0x2, R22 ;  /* 0x000000021c177824 */ /* 0x000fe200078e0216 */
[----:B--2---:R-:W-:Y:S01]  /*41a10*/  ISETP.LT.AND P5, PT, R8, UR4, !P0 ;  /* 0x0000000408007c0c */ /* 0x004fe2000c7a1270 */
[----:B------:R-:W-:Y:S02]  /*41a20*/  ULDC UR4, c[0x0][0x22c] ;  /* 0x00008b0000047ab9 */ /* 0x000fe40000000800 */
[----:B---3--:R-:W-:Y:S01]  /*41a30*/  ISETP.LT.AND P2, PT, R7, UR4, !P0 ;  /* 0x0000000407007c0c */ /* 0x008fe2000c741270 */
[----:B------:R-:W-:Y:S01]  /*41a40*/  ULDC UR4, c[0x0][0x22c] ;  /* 0x00008b0000047ab9 */ /* 0x000fe20000000800 */
[----:B------:R-:W2:Y:S04]  /*41a50*/  LDL.LU R7, [R1+0x1080] ;  /* 0x0010800001077983 */ /* 0x000ea80000300800 */
[----:B------:R-:W3:Y:S01]  /*41a60*/  LDL.LU R10, [R1+0x70] ;  /* 0x00007000010a7983 */ /* 0x000ee20000300800 */
[----:B----4-:R-:W-:Y:S01]  /*41a70*/  ISETP.LT.AND P4, PT, R6, UR4, !P0 ;  /* 0x0000000406007c0c */ /* 0x010fe2000c781270 */
[----:B------:R-:W-:-:S02]  /*41a80*/  ULDC UR4, c[0x0][0x22c] ;  /* 0x00008b0000047ab9 */ /* 0x000fc40000000800 */
[----:B------:R-:W4:Y:S04]  /*41a90*/  LDL.LU R29, [R1+0x74] ;  /* 0x00007400011d7983 */ /* 0x000f280000300800 */
[----:B------:R-:W4:Y:S04]  /*41aa0*/  LDL.LU R6, [R1+0x107c] ;  /* 0x00107c0001067983 */ /* 0x000f280000300800 */
[----:B-----5:R-:W-:Y:S01]  /*41ab0*/  @P3 STG.E.U16 desc[UR12][R20.64], R27 ;  /* 0x0000001b14003986 */ /* 0x020fe2000c10150c */
[----:B------:R-:W-:Y:S01]  /*41ac0*/  ISETP.LT.AND P3, PT, R5, UR4, !P0 ;  /* 0x0000000405007c0c */ /* 0x000fe2000c761270 */
[----:B------:R-:W-:-:S02]  /*41ad0*/  ULDC UR4, c[0x0][0x22c] ;  /* 0x00008b0000047ab9 */ /* 0x000fc40000000800 */
[----:B------:R0:W-:Y:S04]  /*41ae0*/  @P5 STG.E.U16 desc[UR12][R24.64], R15 ;  /* 0x0000000f18005986 */ /* 0x0001e8000c10150c */
[----:B------:R-:W5:Y:S04]  /*41af0*/  LDL.LU R8, [R1+0x78] ;  /* 0x0000780001087983 */ /* 0x000f680000300800 */
[----:B------:R-:W5:Y:S01]  /*41b00*/  LDL.LU R5, [R1+0x7c] ;  /* 0x00007c0001057983 */ /* 0x000f620000300800 */
[----:B0-----:R-:W-:-:S03]  /*41b10*/  LEA R24, P5, R23, R3, 0x1 ;  /* 0x0000000317187211 */ /* 0x001fc600078a08ff */
[----:B------:R-:W5:Y:S01]  /*41b20*/  LDL.LU R11, [R1+0x108c] ;  /* 0x00108c00010b7983 */ /* 0x000f620000300800 */
[----:B------:R-:W-:Y:S02]  /*41b30*/  LEA.HI.X.SX32 R25, R23, R2, 0x1, P5 ;  /* 0x0000000217197211 */ /* 0x000fe400028f0eff */
[----:B------:R-:W-:Y:S01]  /*41b40*/  ISETP.LT.AND P5, PT, R9, UR4, !P0 ;  /* 0x0000000409007c0c */ /* 0x000fe2000c7a1270 */
[----:B------:R-:W-:Y:S01]  /*41b50*/  ULDC UR4, c[0x0][0x22c] ;  /* 0x00008b0000047ab9 */ /* 0x000fe20000000800 */
[----:B------:R-:W5:Y:S01]  /*41b60*/  LDL.LU R9, [R1+0x1088] ;  /* 0x0010880001097983 */ /* 0x000f620000300800 */
        /* <DEDUP_REMOVED lines=10> */
[----:B--2---:R-:W-:Y:S01]  /*41c10*/  ISETP.LT.AND P2, PT, R7, UR4, !P0 ;  /* 0x0000000407007c0c */ /* 0x004fe2000c741270 */
[----:B------:R-:W-:Y:S01]  /*41c20*/  ULDC UR4, c[0x0][0x22c] ;  /* 0x00008b0000047ab9 */ /* 0x000fe20000000800 */
[----:B------:R-:W2:Y:S04]  /*41c30*/  LDL.LU R7, [R1+0x1084] ;  /* 0x0010840001077983 */ /* 0x000ea80000300800 */
[----:B---3--:R-:W-:Y:S01]  /*41c40*/  @P3 STG.E.U16 desc[UR12][R20.64], R10 ;  /* 0x0000000a14003986 */ /* 0x008fe2000c10150c */
[----:B----4-:R-:W-:-:S03]  /*41c50*/  ISETP.LT.AND P4, PT, R6, UR4, !P0 ;  /* 0x0000000406007c0c */ /* 0x010fc6000c781270 */
[----:B------:R0:W-:Y:S01]  /*41c60*/  @P5 STG.E.U16 desc[UR12][R24.64], R29 ;  /* 0x0000001d18005986 */ /* 0x0001e2000c10150c */
[C---:B------:R-:W-:Y:S01]  /*41c70*/  IMAD R23, R28.reuse, 0x2, R23 ;  /* 0x000000021c177824 */ /* 0x040fe200078e0217 */
[----:B------:R-:W-:Y:S02]  /*41c80*/  ULDC UR4, c[0x0][0x22c] ;  /* 0x00008b0000047ab9 */ /* 0x000fe40000000800 */
[----:B------:R-:W3:Y:S01]  /*41c90*/  LDL.LU R6, [R1+0x1090] ;  /* 0x0010900001067983 */ /* 0x000ee20000300800 */
[----:B-----5:R-:W-:Y:S01]  /*41ca0*/  ISETP.LT.AND P5, PT, R9, UR5, !P0 ;  /* 0x0000000509007c0c */ /* 0x020fe2000c7a1270 */
[----:B0-----:R-:W-:Y:S02]  /*41cb0*/  IMAD R24, R28, 0x2, R23 ;  /* 0x000000021c187824 */ /* 0x001fe400078e0217 */
[----:B------:R-:W4:Y:S01]  /*41cc0*/  LDL.LU R9, [R1+0x1098] ;  /* 0x0010980001097983 */ /* 0x000f220000300800 */
[----:B------:R-:W-:Y:S01]  /*41cd0*/  LEA R20, P3, R23, R3, 0x1 ;  /* 0x0000000317147211 */ /* 0x000fe200078608ff */
[----:B------:R-:W-:-:S02]  /*41ce0*/  ULDC UR5, c[0x0][0x22c] ;  /* 0x00008b0000057ab9 */ /* 0x000fc40000000800 */
[----:B------:R-:W5:Y:S01]  /*41cf0*/  LDL.LU R14, [R1+0x1094] ;  /* 0x00109400010e7983 */ /* 0x000f620000300800 */
[----:B------:R-:W-:Y:S02]  /*41d00*/  LEA.HI.X.SX32 R21, R23, R2, 0x1, P3 ;  /* 0x0000000217157211 */ /* 0x000fe400018f0eff */
[----:B------:R-:W-:-:S03]  /*41d10*/  LEA R22, P6, R24, R3, 0x1 ;  /* 0x0000000318167211 */ /* 0x000fc600078c08ff */
[----:B------:R0:W-:Y:S01]  /*41d20*/  @P2 STG.E.U16 desc[UR12][R20.64], R8 ;  /* 0x0000000814002986 */ /* 0x0001e2000c10150c */
[----:B------:R-:W-:Y:S02]  /*41d30*/  LEA.HI.X.SX32 R23, R24, R2, 0x1, P6 ;  /* 0x0000000218177211 */ /* 0x000fe400030f0eff */
[----:B------:R-:W-:Y:S01]  /*41d40*/  ISETP.LT.AND P3, PT, R11, UR4, !P0 ;  /* 0x000000040b007c0c */ /* 0x000fe2000c761270 */
[----:B------:R-:W-:Y:S01]  /*41d50*/  ULDC UR4, c[0x0][0x22c] ;  /* 0x00008b0000047ab9 */ /* 0x000fe20000000800 */
[----:B------:R-:W4:Y:S01]  /*41d60*/  LDL.LU R11, [R1+0x109c] ;  /* 0x00109c00010b7983 */ /* 0x000f220000300800 */
[----:B0-----:R-:W-:-:S03]  /*41d70*/  IMAD R20, R28, 0x2, R24 ;  /* 0x000000021c147824 */ /* 0x001fc600078e0218 */
[----:B------:R0:W-:Y:S01]  /*41d80*/  @P4 STG.E.U16 desc[UR12][R22.64], R5 ;  /* 0x0000000516004986 */ /* 0x0001e2000c10150c */
[----:B------:R-:W-:Y:S01]  /*41d90*/  IMAD R21, R28, 0x2, R20 ;  /* 0x000000021c157824 */ /* 0x000fe200078e0214 */
[----:B------:R-:W-:Y:S02]  /*41da0*/  PRMT R26, R27, 0x7632, R26 ;  /* 0x000076321b1a7816 */ /* 0x000fe4000000001a */
[----:B0-----:R-:W-:-:S04]  /*41db0*/  LEA R22, P6, R20, R3, 0x1 ;  /* 0x0000000314167211 */ /* 0x001fc800078c08ff */
[-C--:B------:R-:W-:Y:S02]  /*41dc0*/  LEA.HI.X.SX32 R23, R20, R2.reuse, 0x1, P6 ;  /* 0x0000000214177211 */ /* 0x080fe400030f0eff */
[----:B------:R-:W-:Y:S01]  /*41dd0*/  LEA R20, P6, R21, R3, 0x1 ;  /* 0x0000000315147211 */ /* 0x000fe200078c08ff */
[----:B------:R-:W-:Y:S01]  /*41de0*/  IMAD R24, R28, 0x2, R21 ;  /* 0x000000021c187824 */ /* 0x000fe200078e0215 */
[----:B------:R-:W-:Y:S02]  /*41df0*/  PRMT R25, R15, 0x7632, R25 ;  /* 0x000076320f197816 */ /* 0x000fe40000000019 */
[----:B------:R-:W-:Y:S01]  /*41e00*/  LEA.HI.X.SX32 R21, R21, R2, 0x1, P6 ;  /* 0x0000000215157211 */ /* 0x000fe200030f0eff */
[----:B------:R-:W-:Y:S04]  /*41e10*/  @P3 STG.E.U16 desc[UR12][R22.64], R26 ;  /* 0x0000001a16003986 */ /* 0x000fe8000c10150c */
[----:B------:R0:W-:Y:S02]  /*41e20*/  @P5 STG.E.U16 desc[UR12][R20.64], R25 ;  /* 0x0000001914005986 */ /* 0x0001e4000c10150c */
[----:B0-----:R-:W-:-:S02]  /*41e30*/  PRMT R25, R4, 0x7632, R25 ;  /* 0x0000763204197816 */ /* 0x001fc40000000019 */
[----:B--2---:R-:W-:Y:S01]  /*41e40*/  ISETP.LT.AND P2, PT, R7, UR4, !P0 ;  /* 0x0000000407007c0c */ /* 0x004fe2000c741270 */
[----:B------:R-:W-:Y:S01]  /*41e50*/  ULDC UR4, c[0x0][0x22c] ;  /* 0x00008b0000047ab9 */ /* 0x000fe20000000800 */
[----:B------:R-:W2:Y:S01]  /*41e60*/  LDL.LU R7, [R1+0x10a0] ;  /* 0x0010a00001077983 */ /* 0x000ea20000300800 */
[----:B---3--:R-:W-:Y:S01]  /*41e70*/  ISETP.LT.AND P4, PT, R6, UR4, !P0 ;  /* 0x0000000406007c0c */ /* 0x008fe2000c781270 */
[----:B------:R-:W-:Y:S02]  /*41e80*/  ULDC UR4, c[0x0][0x22c] ;  /* 0x00008b0000047ab9 */ /* 0x000fe40000000800 */
[----:B------:R-:W3:Y:S01]  /*41e90*/  LDL.LU R6, [R1+0x10a4] ;  /* 0x0010a40001067983 */ /* 0x000ee20000300800 */
[----:B-----5:R-:W-:Y:S01]  /*41ea0*/  ISETP.LT.AND P3, PT, R14, UR4, !P0 ;  /* 0x000000040e007c0c */ /* 0x020fe2000c761270 */
[----:B------:R-:W-:Y:S02]  /*41eb0*/  ULDC UR4, c[0x0][0x22c] ;  /* 0x00008b0000047ab9 */ /* 0x000fe40000000800 */
[----:B----4-:R-:W-:-:S02]  /*41ec0*/  ISETP.LT.AND P5, PT, R9, UR4, !P0 ;  /* 0x0000000409007c0c */ /* 0x010fc4000c7a1270 */
[-C--:B------:R-:W-:Y:S01]  /*41ed0*/  LEA R22, P6, R24, R3.reuse, 0x1 ;  /* 0x0000000318167211 */ /* 0x080fe200078c08ff */
[----:B------:R-:W4:Y:S01]  /*41ee0*/  LDL.LU R9, [R1+0x10a8] ;  /* 0x0010a80001097983 */ /* 0x000f220000300800 */
[--C-:B------:R-:W-:Y:S01]  /*41ef0*/  IMAD R21, R28, 0x2, R24.reuse ;  /* 0x000000021c157824 */ /* 0x100fe200078e0218 */
[----:B------:R-:W-:Y:S02]  /*41f00*/  ULDC UR4, c[0x0][0x22c] ;  /* 0x00008b0000047ab9 */ /* 0x000fe40000000800 */
[----:B------:R-:W5:Y:S01]  /*41f10*/  LDL.LU R4, [R1+0x10ac] ;  /* 0x0010ac0001047983 */ /* 0x000f620000300800 */
[----:B------:R-:W-:Y:S02]  /*41f20*/  LEA.HI.X.SX32 R23, R24, R2, 0x1, P6 ;  /* 0x0000000218177211 */ /* 0x000fe400030f0eff */
[----:B------:R-:W-:Y:S02]  /*41f30*/  PRMT R24, R13, 0x7632, R24 ;  /* 0x000076320d187816 */ /* 0x000fe40000000018 */
[----:B------:R-:W-:-:S03]  /*41f40*/  LEA R20, P6, R21, R3, 0x1 ;  /* 0x0000000315147211 */ /* 0x000fc600078c08ff */
[----:B------:R0:W-:Y:S02]  /*41f50*/  @P2 STG.E.U16 desc[UR12][R22.64], R24 ;  /* 0x0000001816002986 */ /* 0x0001e4000c10150c */
[----:B0-----:R-:W-:Y:S01]  /*41f60*/  IMAD R22, R28, 0x2, R21 ;  /* 0x000000021c167824 */ /* 0x001fe200078e0215 */
[----:B------:R-:W-:-:S03]  /*41f70*/  LEA.HI.X.SX32 R21, R21, R2, 0x1, P6 ;  /* 0x0000000215157211 */ /* 0x000fc600030f0eff */
[----:B------:R-:W-:Y:S01]  /*41f80*/  IMAD R23, R28, 0x2, R22 ;  /* 0x000000021c177824 */ /* 0x000fe200078e0216 */
[CC--:B------:R-:W-:Y:S01]  /*41f90*/  LEA R24, P6, R22.reuse, R3.reuse, 0x1 ;  /* 0x0000000316187211 */ /* 0x0c0fe200078c08ff */
[----:B------:R0:W-:Y:S01]  /*41fa0*/  @P4 STG.E.U16 desc[UR12][R20.64], R25 ;  /* 0x0000001914004986 */ /* 0x0001e2000c10150c */
[----:B------:R-:W-:Y:S01]  /*41fb0*/  ISETP.LT.AND P2, PT, R11, UR4, !P0 ;  /* 0x000000040b007c0c */ /* 0x000fe2000c741270 */
[----:B------:R-:W-:Y:S01]  /*41fc0*/  ULDC UR4, c[0x0][0x22c] ;  /* 0x00008b0000047ab9 */ /* 0x000fe20000000800 */
[----:B------:R-:W-:Y:S02]  /*41fd0*/  PRMT R26, R29, 0x7632, R26 ;  /* 0x000076321d1a7816 */ /* 0x000fe4000000001a */
[----:B0-----:R-:W-:Y:S02]  /*41fe0*/  LEA.HI.X.SX32 R25, R22, R2, 0x1, P6 ;  /* 0x0000000216197211 */ /* 0x001fe400030f0eff */
[----:B------:R-:W-:Y:S02]  /*41ff0*/  PRMT R22, R10, 0x7632, R22 ;  /* 0x000076320a167816 */ /* 0x000fe40000000016 */
[----:B------:R-:W-:-:S03]  /*42000*/  LEA R20, P6, R23, R3, 0x1 ;  /* 0x0000000317147211 */ /* 0x000fc600078c08ff */
[----:B------:R0:W-:Y:S01]  /*42010*/  @P3 STG.E.U16 desc[UR12][R24.64], R22 ;  /* 0x0000001618003986 */ /* 0x0001e2000c10150c */
[----:B------:R-:W-:-:S05]  /*42020*/  LEA.HI.X.SX32 R21, R23, R2, 0x1, P6 ;  /* 0x0000000217157211 */ /* 0x000fca00030f0eff */
[----:B------:R1:W-:Y:S01]  /*42030*/  @P5 STG.E.U16 desc[UR12][R20.64], R26 ;  /* 0x0000001a14005986 */ /* 0x0003e2000c10150c */
[----:B0-----:R-:W-:-:S05]  /*42040*/  IMAD R22, R28, 0x2, R23 ;  /* 0x000000021c167824 */ /* 0x001fca00078e0217 */
[----:B-1----:R-:W-:Y:S02]  /*42050*/  LEA R20, P6, R22, R3, 0x1 ;  /* 0x0000000316147211 */ /* 0x002fe400078c08ff */
[----:B------:R-:W-:Y:S02]  /*42060*/  PRMT R26, R8, 0x7632, R26 ;  /* 0x00007632081a7816 */ /* 0x000fe4000000001a */
[----:B------:R-:W-:Y:S02]  /*42070*/  LEA.HI.X.SX32 R21, R22, R2, 0x1, P6 ;  /* 0x0000000216157211 */ /* 0x000fe400030f0eff */
[----:B------:R-:W-:-:S03]  /*42080*/  PRMT R25, R5, 0x7632, R25 ;  /* 0x0000763205197816 */ /* 0x000fc60000000019 */
[----:B------:R0:W-:Y:S01]  /*42090*/  @P2 STG.E.U16 desc[UR12][R20.64], R26 ;  /* 0x0000001a14002986 */ /* 0x0001e2000c10150c */
[----:B--2---:R-:W-:Y:S01]  /*420a0*/  ISETP.LT.AND P4, PT, R7, UR4, !P0 ;  /* 0x0000000407007c0c */ /* 0x004fe2000c781270 */
[----:B------:R-:W-:Y:S02]  /*420b0*/  ULDC UR4, c[0x0][0x22c] ;  /* 0x00008b0000047ab9 */ /* 0x000fe40000000800 */
[----:B------:R-:W2:Y:S01]  /*420c0*/  LDL.LU R7, [R1+0x10b0] ;  /* 0x0010b00001077983 */ /* 0x000ea20000300800 */
[----:B---3--:R-:W-:Y:S01]  /*420d0*/  ISETP.LT.AND P3, PT, R6, UR4, !P0 ;  /* 0x0000000406007c0c */ /* 0x008fe2000c761270 */
[----:B------:R-:W-:Y:S02]  /*420e0*/  ULDC UR4, c[0x0][0x22c] ;  /* 0x00008b0000047ab9 */ /* 0x000fe40000000800 */
[----:B------:R-:W3:Y:S04]  /*420f0*/  LDL.LU R6, [R1+0x10b4] ;  /* 0x0010b40001067983 */ /* 0x000ee80000300800 */
[----:B------:R-:W3:Y:S04]  /*42100*/  LDL.LU R29, [R1+0x80] ;  /* 0x00008000011d7983 */ /* 0x000ee80000300800 */
[----:B------:R-:W3:Y:S04]  /*42110*/  LDL.LU R27, [R1+0x84] ;  /* 0x00008400011b7983 */ /* 0x000ee80000300800 */
[----:B------:R-:W3:Y:S04]  /*42120*/  LDL.LU R14, [R1+0x88] ;  /* 0x00008800010e7983 */ /* 0x000ee80000300800 */
[----:B------:R-:W3:Y:S01]  /*42130*/  LDL.LU R5, [R1+0x8c] ;  /* 0x00008c0001057983 */ /* 0x000ee20000300800 */
[----:B----4-:R-:W-:Y:S01]  /*42140*/  ISETP.LT.AND P5, PT, R9, UR4, !P0 ;  /* 0x0000000409007c0c */ /* 0x010fe2000c7a1270 */
[----:B------:R-:W-:-:S02]  /*42150*/  ULDC UR4, c[0x0][0x22c] ;  /* 0x00008b0000047ab9 */ /* 0x000fc40000000800 */
[----:B------:R-:W4:Y:S01]  /*42160*/  LDL.LU R9, [R1+0x10b8] ;  /* 0x0010b80001097983 */ /* 0x000f220000300800 */
[----:B-----5:R-:W-:Y:S01]  /*42170*/  ISETP.LT.AND P2, PT, R4, UR4, !P0 ;  /* 0x0000000404007c0c */ /* 0x020fe2000c741270 */
[C---:B------:R-:W-:Y:S02]  /*42180*/  IMAD R23, R28.reuse, 0x2, R22 ;  /* 0x000000021c177824 */ /* 0x040fe400078e0216 */
[----:B------:R-:W5:Y:S01]  /*42190*/  LDL.LU R4, [R1+0x10c0] ;  /* 0x0010c00001047983 */ /* 0x000f620000300800 */
[----:B------:R-:W-:Y:S02]  /*421a0*/  ULDC UR4, c[0x0][0x22c] ;  /* 0x00008b0000047ab9 */ /* 0x000fe40000000800 */
[C---:B------:R-:W-:Y:S01]  /*421b0*/  LEA R22, P6, R23.reuse, R3, 0x1 ;  /* 0x0000000317167211 */ /* 0x040fe200078c08ff */
[----:B------:R-:W-:Y:S01]  /*421c0*/  IMAD R24, R28, 0x2, R23 ;  /* 0x000000021c187824 */ /* 0x000fe200078e0217 */
[----:B------:R-:W5:Y:S02]  /*421d0*/  LDL.LU R11, [R1+0x90] ;  /* 0x00009000010b7983 */ /* 0x000f640000300800 */
[----:B------:R-:W-:-:S02]  /*421e0*/  LEA.HI.X.SX32 R23, R23, R2, 0x1, P6 ;  /* 0x0000000217177211 */ /* 0x000fc400030f0eff */
[C---:B0-----:R-:W-:Y:S01]  /*421f0*/  LEA R20, P6, R24.reuse, R3, 0x1 ;  /* 0x0000000318147211 */ /* 0x041fe200078c08ff */
[----:B------:R-:W5:Y:S04]  /*42200*/  LDL.LU R10, [R1+0x94] ;  /* 0x00009400010a7983 */ /* 0x000f680000300800 */
[----:B------:R0:W-:Y:S01]  /*42210*/  @P4 STG.E.U16 desc[UR12][R22.64], R25 ;  /* 0x0000001916004986 */ /* 0x0001e2000c10150c */
[----:B------:R-:W-:Y:S01]  /*42220*/  LEA.HI.X.SX32 R21, R24, R2, 0x1, P6 ;  /* 0x0000000218157211 */ /* 0x000fe200030f0eff */
[----:B0-----:R-:W-:-:S04]  /*42230*/  IMAD R23, R28, 0x2, R24 ;  /* 0x000000021c177824 */ /* 0x001fc800078e0218 */
[----:B------:R-:W-:Y:S01]  /*42240*/  IMAD R22, R28, 0x2, R23 ;  /* 0x000000021c167824 */ /* 0x000fe200078e0217 */
[----:B------:R-:W-:-:S04]  /*42250*/  LEA R24, P6, R23, R3, 0x1 ;  /* 0x0000000317187211 */ /* 0x000fc800078c08ff */
[----:B------:R-:W-:Y:S01]  /*42260*/  LEA.HI.X.SX32 R25, R23, R2, 0x1, P6 ;  /* 0x0000000217197211 */ /* 0x000fe200030f0eff */
[----:B------:R-:W-:Y:S01]  /*42270*/  IMAD R23, R28, 0x2, R22 ;  /* 0x000000021c177824 */ /* 0x000fe200078e0216 */
[----:B--2---:R-:W-:Y:S01]  /*42280*/  ISETP.LT.AND P4, PT, R7, UR4, !P0 ;  /* 0x0000000407007c0c */ /* 0x004fe2000c781270 */
[----:B------:R-:W-:Y:S01]  /*42290*/  ULDC UR4, c[0x0][0x22c] ;  /* 0x00008b0000047ab9 */ /* 0x000fe20000000800 */
[----:B---3--:R0:W-:Y:S04]  /*422a0*/  @P3 STG.E.U16 desc[UR12][R20.64], R29 ;  /* 0x0000001d14003986 */ /* 0x0081e8000c10150c */
[----:B------:R1:W-:Y:S01]  /*422b0*/  @P5 STG.E.U16 desc[UR12][R24.64], R27 ;  /* 0x0000001b18005986 */ /* 0x0003e2000c10150c */
[----:B------:R-:W-:Y:S01]  /*422c0*/  ISETP.LT.AND P3, PT, R6, UR4, !P0 ;  /* 0x0000000406007c0c */ /* 0x000fe2000c761270 */
[----:B------:R-:W-:-:S02]  /*422d0*/  ULDC UR4, c[0x0][0x22c] ;  /* 0x00008b0000047ab9 */ /* 0x000fc40000000800 */
[----:B------:R-:W2:Y:S01]  /*422e0*/  LDL.LU R6, [R1+0x10bc] ;  /* 0x0010bc0001067983 */ /* 0x000ea20000300800 */
[----:B0-----:R-:W-:-:S03]  /*422f0*/  LEA R20, P6, R22, R3, 0x1 ;  /* 0x0000000316147211 */ /* 0x001fc600078c08ff */
[----:B------:R-:W3:Y:S01]  /*42300*/  LDL.LU R8, [R1+0x98] ;  /* 0x0000980001087983 */ /* 0x000ee20000300800 */
[----:B-1----:R-:W-:-:S03]  /*42310*/  LEA R24, P5, R23, R3, 0x1 ;  /* 0x0000000317187211 */ /* 0x002fc600078a08ff */
[----:B------:R-:W3:Y:S01]  /*42320*/  LDL.LU R7, [R1+0x9c] ;  /* 0x00009c0001077983 */ /* 0x000ee20000300800 */
[-C--:B------:R-:W-:Y:S02]  /*42330*/  LEA.HI.X.SX32 R21, R22, R2.reuse, 0x1, P6 ;  /* 0x0000000216157211 */ /* 0x080fe400030f0eff */
[----:B------:R-:W-:Y:S01]  /*42340*/  LEA.HI.X.SX32 R25, R23, R2, 0x1, P5 ;  /* 0x0000000217197211 */ /* 0x000fe200028f0eff */
[----:B------:R-:W3:Y:S04]  /*42350*/  LDL.LU R13, [R1+0x10cc] ;  /* 0x0010cc00010d7983 */ /* 0x000ee80000300800 */
[----:B------:R0:W-:Y:S04]  /*42360*/  @P2 STG.E.U16 desc[UR12][R20.64], R14 ;  /* 0x0000000e14002986 */ /* 0x0001e8000c10150c */
[----:B------:R1:W-:Y:S01]  /*42370*/  @P4 STG.E.U16 desc[UR12][R24.64], R5 ;  /* 0x0000000518004986 */ /* 0x0003e2000c10150c */
[----:B----4-:R-:W-:Y:S01]  /*42380*/  ISETP.LT.AND P5, PT, R9, UR4, !P0 ;  /* 0x0000000409007c0c */ /* 0x010fe2000c7a1270 */
[----:B------:R-:W-:-:S02]  /*42390*/  ULDC UR4, c[0x0][0x22c] ;  /* 0x00008b0000047ab9 */ /* 0x000fc40000000800 */
[----:B------:R-:W4:Y:S01]  /*423a0*/  LDL.LU R9, [R1+0x10c8] ;  /* 0x0010c80001097983 */ /* 0x000f220000300800 */
[----:B-----5:R-:W-:Y:S01]  /*423b0*/  ISETP.LT.AND P4, PT, R4, UR4, !P0 ;  /* 0x0000000404007c0c */ /* 0x020fe2000c781270 */
[C---:B------:R-:W-:Y:S02]  /*423c0*/  IMAD R22, R28.reuse, 0x2, R23 ;  /* 0x000000021c167824 */ /* 0x040fe400078e0217 */
[----:B------:R-:W5:Y:S01]  /*423d0*/  LDL.LU R4, [R1+0x10c4] ;  /* 0x0010c40001047983 */ /* 0x000f620000300800 */
[----:B------:R-:W-:Y:S01]  /*423e0*/  ULDC UR4, c[0x0][0x22c] ;  /* 0x00008b0000047ab9 */ /* 0x000fe20000000800 */
[----:B------:R-:W-:Y:S01]  /*423f0*/  IMAD R23, R28, 0x2, R22 ;  /* 0x000000021c177824 */ /* 0x000fe200078e0216 */
[----:B0-----:R-:W-:-:S04]  /*42400*/  LEA R20, P2, R22, R3, 0x1 ;  /* 0x0000000316147211 */ /* 0x001fc800078408ff */
[CC--:B-1----:R-:W-:Y:S02]  /*42410*/  LEA R24, P6, R23.reuse, R3.reuse, 0x1 ;  /* 0x0000000317187211 */ /* 0x0c2fe400078c08ff */
[-C--:B------:R-:W-:Y:S02]  /*42420*/  LEA.HI.X.SX32 R21, R22, R2.reuse, 0x1, P2 ;  /* 0x0000000216157211 */ /* 0x080fe400010f0eff */
[----:B------:R-:W-:Y:S01]  /*42430*/  LEA.HI.X.SX32 R25, R23, R2, 0x1, P6 ;  /* 0x0000000217197211 */ /* 0x000fe200030f0eff */
[----:B------:R-:W-:Y:S02]  /*42440*/  IMAD R23, R28, 0x2, R23 ;  /* 0x000000021c177824 */ /* 0x000fe400078e0217 */
[----:B------:R0:W-:Y:S04]  /*42450*/  @P3 STG.E.U16 desc[UR12][R20.64], R11 ;  /* 0x0000000b14003986 */ /* 0x0001e8000c10150c */
[----:B------:R1:W-:Y:S01]  /*42460*/  @P5 STG.E.U16 desc[UR12][R24.64], R10 ;  /* 0x0000000a18005986 */ /* 0x0003e2000c10150c */
[----:B0-----:R-:W-:-:S04]  /*42470*/  LEA R20, P3, R23, R3, 0x1 ;  /* 0x0000000317147211 */ /* 0x001fc800078608ff */
[----:B------:R-:W-:Y:S02]  /*42480*/  LEA.HI.X.SX32 R21, R23, R2, 0x1, P3 ;  /* 0x0000000217157211 */ /* 0x000fe400018f0eff */
[----:B--2---:R-:W-:Y:S01]  /*42490*/  ISETP.LT.AND P2, PT, R6, UR4, !P0 ;  /* 0x0000000406007c0c */ /* 0x004fe2000c741270 */
[----:B------:R-:W-:Y:S01]  /*424a0*/  ULDC UR4, c[0x0][0x22c] ;  /* 0x00008b0000047ab9 */ /* 0x000fe20000000800 */
[----:B------:R-:W2:Y:S04]  /*424b0*/  LDL.LU R6, [R1+0x10d0] ;  /* 0x0010d00001067983 */ /* 0x000ea80000300800 */
[----:B------:R-:W2:Y:S04]  /*424c0*/  LDL.LU R15, [R1+0x10d4] ;  /* 0x0010d400010f7983 */ /* 0x000ea80000300800 */
[----:B---3--:R0:W-:Y:S01]  /*424d0*/  @P4 STG.E.U16 desc[UR12][R20.64], R8 ;  /* 0x0000000814004986 */ /* 0x0081e2000c10150c */
[----:B------:R-:W-:Y:S01]  /*424e0*/  ISETP.LT.AND P3, PT, R13, UR4, !P0 ;  /* 0x000000040d007c0c */ /* 0x000fe2000c761270 */
[----:B------:R-:W-:-:S02]  /*424f0*/  ULDC UR4, c[0x0][0x22c] ;  /* 0x00008b0000047ab9 */ /* 0x000fc40000000800 */
[----:B-----5:R-:W-:Y:S01]  /*42500*/  ISETP.LT.AND P4, PT, R4, UR4, !P0 ;  /* 0x0000000404007c0c */ /* 0x020fe2000c781270 */
[----:B-1----:R-:W-:Y:S01]  /*42510*/  IMAD R24, R28, 0x2, R23 ;  /* 0x000000021c187824 */ /* 0x002fe200078e0217 */
[----:B------:R-:W3:Y:S01]  /*42520*/  LDL.LU R4, [R1+0x10d8] ;  /* 0x0010d80001047983 */ /* 0x000ee20000300800 */
[----:B----4-:R-:W-:Y:S01]  /*42530*/  ISETP.LT.AND P5, PT, R9, UR5, !P0 ;  /* 0x0000000509007c0c */ /* 0x010fe2000c7a1270 */
[----:B------:R-:W-:Y:S02]  /*42540*/  ULDC UR4, c[0x0][0x22c] ;  /* 0x00008b0000047ab9 */ /* 0x000fe40000000800 */
[----:B------:R-:W-:Y:S01]  /*42550*/  LEA R22, P6, R24, R3, 0x1 ;  /* 0x0000000318167211 */ /* 0x000fe200078c08ff */
[----:B0-----:R-:W-:Y:S01]  /*42560*/  IMAD R20, R28, 0x2, R24 ;  /* 0x000000021c147824 */ /* 0x001fe200078e0218 */
[----:B------:R-:W-:Y:S01]  /*42570*/  PRMT R26, R29, 0x7632, R26 ;  /* 0x000076321d1a7816 */ /* 0x000fe2000000001a */
[----:B------:R-:W4:Y:S01]  /*42580*/  LDL.LU R13, [R1+0x10dc] ;  /* 0x0010dc00010d7983 */ /* 0x000f220000300800 */
[----:B------:R-:W-:Y:S01]  /*42590*/  LEA.HI.X.SX32 R23, R24, R2, 0x1, P6 ;  /* 0x0000000218177211 */ /* 0x000fe200030f0eff */
[----:B------:R-:W-:-:S04]  /*425a0*/  IMAD R21, R28, 0x2, R20 ;  /* 0x000000021c157824 */ /* 0x000fc800078e0214 */
[----:B------:R0:W-:Y:S01]  /*425b0*/  @P2 STG.E.U16 desc[UR12][R22.64], R7 ;  /* 0x0000000716002986 */ /* 0x0001e2000c10150c */
[----:B------:R-:W-:Y:S01]  /*425c0*/  IMAD R24, R28, 0x2, R21 ;  /* 0x000000021c187824 */ /* 0x000fe200078e0215 */
[----:B------:R-:W-:Y:S02]  /*425d0*/  PRMT R25, R27, 0x7632, R25 ;  /* 0x000076321b197816 */ /* 0x000fe40000000019 */
[----:B------:R-:W1:Y:S01]  /*425e0*/  LDC R27, c[0x0][0x248] ;  /* 0x00009200ff1b7b82 */ /* 0x000e620000000800 */
[----:B0-----:R-:W-:-:S04]  /*425f0*/  LEA R22, P6, R20, R3, 0x1 ;  /* 0x0000000314167211 */ /* 0x001fc800078c08ff */
[----:B------:R-:W-:Y:S02]  /*42600*/  LEA.HI.X.SX32 R23, R20, R2, 0x1, P6 ;  /* 0x0000000214177211 */ /* 0x000fe400030f0eff */
[----:B------:R-:W-:-:S04]  /*42610*/  LEA R20, P6, R21, R3, 0x1 ;  /* 0x0000000315147211 */ /* 0x000fc800078c08ff */
[----:B------:R-:W-:Y:S01]  /*42620*/  LEA.HI.X.SX32 R21, R21, R2, 0x1, P6 ;  /* 0x0000000215157211 */ /* 0x000fe200030f0eff */
[----:B------:R0:W-:Y:S04]  /*42630*/  @P3 STG.E.U16 desc[UR12][R22.64], R26 ;  /* 0x0000001a16003986 */ /* 0x0001e8000c10150c */
[----:B------:R5:W-:Y:S01]  /*42640*/  @P5 STG.E.U16 desc[UR12][R20.64], R25 ;  /* 0x0000001914005986 */ /* 0x000be2000c10150c */
[----:B--2---:R-:W-:Y:S01]  /*42650*/  ISETP.LT.AND P2, PT, R6, UR4, !P0 ;  /* 0x0000000406007c0c */ /* 0x004fe2000c741270 */
[----:B------:R-:W-:Y:S02]  /*42660*/  ULDC UR4, c[0x0][0x22c] ;  /* 0x00008b0000047ab9 */ /* 0x000fe40000000800 */
[----:B------:R-:W2:Y:S01]  /*42670*/  LDL.LU R6, [R1+0x10e0] ;  /* 0x0010e00001067983 */ /* 0x000ea20000300800 */
[----:B------:R-:W-:Y:S01]  /*42680*/  ISETP.LT.AND P3, PT, R15, UR4, !P0 ;  /* 0x000000040f007c0c */ /* 0x000fe2000c761270 */
[----:B------:R-:W-:-:S02]  /*42690*/  ULDC UR4, c[0x0][0x22c] ;  /* 0x00008b0000047ab9 */ /* 0x000fc40000000800 */
[----:B------:R-:W2:Y:S04]  /*426a0*/  LDL.LU R9, [R1+0x10e4] ;  /* 0x0010e40001097983 */ /* 0x000ea80000300800 */
[----:B------:R-:W2:Y:S01]  /*426b0*/  LDL.LU R29, [R1+0x130c] ;  /* 0x00130c00011d7983 */ /* 0x000ea20000300800 */
[----:B---3--:R-:W-:Y:S02]  /*426c0*/  ISETP.LT.AND P5, PT, R4, UR4, !P0 ;  /* 0x0000000404007c0c */ /* 0x008fe4000c7a1270 */
[----:B0-----:R-:W-:Y:S01]  /*426d0*/  LEA R22, P6, R24, R3, 0x1 ;  /* 0x0000000318167211 */ /* 0x001fe200078c08ff */
[----:B------:R-:W3:Y:S01]  /*426e0*/  LDL.LU R4, [R1+0x10e8] ;  /* 0x0010e80001047983 */ /* 0x000ee20000300800 */
[--C-:B-----5:R-:W-:Y:S01]  /*426f0*/  IMAD R21, R28, 0x2, R24.reuse ;  /* 0x000000021c157824 */ /* 0x120fe200078e0218 */
[----:B------:R-:W-:Y:S01]  /*42700*/  PRMT R25, R5, 0x7632, R25 ;  /* 0x0000763205197816 */ /* 0x000fe20000000019 */
[----:B------:R-:W-:Y:S01]  /*42710*/  ULDC UR4, c[0x0][0x22c] ;  /* 0x00008b0000047ab9 */ /* 0x000fe20000000800 */
[----:B------:R-:W-:Y:S01]  /*42720*/  LEA.HI.X.SX32 R23, R24, R2, 0x1, P6 ;  /* 0x0000000218177211 */ /* 0x000fe200030f0eff */
[----:B------:R-:W5:Y:S01]  /*42730*/  LDL.LU R5, [R1+0x10ec] ;  /* 0x0010ec0001057983 */ /* 0x000f620000300800 */
[----:B------:R-:W-:-:S02]  /*42740*/  PRMT R24, R14, 0x7632, R24 ;  /* 0x000076320e187816 */ /* 0x000fc40000000018 */
[----:B------:R-:W-:-:S03]  /*42750*/  LEA R20, P6, R21, R3, 0x1 ;  /* 0x0000000315147211 */ /* 0x000fc600078c08ff */
[----:B------:R0:W-:Y:S01]  /*42760*/  @P4 STG.E.U16 desc[UR12][R22.64], R24 ;  /* 0x0000001816004986 */ /* 0x0001e2000c10150c */
[----:B----4-:R-:W-:Y:S01]  /*42770*/  ISETP.LT.AND P4, PT, R13, UR4, !P0 ;  /* 0x000000040d007c0c */ /* 0x010fe2000c781270 */
[----:B------:R-:W-:Y:S01]  /*42780*/  ULDC UR4, c[0x0][0x22c] ;  /* 0x00008b0000047ab9 */ /* 0x000fe20000000800 */
[----:B0-----:R-:W-:Y:S01]  /*42790*/  IMAD R22, R28, 0x2, R21 ;  /* 0x000000021c167824 */ /* 0x001fe200078e0215 */
[----:B------:R-:W-:-:S03]  /*427a0*/  LEA.HI.X.SX32 R21, R21, R2, 0x1, P6 ;  /* 0x0000000215157211 */ /* 0x000fc600030f0eff */
[----:B------:R-:W-:Y:S01]  /*427b0*/  IMAD R23, R28, 0x2, R22 ;  /* 0x000000021c177824 */ /* 0x000fe200078e0216 */
[-C--:B------:R-:W-:Y:S01]  /*427c0*/  LEA R24, P6, R22, R3.reuse, 0x1 ;  /* 0x0000000316187211 */ /* 0x080fe200078c08ff */
[----:B------:R0:W-:Y:S01]  /*427d0*/  @P2 STG.E.U16 desc[UR12][R20.64], R25 ;  /* 0x0000001914002986 */ /* 0x0001e2000c10150c */
[----:B------:R-:W-:Y:S02]  /*427e0*/  PRMT R26, R10, 0x7632, R26 ;  /* 0x000076320a1a7816 */ /* 0x000fe4000000001a */
[-C--:B0-----:R-:W-:Y:S02]  /*427f0*/  LEA.HI.X.SX32 R25, R22, R2.reuse, 0x1, P6 ;  /* 0x0000000216197211 */ /* 0x081fe400030f0eff */
[----:B------:R-:W-:Y:S02]  /*42800*/  LEA R20, P6, R23, R3, 0x1 ;  /* 0x0000000317147211 */ /* 0x000fe400078c08ff */
[----:B------:R-:W-:Y:S02]  /*42810*/  PRMT R22, R11, 0x7632, R22 ;  /* 0x000076320b167816 */ /* 0x000fe40000000016 */
[----:B------:R-:W-:-:S03]  /*42820*/  LEA.HI.X.SX32 R21, R23, R2, 0x1, P6 ;  /* 0x0000000217157211 */ /* 0x000fc600030f0eff */
        /* <DEDUP_REMOVED lines=9> */
[----:B---3--:R-:W-:Y:S01]  /*428c0*/  ISETP.LT.AND P5, PT, R4, UR4, !P0 ;  /* 0x0000000404007c0c */ /* 0x008fe2000c7a1270 */
[----:B0-----:R-:W-:Y:S02]  /*428d0*/  IMAD R22, R28, 0x2, R23 ;  /* 0x000000021c167824 */ /* 0x001fe400078e0217 */
[----:B------:R-:W3:Y:S01]  /*428e0*/  LDL.LU R4, [R1+0x10f4] ;  /* 0x0010f40001047983 */ /* 0x000ee20000300800 */
[----:B----4-:R-:W-:Y:S01]  /*428f0*/  PRMT R26, R8, 0x7632, R26 ;  /* 0x00007632081a7816 */ /* 0x010fe2000000001a */
[----:B------:R-:W-:Y:S01]  /*42900*/  ULDC UR4, c[0x0][0x22c] ;  /* 0x00008b0000047ab9 */ /* 0x000fe20000000800 */
[----:B------:R-:W-:Y:S01]  /*42910*/  IMAD R23, R28, 0x2, R22 ;  /* 0x000000021c177824 */ /* 0x000fe200078e0216 */
[----:B------:R-:W-:Y:S01]  /*42920*/  LEA R20, P6, R22, R3, 0x1 ;  /* 0x0000000316147211 */ /* 0x000fe200078c08ff */
[----:B------:R-:W4:Y:S02]  /*42930*/  LDL.LU R13, [R1+0xa8] ;  /* 0x0000a800010d7983 */ /* 0x000f240000300800 */
[----:B------:R-:W-:Y:S01]  /*42940*/  IMAD R24, R28, 0x2, R23 ;  /* 0x000000021c187824 */ /* 0x000fe200078e0217 */
[----:B------:R-:W-:-:S02]  /*42950*/  LEA.HI.X.SX32 R21, R22, R2, 0x1, P6 ;  /* 0x0000000216157211 */ /* 0x000fc400030f0eff */
[----:B------:R-:W-:-:S03]  /*42960*/  LEA R22, P6, R23, R3, 0x1 ;  /* 0x0000000317167211 */ /* 0x000fc600078c08ff */
[----:B------:R0:W-:Y:S01]  /*42970*/  @P4 STG.E.U16 desc[UR12][R20.64], R26 ;  /* 0x0000001a14004986 */ /* 0x0001e2000c10150c */
[----:B------:R-:W-:Y:S02]  /*42980*/  LEA.HI.X.SX32 R23, R23, R2, 0x1, P6 ;  /* 0x0000000217177211 */ /* 0x000fe400030f0eff */
[----:B------:R-:W-:Y:S02]  /*42990*/  PRMT R25, R7, 0x7632, R25 ;  /* 0x0000763207197816 */ /* 0x000fe40000000019 */
[----:B------:R-:W4:Y:S01]  /*429a0*/  LDL.LU R7, [R1+0xac] ;  /* 0x0000ac0001077983 */ /* 0x000f220000300800 */
[----:B-----5:R-:W-:Y:S01]  /*429b0*/  ISETP.LT.AND P4, PT, R5, UR4, !P0 ;  /* 0x0000000405007c0c */ /* 0x020fe2000c781270 */
[----:B------:R-:W-:Y:S02]  /*429c0*/  ULDC UR4, c[0x0][0x22c] ;  /* 0x00008b0000047ab9 */ /* 0x000fe40000000800 */
[----:B------:R-:W5:Y:S01]  /*429d0*/  LDL.LU R5, [R1+0x10f8] ;  /* 0x0010f80001057983 */ /* 0x000f620000300800 */
[----:B0-----:R-:W-:-:S03]  /*429e0*/  LEA R20, P6, R24, R3, 0x1 ;  /* 0x0000000318147211 */ /* 0x001fc600078c08ff */
[----:B------:R0:W-:Y:S01]  /*429f0*/  @P2 STG.E.U16 desc[UR12][R22.64], R25 ;  /* 0x0000001916002986 */ /* 0x0001e2000c10150c */
[----:B------:R-:W-:Y:S02]  /*42a00*/  LEA.HI.X.SX32 R21, R24, R2, 0x1, P6 ;  /* 0x0000000218157211 */ /* 0x000fe400030f0eff */
[----:B--2---:R-:W-:Y:S01]  /*42a10*/  ISETP.LT.AND P2, PT, R6, UR4, !P0 ;  /* 0x0000000406007c0c */ /* 0x004fe2000c741270 */
[----:B------:R-:W-:Y:S01]  /*42a20*/  ULDC UR4, c[0x0][0x22c] ;  /* 0x00008b0000047ab9 */ /* 0x000fe20000000800 */
[----:B------:R-:W2:Y:S04]  /*42a30*/  LDL.LU R6, [R1+0x10fc] ;  /* 0x0010fc0001067983 */ /* 0x000ea80000300800 */
[----:B------:R-:W2:Y:S04]  /*42a40*/  LDL.LU R11, [R1+0xb0] ;  /* 0x0000b000010b7983 */ /* 0x000ea80000300800 */
[----:B------:R1:W-:Y:S04]  /*42a50*/  @P3 STG.E.U16 desc[UR12][R20.64], R15 ;  /* 0x0000000f14003986 */ /* 0x0003e8000c10150c */
[----:B------:R-:W2:Y:S01]  /*42a60*/  LDL.LU R9, [R1+0xb4] ;  /* 0x0000b40001097983 */ /* 0x000ea20000300800 */
[----:B---3--:R-:W-:Y:S01]  /*42a70*/  ISETP.LT.AND P3, PT, R4, UR4, !P0 ;  /* 0x0000000404007c0c */ /* 0x008fe2000c761270 */
[----:B0-----:R-:W-:-:S02]  /*42a80*/  IMAD R22, R28, 0x2, R24 ;  /* 0x000000021c167824 */ /* 0x001fc400078e0218 */
[----:B------:R-:W3:Y:S01]  /*42a90*/  LDL.LU R4, [R1+0x1100] ;  /* 0x0011000001047983 */ /* 0x000ee20000300800 */
[----:B------:R-:W-:Y:S01]  /*42aa0*/  ULDC UR4, c[0x0][0x22c] ;  /* 0x00008b0000047ab9 */ /* 0x000fe20000000800 */
[----:B------:R-:W-:Y:S01]  /*42ab0*/  IMAD R23, R28, 0x2, R22 ;  /* 0x000000021c177824 */ /* 0x000fe200078e0216 */
[CC--:B------:R-:W-:Y:S01]  /*42ac0*/  LEA R24, P6, R22.reuse, R3.reuse, 0x1 ;  /* 0x0000000316187211 */ /* 0x0c0fe200078c08ff */
[----:B------:R-:W3:Y:S03]  /*42ad0*/  LDL.LU R8, [R1+0xb8] ;  /* 0x0000b80001087983 */ /* 0x000ee60000300800 */
[----:B------:R-:W-:Y:S01]  /*42ae0*/  LEA.HI.X.SX32 R25, R22, R2, 0x1, P6 ;  /* 0x0000000216197211 */ /* 0x000fe200030f0eff */
[----:B------:R-:W-:Y:S01]  /*42af0*/  IMAD R22, R28, 0x2, R23 ;  /* 0x000000021c167824 */ /* 0x000fe200078e0217 */
[----:B-1----:R-:W-:-:S03]  /*42b00*/  LEA R20, P6, R23, R3, 0x1 ;  /* 0x0000000317147211 */ /* 0x002fc600078c08ff */
[----:B------:R0:W-:Y:S01]  /*42b10*/  @P5 STG.E.U16 desc[UR12][R24.64], R14 ;  /* 0x0000000e18005986 */ /* 0x0001e2000c10150c */
[----:B------:R-:W-:Y:S02]  /*42b20*/  LEA.HI.X.SX32 R21, R23, R2, 0x1, P6 ;  /* 0x0000000217157211 */ /* 0x000fe400030f0eff */
[----:B-----5:R-:W-:Y:S01]  /*42b30*/  ISETP.LT.AND P5, PT, R5, UR4, !P0 ;  /* 0x0000000405007c0c */ /* 0x020fe2000c7a1270 */
[----:B------:R-:W-:Y:S01]  /*42b40*/  ULDC UR4, c[0x0][0x22c] ;  /* 0x00008b0000047ab9 */ /* 0x000fe20000000800 */
[----:B------:R-:W5:Y:S01]  /*42b50*/  LDL.LU R5, [R1+0x1104] ;  /* 0x0011040001057983 */ /* 0x000f620000300800 */
[----:B0-----:R-:W-:-:S03]  /*42b60*/  LEA R24, P6, R22, R3, 0x1 ;  /* 0x0000000316187211 */ /* 0x001fc600078c08ff */
[----:B----4-:R0:W-:Y:S01]  /*42b70*/  @P4 STG.E.U16 desc[UR12][R20.64], R13 ;  /* 0x0000000d14004986 */ /* 0x0101e2000c10150c */
[----:B------:R-:W-:-:S05]  /*42b80*/  LEA.HI.X.SX32 R25, R22, R2, 0x1, P6 ;  /* 0x0000000216197211 */ /* 0x000fca00030f0eff */
[----:B------:R1:W-:Y:S01]  /*42b90*/  @P2 STG.E.U16 desc[UR12][R24.64], R7 ;  /* 0x0000000718002986 */ /* 0x0003e2000c10150c */
[----:B--2---:R-:W-:Y:S01]  /*42ba0*/  ISETP.LT.AND P4, PT, R6, UR4, !P0 ;  /* 0x0000000406007c0c */ /* 0x004fe2000c781270 */
[----:B------:R-:W-:Y:S02]  /*42bb0*/  ULDC UR4, c[0x0][0x22c] ;  /* 0x00008b0000047ab9 */ /* 0x000fe40000000800 */
[----:B------:R-:W2:Y:S01]  /*42bc0*/  LDL.LU R6, [R1+0x1108] ;  /* 0x0011080001067983 */ /* 0x000ea20000300800 */
[----:B---3--:R-:W-:Y:S01]  /*42bd0*/  ISETP.LT.AND P2, PT, R4, UR4, !P0 ;  /* 0x0000000404007c0c */ /* 0x008fe2000c741270 */
[C---:B------:R-:W-:Y:S02]  /*42be0*/  IMAD R23, R28.reuse, 0x2, R22 ;  /* 0x000000021c177824 */ /* 0x040fe400078e0216 */
[----:B------:R-:W3:Y:S01]  /*42bf0*/  LDL.LU R4, [R1+0x110c] ;  /* 0x00110c0001047983 */ /* 0x000ee20000300800 */
[----:B------:R-:W-:Y:S01]  /*42c00*/  ULDC UR4, c[0x0][0x22c] ;  /* 0x00008b0000047ab9 */ /* 0x000fe20000000800 */
[----:B------:R-:W-:Y:S01]  /*42c10*/  IMAD R22, R28, 0x2, R23 ;  /* 0x000000021c167824 */ /* 0x000fe200078e0217 */
[----:B0-----:R-:W-:-:S04]  /*42c20*/  LEA R20, P6, R23, R3, 0x1 ;  /* 0x0000000317147211 */ /* 0x001fc800078c08ff */
[----:B------:R-:W-:Y:S01]  /*42c30*/  LEA.HI.X.SX32 R21, R23, R2, 0x1, P6 ;  /* 0x0000000217157211 */ /* 0x000fe200030f0eff */
[----:B------:R-:W-:Y:S01]  /*42c40*/  IMAD R23, R28, 0x2, R22 ;  /* 0x000000021c177824 */ /* 0x000fe200078e0216 */
[----:B-1----:R-:W-:-:S03]  /*42c50*/  LEA R24, P6, R22, R3, 0x1 ;  /* 0x0000000316187211 */ /* 0x002fc600078c08ff */
[----:B------:R0:W-:Y:S01]  /*42c60*/  @P3 STG.E.U16 desc[UR12][R20.64], R11 ;  /* 0x0000000b14003986 */ /* 0x0001e2000c10150c */
[----:B------:R-:W-:Y:S02]  /*42c70*/  LEA.HI.X.SX32 R25, R22, R2, 0x1, P6 ;  /* 0x0000000216197211 */ /* 0x000fe400030f0eff */
[----:B-----5:R-:W-:Y:S01]  /*42c80*/  ISETP.LT.AND P3, PT, R5, UR4, !P0 ;  /* 0x0000000405007c0c */ /* 0x020fe2000c761270 */
[----:B------:R-:W-:Y:S01]  /*42c90*/  ULDC UR4, c[0x0][0x22c] ;  /* 0x00008b0000047ab9 */ /* 0x000fe20000000800 */
[----:B------:R-:W4:Y:S01]  /*42ca0*/  LDL.LU R5, [R1+0x1110] ;  /* 0x0011100001057983 */ /* 0x000f220000300800 */
[----:B0-----:R-:W-:-:S03]  /*42cb0*/  LEA R20, P6, R23, R3, 0x1 ;  /* 0x0000000317147211 */ /* 0x001fc600078c08ff */
[----:B------:R0:W-:Y:S01]  /*42cc0*/  @P5 STG.E.U16 desc[UR12][R24.64], R9 ;  /* 0x0000000918005986 */ /* 0x0001e2000c10150c */
[----:B------:R-:W-:-:S03]  /*42cd0*/  LEA.HI.X.SX32 R21, R23, R2, 0x1, P6 ;  /* 0x0000000217157211 */ /* 0x000fc600030f0eff */
[----:B------:R-:W5:Y:S04]  /*42ce0*/  LDL.LU R10, [R1+0x1114] ;  /* 0x00111400010a7983 */ /* 0x000f680000300800 */
[----:B------:R1:W-:Y:S01]  /*42cf0*/  @P4 STG.E.U16 desc[UR12][R20.64], R8 ;  /* 0x0000000814004986 */ /* 0x0003e2000c10150c */
[----:B--2---:R-:W-:Y:S01]  /*42d00*/  ISETP.LT.AND P5, PT, R6, UR4, !P0 ;  /* 0x0000000406007c0c */ /* 0x004fe2000c7a1270 */
[----:B------:R-:W-:Y:S02]  /*42d10*/  ULDC UR4, c[0x0][0x22c] ;  /* 0x00008b0000047ab9 */ /* 0x000fe40000000800 */
[----:B------:R-:W2:Y:S01]  /*42d20*/  LDL.LU R6, [R1+0x111c] ;  /* 0x00111c0001067983 */ /* 0x000ea20000300800 */
[----:B---3--:R-:W-:Y:S01]  /*42d30*/  ISETP.LT.AND P4, PT, R4, UR4, !P0 ;  /* 0x0000000404007c0c */ /* 0x008fe2000c781270 */
[----:B------:R-:W-:-:S02]  /*42d40*/  IMAD R22, R28, 0x2, R23 ;  /* 0x000000021c167824 */ /* 0x000fc400078e0217 */
[----:B------:R-:W3:Y:S01]  /*42d50*/  LDL.LU R4, [R1+0x1118] ;  /* 0x0011180001047983 */ /* 0x000ee20000300800 */
[----:B------:R-:W-:Y:S02]  /*42d60*/  ULDC UR4, c[0x0][0x22c] ;  /* 0x00008b0000047ab9 */ /* 0x000fe40000000800 */
[----:B0-----:R-:W-:Y:S01]  /*42d70*/  LEA R24, P6, R22, R3, 0x1 ;  /* 0x0000000316187211 */ /* 0x001fe200078c08ff */
[----:B------:R-:W-:-:S03]  /*42d80*/  IMAD R23, R28, 0x2, R22 ;  /* 0x000000021c177824 */ /* 0x000fc600078e0216 */
[----:B------:R-:W-:Y:S02]  /*42d90*/  LEA.HI.X.SX32 R25, R22, R2, 0x1, P6 ;  /* 0x0000000216197211 */ /* 0x000fe400030f0eff */
[----:B-1----:R-:W-:-:S03]  /*42da0*/  LEA R20, P6, R23, R3, 0x1 ;  /* 0x0000000317147211 */ /* 0x002fc600078c08ff */
[----:B------:R0:W-:Y:S01]  /*42db0*/  @P2 STG.E.U16 desc[UR12][R24.64], R29 ;  /* 0x0000001d18002986 */ /* 0x0001e2000c10150c */
[----:B------:R-:W-:Y:S01]  /*42dc0*/  LEA.HI.X.SX32 R21, R23, R2, 0x1, P6 ;  /* 0x0000000217157211 */ /* 0x000fe200030f0eff */
[--C-:B0-----:R-:W-:Y:S01]  /*42dd0*/  IMAD R24, R28, 0x2, R23.reuse ;  /* 0x000000021c187824 */ /* 0x101fe200078e0217 */
[----:B------:R-:W-:-:S04]  /*42de0*/  PRMT R23, R15, 0x7632, R23 ;  /* 0x000076320f177816 */ /* 0x000fc80000000017 */
[----:B------:R-:W-:Y:S01]  /*42df0*/  LEA R22, P6, R24, R3, 0x1 ;  /* 0x0000000318167211 */ /* 0x000fe200078c08ff */
[----:B------:R0:W-:Y:S01]  /*42e00*/  @P3 STG.E.U16 desc[UR12][R20.64], R23 ;  /* 0x0000001714003986 */ /* 0x0001e2000c10150c */
[----:B----4-:R-:W-:Y:S01]  /*42e10*/  ISETP.LT.AND P2, PT, R5, UR4, !P0 ;  /* 0x0000000405007c0c */ /* 0x010fe2000c741270 */
[----:B------:R-:W-:Y:S01]  /*42e20*/  ULDC UR4, c[0x0][0x22c] ;  /* 0x00008b0000047ab9 */ /* 0x000fe20000000800 */
[----:B------:R-:W-:Y:S01]  /*42e30*/  PRMT R25, R14, 0x7632, R25 ;  /* 0x000076320e197816 */ /* 0x000fe20000000019 */
[----:B------:R-:W4:Y:S01]  /*42e40*/  LDL.LU R5, [R1+0x1120] ;  /* 0x0011200001057983 */ /* 0x000f220000300800 */
[----:B-----5:R-:W-:Y:S01]  /*42e50*/  ISETP.LT.AND P3, PT, R10, UR4, !P0 ;  /* 0x000000040a007c0c */ /* 0x020fe2000c761270 */
[----:B------:R-:W-:Y:S02]  /*42e60*/  ULDC UR4, c[0x0][0x22c] ;  /* 0x00008b0000047ab9 */ /* 0x000fe40000000800 */
[----:B------:R-:W5:Y:S01]  /*42e70*/  LDL.LU R10, [R1+0x1124] ;  /* 0x00112400010a7983 */ /* 0x000f620000300800 */
[----:B0-----:R-:W-:-:S05]  /*42e80*/  LEA.HI.X.SX32 R23, R24, R2, 0x1, P6 ;  /* 0x0000000218177211 */ /* 0x001fca00030f0eff */
[----:B------:R0:W-:Y:S01]  /*42e90*/  @P5 STG.E.U16 desc[UR12][R22.64], R25 ;  /* 0x0000001916005986 */ /* 0x0001e2000c10150c */
[----:B---3--:R-:W-:Y:S01]  /*42ea0*/  ISETP.LT.AND P5, PT, R4, UR4, !P0 ;  /* 0x0000000404007c0c */ /* 0x008fe2000c7a1270 */
[C---:B------:R-:W-:Y:S02]  /*42eb0*/  IMAD R21, R28.reuse, 0x2, R24 ;  /* 0x000000021c157824 */ /* 0x040fe400078e0218 */
[----:B------:R-:W3:Y:S01]  /*42ec0*/  LDL.LU R4, [R1+0x1128] ;  /* 0x0011280001047983 */ /* 0x000ee20000300800 */
[----:B------:R-:W-:Y:S01]  /*42ed0*/  PRMT R26, R13, 0x7632, R26 ;  /* 0x000076320d1a7816 */ /* 0x000fe2000000001a */
[----:B------:R-:W-:Y:S01]  /*42ee0*/  ULDC UR4, c[0x0][0x22c] ;  /* 0x00008b0000047ab9 */ /* 0x000fe20000000800 */
[----:B------:R-:W-:Y:S01]  /*42ef0*/  IMAD R24, R28, 0x2, R21 ;  /* 0x000000021c187824 */ /* 0x000fe200078e0215 */
[----:B------:R-:W-:-:S04]  /*42f00*/  LEA R20, P6, R21, R3, 0x1 ;  /* 0x0000000315147211 */ /* 0x000fc800078c08ff */
[-C--:B------:R-:W-:Y:S02]  /*42f10*/  LEA.HI.X.SX32 R21, R21, R2.reuse, 0x1, P6 ;  /* 0x0000000215157211 */ /* 0x080fe400030f0eff */
[CC--:B0-----:R-:W-:Y:S02]  /*42f20*/  LEA R22, P6, R24.reuse, R3.reuse, 0x1 ;  /* 0x0000000318167211 */ /* 0x0c1fe400078c08ff */
[----:B------:R-:W-:Y:S01]  /*42f30*/  PRMT R25, R7, 0x7632, R25 ;  /* 0x0000763207197816 */ /* 0x000fe20000000019 */
[----:B------:R0:W-:Y:S01]  /*42f40*/  @P4 STG.E.U16 desc[UR12][R20.64], R26 ;  /* 0x0000001a14004986 */ /* 0x0001e2000c10150c */
[-C--:B------:R-:W-:Y:S01]  /*42f50*/  LEA.HI.X.SX32 R23, R24, R2.reuse, 0x1, P6 ;  /* 0x0000000218177211 */ /* 0x080fe200030f0eff */
[----:B------:R-:W1:Y:S04]  /*42f60*/  LDC R7, c[0x0][0x248] ;  /* 0x00009200ff077b82 */ /* 0x000e680000000800 */
[----:B------:R4:W-:Y:S01]  /*42f70*/  @P2 STG.E.U16 desc[UR12][R22.64], R25 ;  /* 0x0000001916002986 */ /* 0x0009e2000c10150c */
[--C-:B0-----:R-:W-:Y:S01]  /*42f80*/  IMAD R20, R28, 0x2, R24.reuse ;  /* 0x000000021c147824 */ /* 0x101fe200078e0218 */
[----:B--2---:R-:W-:Y:S01]  /*42f90*/  ISETP.LT.AND P4, PT, R6, UR4, !P0 ;  /* 0x0000000406007c0c */ /* 0x004fe2000c781270 */
[----:B------:R-:W-:Y:S01]  /*42fa0*/  ULDC UR4, c[0x0][0x22c] ;  /* 0x00008b0000047ab9 */ /* 0x000fe20000000800 */
[----:B------:R-:W-:Y:S01]  /*42fb0*/  PRMT R24, R11, 0x7632, R24 ;  /* 0x000076320b187816 */ /* 0x000fe20000000018 */
[----:B------:R-:W-:Y:S01]  /*42fc0*/  IMAD R21, R28, 0x2, R20 ;  /* 0x000000021c157824 */ /* 0x000fe200078e0214 */
[----:B------:R-:W2:Y:S01]  /*42fd0*/  LDL.LU R6, [R1+0x1130] ;  /* 0x0011300001067983 */ /* 0x000ea20000300800 */
[C---:B----4-:R-:W-:Y:S01]  /*42fe0*/  LEA R22, P2, R20.reuse, R3, 0x1 ;  /* 0x0000000314167211 */ /* 0x050fe200078408ff */
[----:B------:R-:W0:Y:S03]  /*42ff0*/  LDC R25, c[0x0][0x248] ;  /* 0x00009200ff197b82 */ /* 0x000e260000000800 */
[----:B------:R-:W-:-:S02]  /*43000*/  LEA.HI.X.SX32 R23, R20, R2, 0x1, P2 ;  /* 0x0000000214177211 */ /* 0x000fc400010f0eff */
[----:B------:R-:W-:Y:S01]  /*43010*/  ISETP.LT.AND P2, PT, R5, UR4, !P0 ;  /* 0x0000000405007c0c */ /* 0x000fe2000c741270 */
[----:B------:R-:W-:Y:S01]  /*43020*/  ULDC UR4, c[0x0][0x22c] ;  /* 0x00008b0000047ab9 */ /* 0x000fe20000000800 */
[----:B------:R-:W4:Y:S01]  /*43030*/  LDL.LU R5, [R1+0x112c] ;  /* 0x00112c0001057983 */ /* 0x000f220000300800 */
[----:B------:R-:W-:-:S03]  /*43040*/  LEA R20, P6, R21, R3, 0x1 ;  /* 0x0000000315147211 */ /* 0x000fc600078c08ff */
[----:B------:R-:W4:Y:S04]  /*43050*/  LDL.LU R11, [R1+0xc0] ;  /* 0x0000c000010b7983 */ /* 0x000f280000300800 */
[----:B------:R1:W-:Y:S01]  /*43060*/  @P3 STG.E.U16 desc[UR12][R22.64], R24 ;  /* 0x0000001816003986 */ /* 0x0003e2000c10150c */
[----:B-----5:R-:W-:Y:S01]  /*43070*/  ISETP.LT.AND P3, PT, R10, UR4, !P0 ;  /* 0x000000040a007c0c */ /* 0x020fe2000c761270 */
[----:B------:R-:W-:Y:S01]  /*43080*/  ULDC UR4, c[0x0][0x22c] ;  /* 0x00008b0000047ab9 */ /* 0x000fe20000000800 */
[----:B-1----:R-:W-:Y:S01]  /*43090*/  IMAD R22, R28, 0x2, R21 ;  /* 0x000000021c167824 */ /* 0x002fe200078e0215 */
[----:B------:R-:W-:Y:S01]  /*430a0*/  LEA.HI.X.SX32 R21, R21, R2, 0x1, P6 ;  /* 0x0000000215157211 */ /* 0x000fe200030f0eff */
[----:B------:R-:W1:Y:S01]  /*430b0*/  LDC R28, c[0x0][0x248] ;  /* 0x00009200ff1c7b82 */ /* 0x000e620000000800 */
[----:B---3--:R-:W-:Y:S01]  /*430c0*/  ISETP.LT.AND P6, PT, R4, UR4, !P0 ;  /* 0x0000000404007c0c */ /* 0x008fe2000c7c1270 */
[----:B------:R-:W-:Y:S01]  /*430d0*/  ULDC UR4, c[0x0][0x22c] ;  /* 0x00008b0000047ab9 */ /* 0x000fe20000000800 */
[----:B------:R-:W3:Y:S01]  /*430e0*/  LDL.LU R4, [R1+0x1134] ;  /* 0x0011340001047983 */ /* 0x000ee20000300800 */
[----:B------:R-:W-:-:S02]  /*430f0*/  PRMT R23, R9, 0x7632, R23 ;  /* 0x0000763209177816 */ /* 0x000fc40000000017 */
[----:B------:R-:W-:Y:S01]  /*43100*/  PRMT R26, R8, 0x7632, R26 ;  /* 0x00007632081a7816 */ /* 0x000fe2000000001a */
[----:B------:R-:W5:Y:S04]  /*43110*/  LDL.LU R14, [R1+0xc4] ;  /* 0x0000c400010e7983 */ /* 0x000f680000300800 */
[----:B------:R0:W-:Y:S01]  /*43120*/  @P5 STG.E.U16 desc[UR12][R20.64], R23 ;  /* 0x0000001714005986 */ /* 0x0001e2000c10150c */
[----:B------:R-:W-:Y:S02]  /*43130*/  PRMT R24, R29, 0x7632, R24 ;  /* 0x000076321d187816 */ /* 0x000fe40000000018 */
[----:B------:R-:W1:Y:S01]  /*43140*/  LDC R29, c[0x0][0x248] ;  /* 0x00009200ff1d7b82 */ /* 0x000e620000000800 */
[----:B------:R-:W5:Y:S01]  /*43150*/  LDL.LU R13, [R1+0xc8] ;  /* 0x0000c800010d7983 */ /* 0x000f620000300800 */
[----:B0-----:R-:W-:Y:S01]  /*43160*/  LEA R20, P5, R22, R3, 0x1 ;  /* 0x0000000316147211 */ /* 0x001fe200078a08ff */
[----:B------:R-:W-:-:S03]  /*43170*/  IMAD R23, R25, 0x2, R22 ;  /* 0x0000000219177824 */ /* 0x000fc600078e0216 */
[-C--:B------:R-:W-:Y:S01]  /*43180*/  LEA.HI.X.SX32 R21, R22, R2.reuse, 0x1, P5 ;  /* 0x0000000216157211 */ /* 0x080fe200028f0eff */
[----:B------:R-:W-:Y:S01]  /*43190*/  IMAD R25, R7, 0x2, R23 ;  /* 0x0000000207197824 */ /* 0x000fe200078e0217 */
[CC--:B------:R-:W-:Y:S01]  /*431a0*/  LEA R22, P5, R23.reuse, R3.reuse, 0x1 ;  /* 0x0000000317167211 */ /* 0x0c0fe200078a08ff */
[----:B------:R-:W5:Y:S03]  /*431b0*/  LDL.LU R7, [R1+0xcc] ;  /* 0x0000cc0001077983 */ /* 0x000f660000300800 */
[-C--:B------:R-:W-:Y:S01]  /*431c0*/  LEA.HI.X.SX32 R23, R23, R2.reuse, 0x1, P5 ;  /* 0x0000000217177211 */ /* 0x080fe200028f0eff */
[----:B------:R0:W-:Y:S04]  /*431d0*/  @P4 STG.E.U16 desc[UR12][R20.64], R26 ;  /* 0x0000001a14004986 */ /* 0x0001e8000c10150c */
[----:B------:R2:W-:Y:S01]  /*431e0*/  @P2 STG.E.U16 desc[UR12][R22.64], R24 ;  /* 0x0000001816002986 */ /* 0x0005e2000c10150c */
[CC--:B0-----:R-:W-:Y:S01]  /*431f0*/  LEA R20, P5, R25.reuse, R3.reuse, 0x1 ;  /* 0x0000000319147211 */ /* 0x0c1fe200078a08ff */
[----:B------:R-:W0:Y:S03]  /*43200*/  LDC R26, c[0x0][0x248] ;  /* 0x00009200ff1a7b82 */ /* 0x000e260000000800 */
[----:B------:R-:W-:Y:S01]  /*43210*/  LEA.HI.X.SX32 R21, R25, R2, 0x1, P5 ;  /* 0x0000000219157211 */ /* 0x000fe200028f0eff */
[----:B--2---:R-:W-:Y:S01]  /*43220*/  IMAD R22, R27, 0x2, R25 ;  /* 0x000000021b167824 */ /* 0x004fe200078e0219 */
[----:B------:R-:W-:Y:S01]  /*43230*/  ISETP.LT.AND P4, PT, R6, UR4, !P0 ;  /* 0x0000000406007c0c */ /* 0x000fe2000c781270 */
[----:B------:R-:W-:Y:S01]  /*43240*/  ULDC UR4, c[0x0][0x22c] ;  /* 0x00008b0000047ab9 */ /* 0x000fe20000000800 */
[----:B------:R-:W2:Y:S01]  /*43250*/  LDL.LU R6, [R1+0x113c] ;  /* 0x00113c0001067983 */ /* 0x000ea20000300800 */
[----:B----4-:R-:W-:Y:S01]  /*43260*/  ISETP.LT.AND P2, PT, R5, UR4, !P0 ;  /* 0x0000000405007c0c */ /* 0x010fe2000c741270 */
[----:B------:R-:W-:Y:S01]  /*43270*/  ULDC UR4, c[0x0][0x22c] ;  /* 0x00008b0000047ab9 */ /* 0x000fe20000000800 */
[----:B------:R-:W4:Y:S01]  /*43280*/  LDC R27, c[0x0][0x248] ;  /* 0x00009200ff1b7b82 */ /* 0x000f220000000800 */
[----:B------:R1:W-:Y:S01]  /*43290*/  @P3 STG.E.U16 desc[UR12][R20.64], R11 ;  /* 0x0000000b14003986 */ /* 0x0003e2000c10150c */
[----:B------:R-:W-:-:S03]  /*432a0*/  LEA R24, P3, R22, R3, 0x1 ;  /* 0x0000000316187211 */ /* 0x000fc600078608ff */
[----:B------:R-:W4:Y:S01]  /*432b0*/  LDL.LU R5, [R1+0xd0] ;  /* 0x0000d00001057983 */ /* 0x000f220000300800 */
[----:B------:R-:W-:Y:S02]  /*432c0*/  LEA.HI.X.SX32 R25, R22, R2, 0x1, P3 ;  /* 0x0000000216197211 */ /* 0x000fe400018f0eff */
[----:B---3--:R-:W-:Y:S01]  /*432d0*/  ISETP.LT.AND P3, PT, R4, UR4, !P0 ;  /* 0x0000000404007c0c */ /* 0x008fe2000c761270 */
[----:B-1----:R-:W-:Y:S01]  /*432e0*/  IMAD R21, R28, 0x2, R22 ;  /* 0x000000021c157824 */ /* 0x002fe200078e0216 */
[----:B------:R-:W3:Y:S01]  /*432f0*/  LDL.LU R4, [R1+0x1138] ;  /* 0x0011380001047983 */ /* 0x000ee20000300800 */
[----:B------:R-:W-:Y:S01]  /*43300*/  ULDC UR4, c[0x0][0x22c] ;  /* 0x00008b0000047ab9 */ /* 0x000fe20000000800 */
[----:B------:R-:W1:Y:S02]  /*43310*/  LDC R28, c[0x0][0x248] ;  /* 0x00009200ff1c7b82 */ /* 0x000e640000000800 */
[----:B------:R-:W4:Y:S04]  /*43320*/  LDL.LU R10, [R1+0xd4] ;  /* 0x0000d400010a7983 */ /* 0x000f280000300800 */
[----:B------:R-:W4:Y:S01]  /*43330*/  LDL.LU R9, [R1+0x1140] ;  /* 0x0011400001097983 */ /* 0x000f220000300800 */
[----:B------:R-:W-:Y:S01]  /*43340*/  LEA R22, P5, R21, R3, 0x1 ;  /* 0x0000000315167211 */ /* 0x000fe200078a08ff */
[----:B------:R-:W-:-:S02]  /*43350*/  IMAD R20, R29, 0x2, R21 ;  /* 0x000000021d147824 */ /* 0x000fc400078e0215 */
[----:B-----5:R5:W-:Y:S01]  /*43360*/  @P6 STG.E.U16 desc[UR12][R24.64], R14 ;  /* 0x0000000e18006986 */ /* 0x020be2000c10150c */
[----:B------:R-:W-:Y:S01]  /*43370*/  LEA.HI.X.SX32 R23, R21, R2, 0x1, P5 ;  /* 0x0000000215177211 */ /* 0x000fe200028f0eff */
[----:B------:R-:W1:Y:S02]  /*43380*/  LDC R29, c[0x0][0x248] ;  /* 0x00009200ff1d7b82 */ /* 0x000e640000000800 */
[----:B------:R-:W4:Y:S04]  /*43390*/  LDL.LU R8, [R1+0xd8] ;  /* 0x0000d80001087983 */ /* 0x000f280000300800 */
[----:B------:R-:W-:Y:S01]  /*433a0*/  @P4 STG.E.U16 desc[UR12][R22.64], R13 ;  /* 0x0000000d16004986 */ /* 0x000fe2000c10150c */
[----:B-----5:R-:W-:-:S04]  /*433b0*/  LEA R24, P6, R20, R3, 0x1 ;  /* 0x0000000314187211 */ /* 0x020fc800078c08ff */
[----:B------:R-:W-:-:S05]  /*433c0*/  LEA.HI.X.SX32 R25, R20, R2, 0x1, P6 ;  /* 0x0000000214197211 */ /* 0x000fca00030f0eff */
[----:B------:R5:W-:Y:S01]  /*433d0*/  @P2 STG.E.U16 desc[UR12][R24.64], R7 ;  /* 0x0000000718002986 */ /* 0x000be2000c10150c */
[----:B--2---:R-:W-:Y:S01]  /*433e0*/  ISETP.LT.AND P5, PT, R6, UR4, !P0 ;  /* 0x0000000406007c0c */ /* 0x004fe2000c7a1270 */
[----:B------:R-:W-:Y:S02]  /*433f0*/  ULDC UR4, c[0x0][0x22c] ;  /* 0x00008b0000047ab9 */ /* 0x000fe40000000800 */
[----:B------:R-:W2:Y:S04]  /*43400*/  LDL.LU R6, [R1+0xdc] ;  /* 0x0000dc0001067983 */ /* 0x000ea80000300800 */
[----:B------:R-:W2:Y:S01]  /*43410*/  LDL.LU R15, [R1+0x1144] ;  /* 0x00114400010f7983 */ /* 0x000ea20000300800 */
[----:B---3--:R-:W-:Y:S01]  /*43420*/  ISETP.LT.AND P4, PT, R4, UR4, !P0 ;  /* 0x0000000404007c0c */ /* 0x008fe2000c781270 */
[----:B------:R-:W-:-:S02]  /*43430*/  ULDC UR4, c[0x0][0x22c] ;  /* 0x00008b0000047ab9 */ /* 0x000fc40000000800 */
[----:B------:R-:W3:Y:S01]  /*43440*/  LDL.LU R4, [R1+0x1148] ;  /* 0x0011480001047983 */ /* 0x000ee20000300800 */
[----:B----4-:R-:W-:Y:S01]  /*43450*/  ISETP.LT.AND P2, PT, R9, UR4, !P0 ;  /* 0x0000000409007c0c */ /* 0x010fe2000c741270 */
[----:B0-----:R-:W-:Y:S02]  /*43460*/  IMAD R20, R26, 0x2, R20 ;  /* 0x000000021a147824 */ /* 0x001fe400078e0214 */
[----:B------:R-:W4:Y:S01]  /*43470*/  LDL.LU R9, [R1+0x114c] ;  /* 0x00114c0001097983 */ /* 0x000f220000300800 */
[----:B------:R-:W-:Y:S01]  /*43480*/  ULDC UR4, c[0x0][0x22c] ;  /* 0x00008b0000047ab9 */ /* 0x000fe20000000800 */
[----:B------:R-:W0:Y:S01]  /*43490*/  LDC R26, c[0x0][0x248] ;  /* 0x00009200ff1a7b82 */ /* 0x000e220000000800 */
[----:B------:R-:W-:-:S07]  /*434a0*/  IMAD R21, R27, 0x2, R20 ;  /* 0x000000021b157824 */ /* 0x000fce00078e0214 */
[----:B------:R-:W1:Y:S01]  /*434b0*/  LDC R27, c[0x0][0x248] ;  /* 0x00009200ff1b7b82 */ /* 0x000e620000000800 */
[----:B-----5:R-:W-:-:S04]  /*434c0*/  LEA R24, P6, R20, R3, 0x1 ;  /* 0x0000000314187211 */ /* 0x020fc800078c08ff */
[----:B------:R-:W-:Y:S02]  /*434d0*/  LEA.HI.X.SX32 R25, R20, R2, 0x1, P6 ;  /* 0x0000000214197211 */ /* 0x000fe400030f0eff */
[----:B------:R-:W-:-:S03]  /*434e0*/  LEA R22, P6, R21, R3, 0x1 ;  /* 0x0000000315167211 */ /* 0x000fc600078c08ff */
[----:B------:R5:W-:Y:S01]  /*434f0*/  @P3 STG.E.U16 desc[UR12][R24.64], R5 ;  /* 0x0000000518003986 */ /* 0x000be2000c10150c */
[----:B------:R-:W-:-:S05]  /*43500*/  LEA.HI.X.SX32 R23, R21, R2, 0x1, P6 ;  /* 0x0000000215177211 */ /* 0x000fca00030f0eff */
[----:B------:R2:W-:Y:S01]  /*43510*/  @P5 STG.E.U16 desc[UR12][R22.64], R10 ;  /* 0x0000000a16005986 */ /* 0x0005e2000c10150c */
[----:B-1----:R-:W-:Y:S02]  /*43520*/  IMAD R20, R27, 0x2, R21 ;  /* 0x000000021b147824 */ /* 0x002fe400078e0215 */
[----:B------:R-:W1:Y:S03]  /*43530*/  LDC R27, c[0x0][0x248] ;  /* 0x00009200ff1b7b82 */ /* 0x000e660000000800 */
[C---:B-----5:R-:W-:Y:S02]  /*43540*/  LEA R24, P6, R20.reuse, R3, 0x1 ;  /* 0x0000000314187211 */ /* 0x060fe400078c08ff */
[----:B--2---:R-:W-:Y:S01]  /*43550*/  ISETP.LT.AND P3, PT, R15, UR4, !P0 ;  /* 0x000000040f007c0c */ /* 0x004fe2000c761270 */
[----:B------:R-:W-:Y:S01]  /*43560*/  ULDC UR4, c[0x0][0x22c] ;  /* 0x00008b0000047ab9 */ /* 0x000fe20000000800 */
[----:B------:R-:W-:-:S05]  /*43570*/  LEA.HI.X.SX32 R25, R20, R2, 0x1, P6 ;  /* 0x0000000214197211 */ /* 0x000fca00030f0eff */
[----:B------:R2:W-:Y:S01]  /*43580*/  @P4 STG.E.U16 desc[UR12][R24.64], R8 ;  /* 0x0000000818004986 */ /* 0x0005e2000c10150c */
[----:B------:R-:W-:Y:S02]  /*43590*/  IMAD R22, R29, 0x2, R20 ;  /* 0x000000021d167824 */ /* 0x000fe400078e0214 */
[----:B------:R-:W5:Y:S01]  /*435a0*/  LDC R29, c[0x0][0x248] ;  /* 0x00009200ff1d7b82 */ /* 0x000f620000000800 */
[----:B---3--:R-:W-:Y:S01]  /*435b0*/  ISETP.LT.AND P5, PT, R4, UR4, !P0 ;  /* 0x0000000404007c0c */ /* 0x008fe2000c7a1270 */
[----:B------:R-:W-:Y:S01]  /*435c0*/  ULDC UR4, c[0x0][0x22c] ;  /* 0x00008b0000047ab9 */ /* 0x000fe20000000800 */
[----:B------:R-:W3:Y:S05]  /*435d0*/  LDL.LU R4, [R1+0x1150] ;  /* 0x0011500001047983 */ /* 0x000eea0000300800 */
[----:B--2---:R-:W2:Y:S01]  /*435e0*/  LDC R25, c[0x0][0x248] ;  /* 0x00009200ff197b82 */ /* 0x004ea20000000800 */
[----:B------:R-:W5:Y:S01]  /*435f0*/  LDL.LU R15, [R1+0x1154] ;  /* 0x00115400010f7983 */ /* 0x000f620000300800 */
[----:B----4-:R-:W-:Y:S01]  /*43600*/  ISETP.LT.AND P4, PT, R9, UR4, !P0 ;  /* 0x0000000409007c0c */ /* 0x010fe2000c781270 */
[----:B0-----:R-:W-:-:S02]  /*43610*/  IMAD R23, R26, 0x2, R22 ;  /* 0x000000021a177824 */ /* 0x001fc400078e0216 */
[----:B------:R-:W4:Y:S01]  /*43620*/  LDL.LU R9, [R1+0x1158] ;  /* 0x0011580001097983 */ /* 0x000f220000300800 */
[----:B------:R-:W-:Y:S01]  /*43630*/  LEA R20, P6, R22, R3, 0x1 ;  /* 0x0000000316147211 */ /* 0x000fe200078c08ff */
[----:B------:R-:W-:-:S03]  /*43640*/  ULDC UR4, c[0x0][0x22c] ;  /* 0x00008b0000047ab9 */ /* 0x000fc60000000800 */
[----:B------:R-:W-:Y:S01]  /*43650*/  LEA.HI.X.SX32 R21, R22, R2, 0x1, P6 ;  /* 0x0000000216157211 */ /* 0x000fe200030f0eff */
[----:B------:R-:W-:Y:S02]  /*43660*/  IMAD R24, R28, 0x2, R23 ;  /* 0x000000021c187824 */ /* 0x000fe400078e0217 */
[----:B------:R-:W0:Y:S02]  /*43670*/  LDC R28, c[0x0][0x248] ;  /* 0x00009200ff1c7b82 */ /* 0x000e240000000800 */
[----:B------:R1:W-:Y:S01]  /*43680*/  @P2 STG.E.U16 desc[UR12][R20.64], R6 ;  /* 0x0000000614002986 */ /* 0x0003e2000c10150c */
[----:B------:R-:W-:-:S04]  /*43690*/  LEA R22, P2, R23, R3, 0x1 ;  /* 0x0000000317167211 */ /* 0x000fc800078408ff */
[----:B------:R-:W-:Y:S02]  /*436a0*/  LEA.HI.X.SX32 R23, R23, R2, 0x1, P2 ;  /* 0x0000000217177211 */ /* 0x000fe400010f0eff */
[----:B-1----:R-:W-:Y:S02]  /*436b0*/  PRMT R21, R11, 0x7632, R21 ;  /* 0x000076320b157816 */ /* 0x002fe40000000015 */
[----:B------:R-:W-:Y:S01]  /*436c0*/  LEA R20, P6, R24, R3, 0x1 ;  /* 0x0000000318147211 */ /* 0x000fe200078c08ff */
[----:B------:R-:W4:Y:S04]  /*436d0*/  LDL.LU R11, [R1+0x115c] ;  /* 0x00115c00010b7983 */ /* 0x000f280000300800 */
[----:B------:R1:W-:Y:S02]  /*436e0*/  @P3 STG.E.U16 desc[UR12][R22.64], R21 ;  /* 0x0000001516003986 */ /* 0x0003e4000c10150c */
[----:B-1----:R-:W-:-:S02]  /*436f0*/  PRMT R23, R14, 0x7632, R23 ;  /* 0x000076320e177816 */ /* 0x002fc40000000017 */
[----:B------:R-:W-:Y:S01]  /*43700*/  LEA.HI.X.SX32 R21, R24, R2, 0x1, P6 ;  /* 0x0000000218157211 */ /* 0x000fe200030f0eff */
[----:B------:R-:W-:Y:S02]  /*43710*/  IMAD R22, R27, 0x2, R24 ;  /* 0x000000021b167824 */ /* 0x000fe400078e0218 */
[----:B------:R-:W1:Y:S02]  /*43720*/  LDC R27, c[0x0][0x248] ;  /* 0x00009200ff1b7b82 */ /* 0x000e640000000800 */
[----:B------:R2:W-:Y:S02]  /*43730*/  @P5 STG.E.U16 desc[UR12][R20.64], R23 ;  /* 0x0000001714005986 */ /* 0x0005e4000c10150c */
[----:B--2---:R-:W-:Y:S01]  /*43740*/  IMAD R23, R25, 0x2, R22 ;  /* 0x0000000219177824 */ /* 0x004fe200078e0216 */
[----:B------:R-:W-:Y:S02]  /*43750*/  PRMT R25, R7, 0x7632, R25 ;  /* 0x0000763207197816 */ /* 0x000fe40000000019 */
[----:B---3--:R-:W-:Y:S01]  /*43760*/  ISETP.LT.AND P2, PT, R4, UR4, !P0 ;  /* 0x0000000404007c0c */ /* 0x008fe2000c741270 */
[----:B------:R-:W-:Y:S01]  /*43770*/  ULDC UR4, c[0x0][0x22c] ;  /* 0x00008b0000047ab9 */ /* 0x000fe20000000800 */
[----:B------:R-:W2:Y:S01]  /*43780*/  LDL.LU R4, [R1+0x1160] ;  /* 0x0011600001047983 */ /* 0x000ea20000300800 */
[----:B-----5:R-:W-:Y:S01]  /*43790*/  ISETP.LT.AND P3, PT, R15, UR4, !P0 ;  /* 0x000000040f007c0c */ /* 0x020fe2000c761270 */
[----:B------:R-:W-:-:S02]  /*437a0*/  ULDC UR4, c[0x0][0x22c] ;  /* 0x00008b0000047ab9 */ /* 0x000fc40000000800 */
[----:B----4-:R-:W-:Y:S02]  /*437b0*/  ISETP.LT.AND P6, PT, R9, UR4, !P0 ;  /* 0x0000000409007c0c */ /* 0x010fe4000c7c1270 */
[CC--:B------:R-:W-:Y:S01]  /*437c0*/  LEA R20, P5, R22.reuse, R3.reuse, 0x1 ;  /* 0x0000000316147211 */ /* 0x0c0fe200078a08ff */
[----:B------:R-:W3:Y:S01]  /*437d0*/  LDL.LU R9, [R1+0x1164] ;  /* 0x0011640001097983 */ /* 0x000ee20000300800 */
[----:B------:R-:W-:Y:S01]  /*437e0*/  PRMT R26, R13, 0x7632, R26 ;  /* 0x000076320d1a7816 */ /* 0x000fe2000000001a */
[----:B------:R-:W-:Y:S01]  /*437f0*/  IMAD R24, R29, 0x2, R23 ;  /* 0x000000021d187824 */ /* 0x000fe200078e0217 */
[----:B------:R-:W-:Y:S01]  /*43800*/  ULDC UR4, c[0x0][0x22c] ;  /* 0x00008b0000047ab9 */ /* 0x000fe20000000800 */
[----:B------:R-:W4:Y:S01]  /*43810*/  LDL.LU R7, [R1+0x1168] ;  /* 0x0011680001077983 */ /* 0x000f220000300800 */
[----:B------:R-:W-:Y:S01]  /*43820*/  LEA.HI.X.SX32 R21, R22, R2, 0x1, P5 ;  /* 0x0000000216157211 */ /* 0x000fe200028f0eff */
[----:B------:R-:W5:Y:S01]  /*43830*/  LDC R29, c[0x0][0x248] ;  /* 0x00009200ff1d7b82 */ /* 0x000f620000000800 */
[----:B------:R-:W-:-:S04]  /*43840*/  LEA R22, P5, R23, R3, 0x1 ;  /* 0x0000000317167211 */ /* 0x000fc800078a08ff */
[-C--:B------:R-:W-:Y:S01]  /*43850*/  LEA.HI.X.SX32 R23, R23, R2.reuse, 0x1, P5 ;  /* 0x0000000217177211 */ /* 0x080fe200028f0eff */
[----:B------:R0:W-:Y:S04]  /*43860*/  @P4 STG.E.U16 desc[UR12][R20.64], R26 ;  /* 0x0000001a14004986 */ /* 0x0001e8000c10150c */
[----:B------:R1:W-:Y:S01]  /*43870*/  @P2 STG.E.U16 desc[UR12][R22.64], R25 ;  /* 0x0000001916002986 */ /* 0x0003e2000c10150c */
[----:B0-----:R-:W-:Y:S01]  /*43880*/  LEA R20, P5, R24, R3, 0x1 ;  /* 0x0000000318147211 */ /* 0x001fe200078a08ff */
[----:B------:R-:W0:Y:S01]  /*43890*/  LDC R26, c[0x0][0x248] ;  /* 0x00009200ff1a7b82 */ /* 0x000e220000000800 */
[----:B-1----:R-:W-:Y:S02]  /*438a0*/  IMAD R23, R28, 0x2, R24 ;  /* 0x000000021c177824 */ /* 0x002fe400078e0218 */
[----:B------:R-:W-:-:S02]  /*438b0*/  LEA.HI.X.SX32 R21, R24, R2, 0x1, P5 ;  /* 0x0000000218157211 */ /* 0x000fc400028f0eff */
[----:B------:R-:W-:Y:S02]  /*438c0*/  PRMT R24, R5, 0x7632, R24 ;  /* 0x0000763205187816 */ /* 0x000fe40000000018 */
[----:B------:R-:W-:Y:S01]  /*438d0*/  LEA R22, P5, R23, R3, 0x1 ;  /* 0x0000000317167211 */ /* 0x000fe200078a08ff */
[----:B------:R-:W5:Y:S01]  /*438e0*/  LDL.LU R5, [R1+0x116c] ;  /* 0x00116c0001057983 */ /* 0x000f620000300800 */
[----:B------:R-:W-:Y:S01]  /*438f0*/  ISETP.LT.AND P4, PT, R11, UR4, !P0 ;  /* 0x000000040b007c0c */ /* 0x000fe2000c781270 */
[----:B------:R-:W-:Y:S01]  /*43900*/  ULDC UR4, c[0x0][0x22c] ;  /* 0x00008b0000047ab9 */ /* 0x000fe20000000800 */
[----:B------:R-:W-:Y:S01]  /*43910*/  PRMT R25, R6, 0x7632, R25 ;  /* 0x0000763206197816 */ /* 0x000fe20000000019 */
[----:B------:R1:W-:Y:S01]  /*43920*/  @P3 STG.E.U16 desc[UR12][R20.64], R24 ;  /* 0x0000001814003986 */ /* 0x0003e2000c10150c */
[----:B------:R-:W0:Y:S01]  /*43930*/  LDC R28, c[0x0][0x248] ;  /* 0x00009200ff1c7b82 */ /* 0x000e220000000800 */
[----:B-1----:R-:W-:Y:S01]  /*43940*/  IMAD R20, R27, 0x2, R23 ;  /* 0x000000021b147824 */ /* 0x002fe200078e0217 */
[----:B------:R-:W-:-:S06]  /*43950*/  LEA.HI.X.SX32 R23, R23, R2, 0x1, P5 ;  /* 0x0000000217177211 */ /* 0x000fcc00028f0eff */
[----:B------:R-:W1:Y:S01]  /*43960*/  LDC R27, c[0x0][0x248] ;  /* 0x00009200ff1b7b82 */ /* 0x000e620000000800 */
[----:B------:R-:W-:-:S05]  /*43970*/  PRMT R21, R10, 0x7632, R21 ;  /* 0x000076320a157816 */ /* 0x000fca0000000015 */
[----:B------:R0:W-:Y:S02]  /*43980*/  @P6 STG.E.U16 desc[UR12][R22.64], R21 ;  /* 0x0000001516006986 */ /* 0x0001e4000c10150c */
[----:B0-----:R-:W-:-:S04]  /*43990*/  LEA R22, P5, R20, R3, 0x1 ;  /* 0x0000000314167211 */ /* 0x001fc800078a08ff */
[----:B------:R-:W-:Y:S02]  /*439a0*/  LEA.HI.X.SX32 R23, R20, R2, 0x1, P5 ;  /* 0x0000000214177211 */ /* 0x000fe400028f0eff */
[----:B--2---:R-:W-:Y:S01]  /*439b0*/  ISETP.LT.AND P2, PT, R4, UR4, !P0 ;  /* 0x0000000404007c0c */ /* 0x004fe2000c741270 */
[----:B------:R-:W-:Y:S01]  /*439c0*/  ULDC UR4, c[0x0][0x22c] ;  /* 0x00008b0000047ab9 */ /* 0x000fe20000000800 */
[----:B------:R-:W2:Y:S04]  /*439d0*/  LDL.LU R4, [R1+0x1170] ;  /* 0x0011700001047983 */ /* 0x000ea80000300800 */
[----:B------:R-:W2:Y:S01]  /*439e0*/  LDL.LU R13, [R1+0xf0] ;  /* 0x0000f000010d7983 */ /* 0x000ea20000300800 */
[----:B---3--:R-:W-:Y:S01]  /*439f0*/  ISETP.LT.AND P3, PT, R9, UR4, !P0 ;  /* 0x0000000409007c0c */ /* 0x008fe2000c761270 */
[----:B------:R-:W-:-:S02]  /*43a00*/  ULDC UR4, c[0x0][0x22c] ;  /* 0x00008b0000047ab9 */ /* 0x000fc40000000800 */
[----:B------:R-:W3:Y:S01]  /*43a10*/  LDL.LU R15, [R1+0xf4] ;  /* 0x0000f400010f7983 */ /* 0x000ee20000300800 */
[----:B----4-:R-:W-:Y:S01]  /*43a20*/  ISETP.LT.AND P5, PT, R7, UR4, !P0 ;  /* 0x0000000407007c0c */ /* 0x010fe2000c7a1270 */
[----:B------:R-:W-:Y:S02]  /*43a30*/  IMAD R24, R26, 0x2, R20 ;  /* 0x000000021a187824 */ /* 0x000fe400078e0214 */
[----:B------:R-:W4:Y:S01]  /*43a40*/  LDL.LU R7, [R1+0x1174] ;  /* 0x0011740001077983 */ /* 0x000f220000300800 */
[----:B------:R-:W-:Y:S01]  /*43a50*/  PRMT R21, R8, 0x7632, R21 ;  /* 0x0000763208157816 */ /* 0x000fe20000000015 */
[----:B------:R-:W-:Y:S01]  /*43a60*/  ULDC UR4, c[0x0][0x22c] ;  /* 0x00008b0000047ab9 */ /* 0x000fe20000000800 */
[----:B------:R-:W0:Y:S01]  /*43a70*/  LDC R26, c[0x0][0x248] ;  /* 0x00009200ff1a7b82 */ /* 0x000e220000000800 */
[----:B------:R-:W4:Y:S01]  /*43a80*/  LDL.LU R6, [R1+0x1178] ;  /* 0x0011780001067983 */ /* 0x000f220000300800 */
[----:B------:R-:W-:-:S03]  /*43a90*/  LEA R20, P6, R24, R3, 0x1 ;  /* 0x0000000318147211 */ /* 0x000fc600078c08ff */
[----:B------:R1:W-:Y:S04]  /*43aa0*/  @P4 STG.E.U16 desc[UR12][R22.64], R21 ;  /* 0x0000001516004986 */ /* 0x0003e8000c10150c */
[----:B------:R-:W4:Y:S01]  /*43ab0*/  LDL.LU R9, [R1+0xf8] ;  /* 0x0000f80001097983 */ /* 0x000f220000300800 */
[----:B-1----:R-:W-:Y:S01]  /*43ac0*/  LEA.HI.X.SX32 R21, R24, R2, 0x1, P6 ;  /* 0x0000000218157211 */ /* 0x002fe200030f0eff */
[----:B------:R-:W-:Y:S02]  /*43ad0*/  IMAD R22, R28, 0x2, R24 ;  /* 0x000000021c167824 */ /* 0x000fe400078e0218 */
[----:B------:R-:W1:Y:S02]  /*43ae0*/  LDC R28, c[0x0][0x248] ;  /* 0x00009200ff1c7b82 */ /* 0x000e640000000800 */
[----:B------:R5:W-:Y:S01]  /*43af0*/  @P2 STG.E.U16 desc[UR12][R20.64], R25 ;  /* 0x0000001914002986 */ /* 0x000be2000c10150c */
[----:B------:R-:W-:-:S02]  /*43b00*/  LEA R24, P2, R22, R3, 0x1 ;  /* 0x0000000316187211 */ /* 0x000fc400078408ff */
[----:B-----5:R-:W-:Y:S01]  /*43b10*/  ISETP.LT.AND P4, PT, R5, UR4, !P0 ;  /* 0x0000000405007c0c */ /* 0x020fe2000c781270 */
[----:B------:R-:W-:Y:S01]  /*43b20*/  ULDC UR4, c[0x0][0x22c] ;  /* 0x00008b0000047ab9 */ /* 0x000fe20000000800 */
[----:B------:R-:W5:Y:S04]  /*43b30*/  LDL.LU R5, [R1+0xfc] ;  /* 0x0000fc0001057983 */ /* 0x000f680000300800 */
[----:B------:R-:W5:Y:S01]  /*43b40*/  LDL.LU R10, [R1+0x100] ;  /* 0x00010000010a7983 */ /* 0x000f620000300800 */
[----:B------:R-:W-:Y:S01]  /*43b50*/  IMAD R20, R29, 0x2, R22 ;  /* 0x000000021d147824 */ /* 0x000fe200078e0216 */
[----:B------:R-:W-:Y:S02]  /*43b60*/  LEA.HI.X.SX32 R25, R22, R2, 0x1, P2 ;  /* 0x0000000216197211 */ /* 0x000fe400010f0eff */
[----:B------:R-:W5:Y:S02]  /*43b70*/  LDL.LU R11, [R1+0x104] ;  /* 0x00010400010b7983 */ /* 0x000f640000300800 */
[----:B------:R-:W-:-:S02]  /*43b80*/  LEA R22, P6, R20, R3, 0x1 ;  /* 0x0000000314167211 */ /* 0x000fc400078c08ff */
[----:B------:R-:W5:Y:S02]  /*43b90*/  LDL.LU R29, [R1+0x117c] ;  /* 0x00117c00011d7983 */ /* 0x000f640000300800 */
[----:B------:R-:W-:Y:S02]  /*43ba0*/  LEA.HI.X.SX32 R23, R20, R2, 0x1, P6 ;  /* 0x0000000214177211 */ /* 0x000fe400030f0eff */
[----:B--2---:R-:W-:Y:S01]  /*43bb0*/  ISETP.LT.AND P2, PT, R4, UR4, !P0 ;  /* 0x0000000404007c0c */ /* 0x004fe2000c741270 */
[----:B------:R-:W-:Y:S01]  /*43bc0*/  ULDC UR4, c[0x0][0x22c] ;  /* 0x00008b0000047ab9 */ /* 0x000fe20000000800 */
[----:B------:R-:W2:Y:S01]  /*43bd0*/  LDC R4, c[0x0][0x248] ;  /* 0x00009200ff047b82 */ /* 0x000ea20000000800 */
[----:B------:R0:W-:Y:S04]  /*43be0*/  @P3 STG.E.U16 desc[UR12][R24.64], R13 ;  /* 0x0000000d18003986 */ /* 0x0001e8000c10150c */
[----:B---3--:R-:W-:Y:S01]  /*43bf0*/  @P5 STG.E.U16 desc[UR12][R22.64], R15 ;  /* 0x0000000f16005986 */ /* 0x008fe2000c10150c */
[----:B----4-:R-:W-:Y:S01]  /*43c00*/  ISETP.LT.AND P3, PT, R7, UR4, !P0 ;  /* 0x0000000407007c0c */ /* 0x010fe2000c761270 */
[----:B------:R-:W-:-:S02]  /*43c10*/  ULDC UR4, c[0x0][0x22c] ;  /* 0x00008b0000047ab9 */ /* 0x000fc40000000800 */
[----:B------:R-:W-:Y:S01]  /*43c20*/  ISETP.LT.AND P5, PT, R6, UR4, !P0 ;  /* 0x0000000406007c0c */ /* 0x000fe2000c7a1270 */
[----:B------:R-:W-:Y:S01]  /*43c30*/  IMAD R21, R27, 0x2, R20 ;  /* 0x000000021b157824 */ /* 0x000fe200078e0214 */
[----:B------:R-:W3:Y:S01]  /*43c40*/  LDL.LU R6, [R1+0x1180] ;  /* 0x0011800001067983 */ /* 0x000ee20000300800 */
[----:B------:R-:W-:Y:S01]  /*43c50*/  ULDC UR4, c[0x0][0x22c] ;  /* 0x00008b0000047ab9 */ /* 0x000fe20000000800 */
[----:B------:R-:W4:Y:S02]  /*43c60*/  LDC R27, c[0x0][0x248] ;  /* 0x00009200ff1b7b82 */ /* 0x000f240000000800 */
[CC--:B0-----:R-:W-:Y:S01]  /*43c70*/  LEA R24, P6, R21.reuse, R3.reuse, 0x1 ;  /* 0x0000000315187211 */ /* 0x0c1fe200078c08ff */
[----:B------:R-:W-:Y:S01]  /*43c80*/  IMAD R20, R26, 0x2, R21 ;  /* 0x000000021a147824 */ /* 0x000fe200078e0215 */
[----:B------:R-:W4:Y:S02]  /*43c90*/  LDL.LU R14, [R1+0x1184] ;  /* 0x00118400010e7983 */ /* 0x000f240000300800 */
[----:B------:R-:W-:Y:S01]  /*43ca0*/  LEA.HI.X.SX32 R25, R21, R2, 0x1, P6 ;  /* 0x0000000215197211 */ /* 0x000fe200030f0eff */
[----:B-1----:R-:W-:Y:S01]  /*43cb0*/  IMAD R21, R28, 0x2, R20 ;  /* 0x000000021c157824 */ /* 0x002fe200078e0214 */
[----:B------:R-:W4:Y:S01]  /*43cc0*/  LDL.LU R8, [R1+0x108] ;  /* 0x0001080001087983 */ /* 0x000f220000300800 */
[----:B------:R-:W0:Y:S03]  /*43cd0*/  LDC R26, c[0x0][0x248] ;  /* 0x00009200ff1a7b82 */ /* 0x000e260000000800 */
[----:B------:R1:W-:Y:S04]  /*43ce0*/  @P4 STG.E.U16 desc[UR12][R24.64], R9 ;  /* 0x0000000918004986 */ /* 0x0003e8000c10150c */
[----:B------:R-:W4:Y:S01]  /*43cf0*/  LDL.LU R7, [R1+0x10c] ;  /* 0x00010c0001077983 */ /* 0x000f220000300800 */
[----:B------:R-:W0:Y:S01]  /*43d00*/  LDC R28, c[0x0][0x248] ;  /* 0x00009200ff1c7b82 */ /* 0x000e220000000800 */
[----:B-1----:R-:W-:-:S04]  /*43d10*/  LEA R24, P4, R20, R3, 0x1 ;  /* 0x0000000314187211 */ /* 0x002fc800078808ff */
[-C--:B------:R-:W-:Y:S01]  /*43d20*/  LEA.HI.X.SX32 R25, R20, R2.reuse, 0x1, P4 ;  /* 0x0000000214197211 */ /* 0x080fe200020f0eff */
[----:B--2---:R-:W-:Y:S02]  /*43d30*/  IMAD R20, R4, 0x2, R21 ;  /* 0x0000000204147824 */ /* 0x004fe400078e0215 */
[----:B------:R-:W2:Y:S01]  /*43d40*/  LDL.LU R4, [R1+0x1188] ;  /* 0x0011880001047983 */ /* 0x000ea20000300800 */
[----:B-----5:R-:W-:Y:S01]  /*43d50*/  ISETP.LT.AND P4, PT, R29, UR4, !P0 ;  /* 0x000000041d007c0c */ /* 0x020fe2000c781270 */
[----:B------:R-:W-:Y:S02]  /*43d60*/  ULDC UR4, c[0x0][0x22c] ;  /* 0x00008b0000047ab9 */ /* 0x000fe40000000800 */
[----:B------:R1:W-:Y:S01]  /*43d70*/  @P2 STG.E.U16 desc[UR12][R24.64], R5 ;  /* 0x0000000518002986 */ /* 0x0003e2000c10150c */
[C---:B------:R-:W-:Y:S01]  /*43d80*/  LEA R22, P6, R21.reuse, R3, 0x1 ;  /* 0x0000000315167211 */ /* 0x040fe200078c08ff */
[----:B------:R-:W5:Y:S01]  /*43d90*/  LDC R29, c[0x0][0x248] ;  /* 0x00009200ff1d7b82 */ /* 0x000f620000000800 */
[----:B---3--:R-:W-:Y:S01]  /*43da0*/  ISETP.LT.AND P2, PT, R6, UR4, !P0 ;  /* 0x0000000406007c0c */ /* 0x008fe2000c741270 */
[----:B------:R-:W-:Y:S01]  /*43db0*/  ULDC UR4, c[0x0][0x22c] ;  /* 0x00008b0000047ab9 */ /* 0x000fe20000000800 */
[----:B------:R-:W3:Y:S01]  /*43dc0*/  LDL.LU R6, [R1+0x118c] ;  /* 0x00118c0001067983 */ /* 0x000ee20000300800 */
[----:B------:R-:W-:-:S02]  /*43dd0*/  LEA.HI.X.SX32 R23, R21, R2, 0x1, P6 ;  /* 0x0000000215177211 */ /* 0x000fc400030f0eff */
[----:B-1----:R-:W-:-:S04]  /*43de0*/  LEA R24, P6, R20, R3, 0x1 ;  /* 0x0000000314187211 */ /* 0x002fc800078c08ff */
[----:B------:R-:W-:Y:S01]  /*43df0*/  LEA.HI.X.SX32 R25, R20, R2, 0x1, P6 ;  /* 0x0000000214197211 */ /* 0x000fe200030f0eff */
[----:B----4-:R-:W-:Y:S01]  /*43e00*/  IMAD R20, R27, 0x2, R20 ;  /* 0x000000021b147824 */ /* 0x010fe200078e0214 */
[----:B------:R-:W-:Y:S01]  /*43e10*/  @P3 STG.E.U16 desc[UR12][R22.64], R10 ;  /* 0x0000000a16003986 */ /* 0x000fe2000c10150c */
[----:B------:R-:W-:Y:S01]  /*43e20*/  ISETP.LT.AND P3, PT, R14, UR4, !P0 ;  /* 0x000000040e007c0c */ /* 0x000fe2000c761270 */
[----:B------:R-:W-:Y:S01]  /*43e30*/  ULDC UR4, c[0x0][0x22c] ;  /* 0x00008b0000047ab9 */ /* 0x000fe20000000800 */
[----:B------:R-:W1:Y:S01]  /*43e40*/  LDC R27, c[0x0][0x248] ;  /* 0x00009200ff1b7b82 */ /* 0x000e620000000800 */
[----:B------:R4:W-:Y:S02]  /*43e50*/  @P5 STG.E.U16 desc[UR12][R24.64], R11 ;  /* 0x0000000b18005986 */ /* 0x0009e4000c10150c */
[----:B----4-:R-:W-:-:S04]  /*43e60*/  LEA R24, P6, R20, R3, 0x1 ;  /* 0x0000000314187211 */ /* 0x010fc800078c08ff */
[----:B------:R-:W-:Y:S02]  /*43e70*/  LEA.HI.X.SX32 R25, R20, R2, 0x1, P6 ;  /* 0x0000000214197211 */ /* 0x000fe400030f0eff */
[----:B--2---:R-:W-:Y:S01]  /*43e80*/  ISETP.LT.AND P5, PT, R4, UR4, !P0 ;  /* 0x0000000404007c0c */ /* 0x004fe2000c7a1270 */
[----:B------:R-:W-:Y:S01]  /*43e90*/  ULDC UR4, c[0x0][0x22c] ;  /* 0x00008b0000047ab9 */ /* 0x000fe20000000800 */
[----:B------:R-:W2:Y:S04]  /*43ea0*/  LDL.LU R4, [R1+0x1190] ;  /* 0x0011900001047983 */ /* 0x000ea80000300800 */
[----:B------:R-:W4:Y:S04]  /*43eb0*/  LDL.LU R14, [R1+0x1194] ;  /* 0x00119400010e7983 */ /* 0x000f280000300800 */
[----:B------:R5:W-:Y:S01]  /*43ec0*/  @P4 STG.E.U16 desc[UR12][R24.64], R8 ;  /* 0x0000000818004986 */ /* 0x000be2000c10150c */
[----:B---3--:R-:W-:Y:S01]  /*43ed0*/  ISETP.LT.AND P4, PT, R6, UR4, !P0 ;  /* 0x0000000406007c0c */ /* 0x008fe2000c781270 */
[----:B0-----:R-:W-:-:S02]  /*43ee0*/  IMAD R21, R26, 0x2, R20 ;  /* 0x000000021a157824 */ /* 0x001fc400078e0214 */
[----:B------:R-:W3:Y:S01]  /*43ef0*/  LDL.LU R6, [R1+0x1198] ;  /* 0x0011980001067983 */ /* 0x000ee20000300800 */
[----:B------:R-:W-:Y:S01]  /*43f00*/  ULDC UR4, c[0x0][0x22c] ;  /* 0x00008b0000047ab9 */ /* 0x000fe20000000800 */
[----:B------:R-:W0:Y:S01]  /*43f10*/  LDC R26, c[0x0][0x248] ;  /* 0x00009200ff1a7b82 */ /* 0x000e220000000800 */
[----:B------:R-:W-:Y:S01]  /*43f20*/  LEA R22, P6, R21, R3, 0x1 ;  /* 0x0000000315167211 */ /* 0x000fe200078c08ff */
[----:B-----5:R-:W-:-:S03]  /*43f30*/  IMAD R20, R29, 0x2, R21 ;  /* 0x000000021d147824 */ /* 0x020fc600078e0215 */
[-C--:B------:R-:W-:Y:S02]  /*43f40*/  LEA.HI.X.SX32 R23, R21, R2.reuse, 0x1, P6 ;  /* 0x0000000215177211 */ /* 0x080fe400030f0eff */
[C---:B------:R-:W-:Y:S01]  /*43f50*/  LEA R24, P6, R20.reuse, R3, 0x1 ;  /* 0x0000000314187211 */ /* 0x040fe200078c08ff */
[----:B------:R-:W5:Y:S02]  /*43f60*/  LDC R29, c[0x0][0x248] ;  /* 0x00009200ff1d7b82 */ /* 0x000f640000000800 */
[----:B------:R1:W-:Y:S01]  /*43f70*/  @P2 STG.E.U16 desc[UR12][R22.64], R7 ;  /* 0x0000000716002986 */ /* 0x0003e2000c10150c */
[----:B------:R-:W-:Y:S02]  /*43f80*/  LEA.HI.X.SX32 R25, R20, R2, 0x1, P6 ;  /* 0x0000000214197211 */ /* 0x000fe400030f0eff */
[----:B------:R-:W-:Y:S02]  /*43f90*/  PRMT R21, R13, 0x7632, R21 ;  /* 0x000076320d157816 */ /* 0x000fe40000000015 */
[----:B------:R-:W5:Y:S01]  /*43fa0*/  LDL.LU R13, [R1+0x1308] ;  /* 0x00130800010d7983 */ /* 0x000f620000300800 */
[----:B-1----:R-:W-:-:S03]  /*43fb0*/  IMAD R22, R28, 0x2, R20 ;  /* 0x000000021c167824 */ /* 0x002fc600078e0214 */
[----:B------:R1:W-:Y:S01]  /*43fc0*/  @P3 STG.E.U16 desc[UR12][R24.64], R21 ;  /* 0x0000001518003986 */ /* 0x0003e2000c10150c */
[----:B------:R-:W-:Y:S01]  /*43fd0*/  PRMT R23, R15, 0x7632, R23 ;  /* 0x000076320f177816 */ /* 0x000fe20000000017 */
[----:B------:R-:W5:Y:S01]  /*43fe0*/  LDC R28, c[0x0][0x248] ;  /* 0x00009200ff1c7b82 */ /* 0x000f620000000800 */
[----:B------:R-:W-:Y:S02]  /*43ff0*/  LEA R20, P6, R22, R3, 0x1 ;  /* 0x0000000316147211 */ /* 0x000fe400078c08ff */
[----:B--2---:R-:W-:Y:S01]  /*44000*/  ISETP.LT.AND P2, PT, R4, UR4, !P0 ;  /* 0x0000000404007c0c */ /* 0x004fe2000c741270 */
[----:B------:R-:W-:Y:S01]  /*44010*/  ULDC UR4, c[0x0][0x22c] ;  /* 0x00008b0000047ab9 */ /* 0x000fe20000000800 */
[----:B------:R-:W2:Y:S01]  /*44020*/  LDL.LU R4, [R1+0x119c] ;  /* 0x00119c0001047983 */ /* 0x000ea20000300800 */
[----:B----4-:R-:W-:Y:S01]  /*44030*/  ISETP.LT.AND P3, PT, R14, UR4, !P0 ;  /* 0x000000040e007c0c */ /* 0x010fe2000c761270 */
[----:B------:R-:W-:Y:S01]  /*44040*/  ULDC UR4, c[0x0][0x22c] ;  /* 0x00008b0000047ab9 */ /* 0x000fe20000000800 */
[----:B-1----:R-:W-:-:S05]  /*44050*/  LEA.HI.X.SX32 R21, R22, R2, 0x1, P6 ;  /* 0x0000000216157211 */ /* 0x002fca00030f0eff */
[----:B------:R1:W-:Y:S01]  /*44060*/  @P5 STG.E.U16 desc[UR12][R20.64], R23 ;  /* 0x0000001714005986 */ /* 0x0003e2000c10150c */
[----:B---3--:R-:W-:Y:S01]  /*44070*/  ISETP.LT.AND P5, PT, R6, UR4, !P0 ;  /* 0x0000000406007c0c */ /* 0x008fe2000c7a1270 */
[----:B------:R-:W-:Y:S02]  /*44080*/  IMAD R22, R27, 0x2, R22 ;  /* 0x000000021b167824 */ /* 0x000fe400078e0216 */
[----:B------:R-:W3:Y:S01]  /*44090*/  LDL.LU R6, [R1+0x11a0] ;  /* 0x0011a00001067983 */ /* 0x000ee20000300800 */
[----:B------:R-:W-:Y:S01]  /*440a0*/  PRMT R25, R9, 0x7632, R25 ;  /* 0x0000763209197816 */ /* 0x000fe20000000019 */
[----:B------:R-:W-:Y:S01]  /*440b0*/  ULDC UR4, c[0x0][0x22c] ;  /* 0x00008b0000047ab9 */ /* 0x000fe20000000800 */
[----:B0-----:R-:W-:Y:S01]  /*440c0*/  IMAD R24, R26, 0x2, R22 ;  /* 0x000000021a187824 */ /* 0x001fe200078e0216 */
[----:B------:R-:W-:Y:S01]  /*440d0*/  PRMT R26, R5, 0x7632, R26 ;  /* 0x00007632051a7816 */ /* 0x000fe2000000001a */
[----:B------:R-:W0:Y:S01]  /*440e0*/  LDC R27, c[0x0][0x248] ;  /* 0x00009200ff1b7b82 */ /* 0x000e220000000800 */
[----:B------:R-:W4:Y:S01]  /*440f0*/  LDL.LU R5, [R1+0x11a4] ;  /* 0x0011a40001057983 */ /* 0x000f220000300800 */
[----:B-1----:R-:W-:-:S03]  /*44100*/  LEA R20, P6, R22, R3, 0x1 ;  /* 0x0000000316147211 */ /* 0x002fc600078c08ff */
[----:B------:R-:W4:Y:S01]  /*44110*/  LDL.LU R9, [R1+0x11a8] ;  /* 0x0011a80001097983 */ /* 0x000f220000300800 */
[----:B------:R-:W-:Y:S02]  /*44120*/  LEA.HI.X.SX32 R21, R22, R2, 0x1, P6 ;  /* 0x0000000216157211 */ /* 0x000fe400030f0eff */
[----:B------:R-:W-:-:S03]  /*44130*/  LEA R22, P6, R24, R3, 0x1 ;  /* 0x0000000318167211 */ /* 0x000fc600078c08ff */
[----:B------:R5:W-:Y:S01]  /*44140*/  @P4 STG.E.U16 desc[UR12][R20.64], R25 ;  /* 0x0000001914004986 */ /* 0x000be2000c10150c */
[----:B------:R-:W-:-:S05]  /*44150*/  LEA.HI.X.SX32 R23, R24, R2, 0x1, P6 ;  /* 0x0000000218177211 */ /* 0x000fca00030f0eff */
[----:B------:R1:W-:Y:S01]  /*44160*/  @P2 STG.E.U16 desc[UR12][R22.64], R26 ;  /* 0x0000001a16002986 */ /* 0x0003e2000c10150c */
[--C-:B-----5:R-:W-:Y:S01]  /*44170*/  IMAD R20, R29, 0x2, R24.reuse ;  /* 0x000000021d147824 */ /* 0x120fe200078e0218 */
[----:B------:R-:W5:Y:S01]  /*44180*/  LDC R25, c[0x0][0x248] ;  /* 0x00009200ff197b82 */ /* 0x000f620000000800 */
[----:B--2---:R-:W-:Y:S01]  /*44190*/  ISETP.LT.AND P4, PT, R4, UR4, !P0 ;  /* 0x0000000404007c0c */ /* 0x004fe2000c781270 */
[----:B------:R-:W-:Y:S02]  /*441a0*/  ULDC UR4, c[0x0][0x22c] ;  /* 0x00008b0000047ab9 */ /* 0x000fe40000000800 */
[----:B-1----:R-:W-:Y:S02]  /*441b0*/  LEA R22, P2, R20, R3, 0x1 ;  /* 0x0000000314167211 */ /* 0x002fe400078408ff */
[----:B------:R-:W-:Y:S02]  /*441c0*/  PRMT R24, R10, 0x7632, R24 ;  /* 0x000076320a187816 */ /* 0x000fe40000000018 */
[----:B------:R-:W1:Y:S01]  /*441d0*/  LDC R4, c[0x0][0x248] ;  /* 0x00009200ff047b82 */ /* 0x000e620000000800 */
[----:B------:R-:W-:-:S02]  /*441e0*/  LEA.HI.X.SX32 R23, R20, R2, 0x1, P2 ;  /* 0x0000000214177211 */ /* 0x000fc400010f0eff */
[----:B------:R-:W-:-:S05]  /*441f0*/  PRMT R26, R8, 0x7632, R26 ;  /* 0x00007632081a7816 */ /* 0x000fca000000001a */
[----:B------:R-:W2:Y:S01]  /*44200*/  LDC R29, c[0x0][0x248] ;  /* 0x00009200ff1d7b82 */ /* 0x000ea20000000800 */
[----:B---3--:R-:W-:Y:S01]  /*44210*/  ISETP.LT.AND P2, PT, R6, UR4, !P0 ;  /* 0x0000000406007c0c */ /* 0x008fe2000c741270 */
[----:B------:R-:W-:Y:S01]  /*44220*/  ULDC UR4, c[0x0][0x22c] ;  /* 0x00008b0000047ab9 */ /* 0x000fe20000000800 */
[----:B------:R-:W3:Y:S01]  /*44230*/  LDL.LU R6, [R1+0x11ac] ;  /* 0x0011ac0001067983 */ /* 0x000ee20000300800 */
[----:B------:R-:W-:-:S04]  /*44240*/  IMAD R21, R28, 0x2, R20 ;  /* 0x000000021c157824 */ /* 0x000fc800078e0214 */
[----:B------:R-:W2:Y:S01]  /*44250*/  LDC R28, c[0x0][0x248] ;  /* 0x00009200ff1c7b82 */ /* 0x000ea20000000800 */
[----:B------:R0:W-:Y:S01]  /*44260*/  @P3 STG.E.U16 desc[UR12][R22.64], R24 ;  /* 0x0000001816003986 */ /* 0x0001e2000c10150c */
[----:B----4-:R-:W-:Y:S01]  /*44270*/  ISETP.LT.AND P3, PT, R5, UR4, !P0 ;  /* 0x0000000405007c0c */ /* 0x010fe2000c761270 */
[----:B------:R-:W-:Y:S02]  /*44280*/  ULDC UR4, c[0x0][0x22c] ;  /* 0x00008b0000047ab9 */ /* 0x000fe40000000800 */
[----:B------:R-:W4:Y:S04]  /*44290*/  LDL.LU R5, [R1+0x11b0] ;  /* 0x0011b00001057983 */ /* 0x000f280000300800 */
[----:B------:R-:W2:Y:S01]  /*442a0*/  LDL.LU R10, [R1+0x120] ;  /* 0x00012000010a7983 */ /* 0x000ea20000300800 */
[----:B------:R-:W-:Y:S01]  /*442b0*/  LEA R20, P6, R21, R3, 0x1 ;  /* 0x0000000315147211 */ /* 0x000fe200078c08ff */
[----:B0-----:R-:W-:-:S03]  /*442c0*/  IMAD R22, R27, 0x2, R21 ;  /* 0x000000021b167824 */ /* 0x001fc600078e0215 */
[----:B------:R-:W-:Y:S01]  /*442d0*/  LEA.HI.X.SX32 R21, R21, R2, 0x1, P6 ;  /* 0x0000000215157211 */ /* 0x000fe200030f0eff */
[----:B------:R-:W4:Y:S01]  /*442e0*/  LDL.LU R14, [R1+0x124] ;  /* 0x00012400010e7983 */ /* 0x000f220000300800 */
[----:B------:R-:W-:Y:S01]  /*442f0*/  PRMT R23, R11, 0x7632, R23 ;  /* 0x000076320b177816 */ /* 0x000fe20000000017 */
[----:B------:R-:W0:Y:S04]  /*44300*/  LDC R27, c[0x0][0x248] ;  /* 0x00009200ff1b7b82 */ /* 0x000e280000000800 */
[----:B------:R5:W-:Y:S01]  /*44310*/  @P5 STG.E.U16 desc[UR12][R20.64], R23 ;  /* 0x0000001714005986 */ /* 0x000be2000c10150c */
[----:B------:R-:W-:Y:S02]  /*44320*/  PRMT R24, R7, 0x7632, R24 ;  /* 0x0000763207187816 */ /* 0x000fe40000000018 */
[----:B------:R-:W-:Y:S01]  /*44330*/  ISETP.LT.AND P6, PT, R9, UR4, !P0 ;  /* 0x0000000409007c0c */ /* 0x000fe2000c7c1270 */
[----:B------:R-:W-:Y:S01]  /*44340*/  ULDC UR4, c[0x0][0x22c] ;  /* 0x00008b0000047ab9 */ /* 0x000fe20000000800 */
[----:B-----5:R-:W-:Y:S01]  /*44350*/  LEA R20, P5, R22, R3, 0x1 ;  /* 0x0000000316147211 */ /* 0x020fe200078a08ff */
[----:B------:R-:W-:-:S03]  /*44360*/  IMAD R23, R25, 0x2, R22 ;  /* 0x0000000219177824 */ /* 0x000fc600078e0216 */
[-C--:B------:R-:W-:Y:S01]  /*44370*/  LEA.HI.X.SX32 R21, R22, R2.reuse, 0x1, P5 ;  /* 0x0000000216157211 */ /* 0x080fe200028f0eff */
[----:B-1----:R-:W-:Y:S02]  /*44380*/  IMAD R25, R4, 0x2, R23 ;  /* 0x0000000204197824 */ /* 0x002fe400078e0217 */
[----:B------:R-:W5:Y:S04]  /*44390*/  LDL.LU R4, [R1+0x11b4] ;  /* 0x0011b40001047983 */ /* 0x000f680000300800 */
[----:B------:R-:W5:Y:S04]  /*443a0*/  LDL.LU R15, [R1+0x128] ;  /* 0x00012800010f7983 */ /* 0x000f680000300800 */
[----:B------:R-:W5:Y:S04]  /*443b0*/  LDL.LU R7, [R1+0x12c] ;  /* 0x00012c0001077983 */ /* 0x000f680000300800 */
[----:B------:R-:W5:Y:S04]  /*443c0*/  LDL.LU R9, [R1+0x11b8] ;  /* 0x0011b80001097983 */ /* 0x000f680000300800 */
[----:B------:R1:W-:Y:S01]  /*443d0*/  @P4 STG.E.U16 desc[UR12][R20.64], R26 ;  /* 0x0000001a14004986 */ /* 0x0003e2000c10150c */
[C---:B------:R-:W-:Y:S01]  /*443e0*/  LEA R22, P5, R23.reuse, R3, 0x1 ;  /* 0x0000000317167211 */ /* 0x040fe200078a08ff */
[----:B-1----:R-:W1:Y:S01]  /*443f0*/  LDC R26, c[0x0][0x248] ;  /* 0x00009200ff1a7b82 */ /* 0x002e620000000800 */
[----:B---3--:R-:W-:Y:S01]  /*44400*/  ISETP.LT.AND P4, PT, R6, UR4, !P0 ;  /* 0x0000000406007c0c */ /* 0x008fe2000c781270 */
[----:B------:R-:W-:Y:S01]  /*44410*/  ULDC UR4, c[0x0][0x22c] ;  /* 0x00008b0000047ab9 */ /* 0x000fe20000000800 */
[----:B------:R-:W3:Y:S01]  /*44420*/  LDL.LU R6, [R1+0x11bc] ;  /* 0x0011bc0001067983 */ /* 0x000ee20000300800 */
[----:B------:R-:W-:-:S02]  /*44430*/  LEA.HI.X.SX32 R23, R23, R2, 0x1, P5 ;  /* 0x0000000217177211 */ /* 0x000fc400028f0eff */
[CC--:B------:R-:W-:Y:S01]  /*44440*/  LEA R20, P5, R25.reuse, R3.reuse, 0x1 ;  /* 0x0000000319147211 */ /* 0x0c0fe200078a08ff */
[----:B------:R-:W3:Y:S03]  /*44450*/  LDL.LU R8, [R1+0x110] ;  /* 0x0001100001087983 */ /* 0x000ee60000300800 */
[----:B------:R-:W-:Y:S01]  /*44460*/  LEA.HI.X.SX32 R21, R25, R2, 0x1, P5 ;  /* 0x0000000219157211 */ /* 0x000fe200028f0eff */
[----:B------:R0:W-:Y:S04]  /*44470*/  @P2 STG.E.U16 desc[UR12][R22.64], R24 ;  /* 0x0000001816002986 */ /* 0x0001e8000c10150c */
[----:B--2---:R2:W-:Y:S01]  /*44480*/  @P3 STG.E.U16 desc[UR12][R20.64], R10 ;  /* 0x0000000a14003986 */ /* 0x0045e2000c10150c */
[----:B0-----:R-:W-:Y:S01]  /*44490*/  IMAD R22, R28, 0x2, R25 ;  /* 0x000000021c167824 */ /* 0x001fe200078e0219 */
[----:B----4-:R-:W-:Y:S01]  /*444a0*/  ISETP.LT.AND P2, PT, R5, UR4, !P0 ;  /* 0x0000000405007c0c */ /* 0x010fe2000c741270 */
[----:B------:R-:W-:Y:S01]  /*444b0*/  ULDC UR4, c[0x0][0x22c] ;  /* 0x00008b0000047ab9 */ /* 0x000fe20000000800 */
[----:B------:R-:W0:Y:S01]  /*444c0*/  LDC R5, c[0x0][0x248] ;  /* 0x00009200ff057b82 */ /* 0x000e220000000800 */
[----:B--2---:R-:W-:Y:S01]  /*444d0*/  IMAD R21, R27, 0x2, R22 ;  /* 0x000000021b157824 */ /* 0x004fe200078e0216 */
[----:B------:R-:W-:-:S06]  /*444e0*/  LEA R24, P3, R22, R3, 0x1 ;  /* 0x0000000316187211 */ /* 0x000fcc00078608ff */
[----:B------:R-:W2:Y:S01]  /*444f0*/  LDC R27, c[0x0][0x248] ;  /* 0x00009200ff1b7b82 */ /* 0x000ea20000000800 */
[----:B------:R-:W-:Y:S01]  /*44500*/  LEA.HI.X.SX32 R25, R22, R2, 0x1, P3 ;  /* 0x0000000216197211 */ /* 0x000fe200018f0eff */
[----:B------:R-:W-:Y:S01]  /*44510*/  IMAD R20, R29, 0x2, R21 ;  /* 0x000000021d147824 */ /* 0x000fe200078e0215 */
[----:B------:R-:W-:-:S03]  /*44520*/  LEA R22, P5, R21, R3, 0x1 ;  /* 0x0000000315167211 */ /* 0x000fc600078a08ff */
[----:B------:R4:W-:Y:S01]  /*44530*/  @P6 STG.E.U16 desc[UR12][R24.64], R14 ;  /* 0x0000000e18006986 */ /* 0x0009e2000c10150c */
[----:B------:R-:W-:Y:S01]  /*44540*/  LEA.HI.X.SX32 R23, R21, R2, 0x1, P5 ;  /* 0x0000000215177211 */ /* 0x000fe200028f0eff */
[----:B------:R-:W3:Y:S01]  /*44550*/  LDC R28, c[0x0][0x248] ;  /* 0x00009200ff1c7b82 */ /* 0x000ee20000000800 */
[----:B-----5:R-:W-:Y:S01]  /*44560*/  ISETP.LT.AND P3, PT, R4, UR4, !P0 ;  /* 0x0000000404007c0c */ /* 0x020fe2000c761270 */
[----:B------:R-:W-:Y:S01]  /*44570*/  ULDC UR4, c[0x0][0x22c] ;  /* 0x00008b0000047ab9 */ /* 0x000fe20000000800 */
[----:B------:R-:W5:Y:S04]  /*44580*/  LDL.LU R4, [R1+0x114] ;  /* 0x0001140001047983 */ /* 0x000f680000300800 */
[----:B------:R-:W5:Y:S01]  /*44590*/  LDL.LU R11, [R1+0x118] ;  /* 0x00011800010b7983 */ /* 0x000f620000300800 */
[----:B----4-:R-:W-:-:S03]  /*445a0*/  LEA R24, P6, R20, R3, 0x1 ;  /* 0x0000000314187211 */ /* 0x010fc600078c08ff */
[----:B------:R-:W4:Y:S01]  /*445b0*/  LDL.LU R29, [R1+0x11c0] ;  /* 0x0011c000011d7983 */ /* 0x000f220000300800 */
[----:B------:R-:W-:Y:S01]  /*445c0*/  LEA.HI.X.SX32 R25, R20, R2, 0x1, P6 ;  /* 0x0000000214197211 */ /* 0x000fe200030f0eff */
[----:B-1----:R-:W-:Y:S01]  /*445d0*/  IMAD R20, R26, 0x2, R20 ;  /* 0x000000021a147824 */ /* 0x002fe200078e0214 */
[----:B------:R-:W-:Y:S01]  /*445e0*/  ISETP.LT.AND P5, PT, R9, UR4, !P0 ;  /* 0x0000000409007c0c */ /* 0x000fe2000c7a1270 */
[----:B------:R-:W-:Y:S01]  /*445f0*/  ULDC UR4, c[0x0][0x22c] ;  /* 0x00008b0000047ab9 */ /* 0x000fe20000000800 */
[----:B------:R-:W-:Y:S01]  /*44600*/  @P4 STG.E.U16 desc[UR12][R22.64], R15 ;  /* 0x0000000f16004986 */ /* 0x000fe2000c10150c */
[----:B--2---:R-:W-:Y:S01]  /*44610*/  IMAD R21, R27, 0x2, R20 ;  /* 0x000000021b157824 */ /* 0x004fe200078e0214 */
[----:B------:R-:W1:Y:S02]  /*44620*/  LDC R26, c[0x0][0x248] ;  /* 0x00009200ff1a7b82 */ /* 0x000e640000000800 */
[----:B------:R-:W2:Y:S04]  /*44630*/  LDL.LU R9, [R1+0x11c4] ;  /* 0x0011c40001097983 */ /* 0x000ea80000300800 */
[----:B------:R0:W-:Y:S02]  /*44640*/  @P2 STG.E.U16 desc[UR12][R24.64], R7 ;  /* 0x0000000718002986 */ /* 0x0001e4000c10150c */
[----:B0-----:R-:W-:-:S04]  /*44650*/  LEA R24, P2, R20, R3, 0x1 ;  /* 0x0000000314187211 */ /* 0x001fc800078408ff */
[----:B------:R-:W-:Y:S01]  /*44660*/  LEA.HI.X.SX32 R25, R20, R2, 0x1, P2 ;  /* 0x0000000214197211 */ /* 0x000fe200010f0eff */
[----:B------:R-:W-:Y:S01]  /*44670*/  IMAD R20, R5, 0x2, R21 ;  /* 0x0000000205147824 */ /* 0x000fe200078e0215 */
[----:B---3--:R-:W-:Y:S01]  /*44680*/  ISETP.LT.AND P4, PT, R6, UR4, !P0 ;  /* 0x0000000406007c0c */ /* 0x008fe2000c781270 */
[----:B------:R-:W-:Y:S01]  /*44690*/  ULDC UR4, c[0x0][0x22c] ;  /* 0x00008b0000047ab9 */ /* 0x000fe20000000800 */
[----:B------:R-:W3:Y:S04]  /*446a0*/  LDL.LU R6, [R1+0x11c] ;  /* 0x00011c0001067983 */ /* 0x000ee80000300800 */
[----:B------:R-:W2:Y:S04]  /*446b0*/  LDL.LU R27, [R1+0x11c8] ;  /* 0x0011c800011b7983 */ /* 0x000ea80000300800 */
[----:B------:R-:W3:Y:S01]  /*446c0*/  LDL.LU R5, [R1+0x11cc] ;  /* 0x0011cc0001057983 */ /* 0x000ee20000300800 */
[----:B------:R-:W-:-:S03]  /*446d0*/  LEA R22, P6, R21, R3, 0x1 ;  /* 0x0000000315167211 */ /* 0x000fc600078c08ff */
[----:B------:R0:W-:Y:S01]  /*446e0*/  @P3 STG.E.U16 desc[UR12][R24.64], R8 ;  /* 0x0000000818003986 */ /* 0x0001e2000c10150c */
[----:B------:R-:W-:Y:S02]  /*446f0*/  LEA.HI.X.SX32 R23, R21, R2, 0x1, P6 ;  /* 0x0000000215177211 */ /* 0x000fe400030f0eff */
[----:B0-----:R-:W-:-:S04]  /*44700*/  LEA R24, P6, R20, R3, 0x1 ;  /* 0x0000000314187211 */ /* 0x001fc800078c08ff */
[-C--:B------:R-:W-:Y:S01]  /*44710*/  LEA.HI.X.SX32 R25, R20, R2.reuse, 0x1, P6 ;  /* 0x0000000214197211 */ /* 0x080fe200030f0eff */
[----:B-----5:R-:W-:Y:S01]  /*44720*/  @P5 STG.E.U16 desc[UR12][R22.64], R4 ;  /* 0x0000000416005986 */ /* 0x020fe2000c10150c */
[----:B----4-:R-:W-:Y:S01]  /*44730*/  ISETP.LT.AND P2, PT, R29, UR4, !P0 ;  /* 0x000000041d007c0c */ /* 0x010fe2000c741270 */
[----:B------:R-:W-:Y:S02]  /*44740*/  ULDC UR4, c[0x0][0x22c] ;  /* 0x00008b0000047ab9 */ /* 0x000fe40000000800 */
[----:B------:R0:W-:Y:S01]  /*44750*/  @P4 STG.E.U16 desc[UR12][R24.64], R11 ;  /* 0x0000000b18004986 */ /* 0x0001e2000c10150c */
[----:B-1----:R-:W-:Y:S01]  /*44760*/  IMAD R20, R26, 0x2, R20 ;  /* 0x000000021a147824 */ /* 0x002fe200078e0214 */
[----:B------:R-:W1:Y:S01]  /*44770*/  LDC R29, c[0x0][0x248] ;  /* 0x00009200ff1d7b82 */ /* 0x000e620000000800 */
[----:B--2---:R-:W-:Y:S01]  /*44780*/  ISETP.LT.AND P3, PT, R27, UR4, !P0 ;  /* 0x000000041b007c0c */ /* 0x004fe2000c761270 */
[----:B------:R-:W-:Y:S02]  /*44790*/  ULDC UR4, c[0x0][0x22c] ;  /* 0x00008b0000047ab9 */ /* 0x000fe40000000800 */
[-C--:B0-----:R-:W-:Y:S01]  /*447a0*/  LEA R24, P6, R20, R3.reuse, 0x1 ;  /* 0x0000000314187211 */ /* 0x081fe200078c08ff */
[----:B------:R-:W-:Y:S01]  /*447b0*/  IMAD R21, R28, 0x2, R20 ;  /* 0x000000021c157824 */ /* 0x000fe200078e0214 */
[----:B------:R-:W-:Y:S01]  /*447c0*/  ISETP.LT.AND P5, PT, R9, UR4, !P0 ;  /* 0x0000000409007c0c */ /* 0x000fe2000c7a1270 */
[----:B------:R-:W-:Y:S01]  /*447d0*/  ULDC UR4, c[0x0][0x22c] ;  /* 0x00008b0000047ab9 */ /* 0x000fe20000000800 */
[----:B------:R-:W2:Y:S01]  /*447e0*/  LDL.LU R9, [R1+0x11d0] ;  /* 0x0011d00001097983 */ /* 0x000ea20000300800 */
[----:B---3--:R-:W-:Y:S01]  /*447f0*/  ISETP.LT.AND P4, PT, R5, UR4, !P0 ;  /* 0x0000000405007c0c */ /* 0x008fe2000c781270 */
[----:B------:R-:W-:Y:S01]  /*44800*/  ULDC UR4, c[0x0][0x22c] ;  /* 0x00008b0000047ab9 */ /* 0x000fe20000000800 */
[----:B------:R-:W-:Y:S01]  /*44810*/  LEA.HI.X.SX32 R25, R20, R2, 0x1, P6 ;  /* 0x0000000214197211 */ /* 0x000fe200030f0eff */
[----:B------:R-:W3:Y:S01]  /*44820*/  LDL.LU R5, [R1+0x11d4] ;  /* 0x0011d40001057983 */ /* 0x000ee20000300800 */
[----:B------:R-:W-:Y:S01]  /*44830*/  LEA R22, P6, R21, R3, 0x1 ;  /* 0x0000000315167211 */ /* 0x000fe200078c08ff */
[----:B------:R-:W0:Y:S01]  /*44840*/  LDC R27, c[0x0][0x248] ;  /* 0x00009200ff1b7b82 */ /* 0x000e220000000800 */
[----:B------:R-:W-:-:S02]  /*44850*/  PRMT R26, R10, 0x7632, R26 ;  /* 0x000076320a1a7816 */ /* 0x000fc4000000001a */
[-C--:B------:R-:W-:Y:S01]  /*44860*/  LEA.HI.X.SX32 R23, R21, R2.reuse, 0x1, P6 ;  /* 0x0000000215177211 */ /* 0x080fe200030f0eff */
[----:B------:R-:W4:Y:S04]  /*44870*/  LDL.LU R10, [R1+0x11d8] ;  /* 0x0011d800010a7983 */ /* 0x000f280000300800 */
[----:B------:R-:W-:Y:S01]  /*44880*/  @P2 STG.E.U16 desc[UR12][R24.64], R6 ;  /* 0x0000000618002986 */ /* 0x000fe2000c10150c */
[----:B------:R-:W5:Y:S03]  /*44890*/  LDC R28, c[0x0][0x248] ;  /* 0x00009200ff1c7b82 */ /* 0x000f660000000800 */
[----:B------:R1:W-:Y:S02]  /*448a0*/  @P3 STG.E.U16 desc[UR12][R22.64], R26 ;  /* 0x0000001a16003986 */ /* 0x0003e4000c10150c */
[----:B-1----:R-:W-:Y:S01]  /*448b0*/  PRMT R22, R14, 0x7632, R22 ;  /* 0x000076320e167816 */ /* 0x002fe20000000016 */
[----:B------:R-:W-:Y:S01]  /*448c0*/  IMAD R20, R29, 0x2, R21 ;  /* 0x000000021d147824 */ /* 0x000fe200078e0215 */
[----:B--2---:R-:W-:Y:S01]  /*448d0*/  ISETP.LT.AND P2, PT, R9, UR4, !P0 ;  /* 0x0000000409007c0c */ /* 0x004fe2000c741270 */
[----:B------:R-:W-:Y:S01]  /*448e0*/  ULDC UR4, c[0x0][0x22c] ;  /* 0x00008b0000047ab9 */ /* 0x000fe20000000800 */
[----:B------:R-:W2:Y:S01]  /*448f0*/  LDL.LU R9, [R1+0x11dc] ;  /* 0x0011dc0001097983 */ /* 0x000ea20000300800 */
[----:B------:R-:W-:Y:S01]  /*44900*/  PRMT R23, R15, 0x7632, R23 ;  /* 0x000076320f177816 */ /* 0x000fe20000000017 */
[----:B------:R-:W1:Y:S01]  /*44910*/  LDC R26, c[0x0][0x248] ;  /* 0x00009200ff1a7b82 */ /* 0x000e620000000800 */
[----:B---3--:R-:W-:Y:S01]  /*44920*/  ISETP.LT.AND P3, PT, R5, UR4, !P0 ;  /* 0x0000000405007c0c */ /* 0x008fe2000c761270 */
[----:B------:R-:W3:Y:S01]  /*44930*/  LDL.LU R14, [R1+0x1304] ;  /* 0x00130400010e7983 */ /* 0x000ee20000300800 */
[CC--:B------:R-:W-:Y:S01]  /*44940*/  LEA R24, P6, R20.reuse, R3.reuse, 0x1 ;  /* 0x0000000314187211 */ /* 0x0c0fe200078c08ff */
[----:B0-----:R-:W-:Y:S01]  /*44950*/  IMAD R21, R27, 0x2, R20 ;  /* 0x000000021b157824 */ /* 0x001fe200078e0214 */
[----:B------:R-:W-:Y:S01]  /*44960*/  ULDC UR4, c[0x0][0x22c] ;  /* 0x00008b0000047ab9 */ /* 0x000fe20000000800 */
[----:B------:R-:W3:Y:S01]  /*44970*/  LDL.LU R5, [R1+0x11e0] ;  /* 0x0011e00001057983 */ /* 0x000ee20000300800 */
[----:B------:R-:W-:Y:S01]  /*44980*/  LEA.HI.X.SX32 R25, R20, R2, 0x1, P6 ;  /* 0x0000000214197211 */ /* 0x000fe200030f0eff */
[----:B------:R-:W0:Y:S02]  /*44990*/  LDC R27, c[0x0][0x248] ;  /* 0x00009200ff1b7b82 */ /* 0x000e240000000800 */
[----:B------:R-:W3:Y:S04]  /*449a0*/  LDL.LU R15, [R1+0x1300] ;  /* 0x00130000010f7983 */ /* 0x000ee80000300800 */
[----:B------:R5:W-:Y:S01]  /*449b0*/  @P5 STG.E.U16 desc[UR12][R24.64], R22 ;  /* 0x0000001618005986 */ /* 0x000be2000c10150c */
[----:B------:R-:W-:Y:S01]  /*449c0*/  LEA R20, P5, R21, R3, 0x1 ;  /* 0x0000000315147211 */ /* 0x000fe200078a08ff */
[----:B------:R-:W0:Y:S01]  /*449d0*/  LDC R29, c[0x0][0x248] ;  /* 0x00009200ff1d7b82 */ /* 0x000e220000000800 */
[----:B-----5:R-:W-:-:S02]  /*449e0*/  IMAD R24, R28, 0x2, R21 ;  /* 0x000000021c187824 */ /* 0x020fc400078e0215 */
[----:B------:R-:W-:-:S05]  /*449f0*/  LEA.HI.X.SX32 R21, R21, R2, 0x1, P5 ;  /* 0x0000000215157211 */ /* 0x000fca00028f0eff */
[----:B------:R-:W5:Y:S01]  /*44a00*/  LDC R28, c[0x0][0x248] ;  /* 0x00009200ff1c7b82 */ /* 0x000f620000000800 */
[----:B----4-:R-:W-:Y:S01]  /*44a10*/  ISETP.LT.AND P5, PT, R10, UR4, !P0 ;  /* 0x000000040a007c0c */ /* 0x010fe2000c7a1270 */
[----:B------:R-:W-:Y:S01]  /*44a20*/  ULDC UR4, c[0x0][0x22c] ;  /* 0x00008b0000047ab9 */ /* 0x000fe20000000800 */
[----:B------:R-:W-:Y:S01]  /*44a30*/  LEA R22, P6, R24, R3, 0x1 ;  /* 0x0000000318167211 */ /* 0x000fe200078c08ff */
[----:B------:R-:W4:Y:S04]  /*44a40*/  LDL.LU R10, [R1+0x11e4] ;  /* 0x0011e400010a7983 */ /* 0x000f280000300800 */
[----:B------:R1:W-:Y:S02]  /*44a50*/  @P4 STG.E.U16 desc[UR12][R20.64], R23 ;  /* 0x0000001714004986 */ /* 0x0003e4000c10150c */
[----:B-1----:R-:W-:-:S02]  /*44a60*/  PRMT R20, R7, 0x7632, R20 ;  /* 0x0000763207147816 */ /* 0x002fc40000000014 */
[----:B------:R-:W5:Y:S01]  /*44a70*/  LDL.LU R7, [R1+0x11e8] ;  /* 0x0011e80001077983 */ /* 0x000f620000300800 */
[----:B------:R-:W-:Y:S02]  /*44a80*/  LEA.HI.X.SX32 R23, R24, R2, 0x1, P6 ;  /* 0x0000000218177211 */ /* 0x000fe400030f0eff */
[----:B--2---:R-:W-:Y:S01]  /*44a90*/  ISETP.LT.AND P4, PT, R9, UR4, !P0 ;  /* 0x0000000409007c0c */ /* 0x004fe2000c781270 */
[----:B------:R-:W-:Y:S02]  /*44aa0*/  ULDC UR4, c[0x0][0x22c] ;  /* 0x00008b0000047ab9 */ /* 0x000fe40000000800 */
[----:B---3--:R-:W-:Y:S01]  /*44ab0*/  ISETP.LT.AND P6, PT, R5, UR4, !P0 ;  /* 0x0000000405007c0c */ /* 0x008fe2000c7c1270 */
[----:B------:R-:W-:Y:S01]  /*44ac0*/  IMAD R21, R26, 0x2, R24 ;  /* 0x000000021a157824 */ /* 0x000fe200078e0218 */
[----:B------:R-:W2:Y:S04]  /*44ad0*/  LDL.LU R5, [R1+0x11ec] ;  /* 0x0011ec0001057983 */ /* 0x000ea80000300800 */
[----:B------:R1:W-:Y:S01]  /*44ae0*/  @P2 STG.E.U16 desc[UR12][R22.64], R20 ;  /* 0x0000001416002986 */ /* 0x0003e2000c10150c */
[----:B------:R-:W-:Y:S01]  /*44af0*/  PRMT R26, R8, 0x7632, R26 ;  /* 0x00007632081a7816 */ /* 0x000fe2000000001a */
[----:B------:R-:W-:Y:S01]  /*44b00*/  ULDC UR4, c[0x0][0x22c] ;  /* 0x00008b0000047ab9 */ /* 0x000fe20000000800 */
[----:B------:R-:W-:Y:S01]  /*44b10*/  PRMT R25, R4, 0x7632, R25 ;  /* 0x0000763204197816 */ /* 0x000fe20000000019 */
[----:B------:R-:W3:Y:S01]  /*44b20*/  LDL.LU R9, [R1+0x130] ;  /* 0x0001300001097983 */ /* 0x000ee20000300800 */
[----:B------:R-:W5:Y:S03]  /*44b30*/  LDC R4, c[0x0][0x248] ;  /* 0x00009200ff047b82 */ /* 0x000f660000000800 */
[----:B------:R-:W3:Y:S01]  /*44b40*/  LDL.LU R8, [R1+0x12fc] ;  /* 0x0012fc0001087983 */ /* 0x000ee20000300800 */
[----:B-1----:R-:W-:Y:S01]  /*44b50*/  LEA R20, P2, R21, R3, 0x1 ;  /* 0x0000000315147211 */ /* 0x002fe200078408ff */
[----:B0-----:R-:W-:-:S03]  /*44b60*/  IMAD R23, R27, 0x2, R21 ;  /* 0x000000021b177824 */ /* 0x001fc600078e0215 */
[----:B------:R-:W0:Y:S01]  /*44b70*/  LDC R27, c[0x0][0x248] ;  /* 0x00009200ff1b7b82 */ /* 0x000e220000000800 */
[----:B------:R-:W-:Y:S01]  /*44b80*/  LEA.HI.X.SX32 R21, R21, R2, 0x1, P2 ;  /* 0x0000000215157211 */ /* 0x000fe200010f0eff */
[----:B------:R-:W-:Y:S01]  /*44b90*/  IMAD R24, R29, 0x2, R23 ;  /* 0x000000021d187824 */ /* 0x000fe200078e0217 */
[----:B------:R-:W-:-:S03]  /*44ba0*/  LEA R22, P2, R23, R3, 0x1 ;  /* 0x0000000317167211 */ /* 0x000fc600078408ff */
[----:B------:R1:W-:Y:S01]  /*44bb0*/  @P3 STG.E.U16 desc[UR12][R20.64], R26 ;  /* 0x0000001a14003986 */ /* 0x0003e2000c10150c */
[-C--:B------:R-:W-:Y:S01]  /*44bc0*/  LEA.HI.X.SX32 R23, R23, R2.reuse, 0x1, P2 ;  /* 0x0000000217177211 */ /* 0x080fe200010f0eff */
[----:B------:R-:W3:Y:S01]  /*44bd0*/  LDC R29, c[0x0][0x248] ;  /* 0x00009200ff1d7b82 */ /* 0x000ee20000000800 */
[----:B----4-:R-:W-:Y:S01]  /*44be0*/  ISETP.LT.AND P2, PT, R10, UR4, !P0 ;  /* 0x000000040a007c0c */ /* 0x010fe2000c741270 */
[----:B------:R-:W-:Y:S01]  /*44bf0*/  ULDC UR4, c[0x0][0x22c] ;  /* 0x00008b0000047ab9 */ /* 0x000fe20000000800 */
[----:B------:R-:W4:Y:S04]  /*44c00*/  LDL.LU R10, [R1+0x134] ;  /* 0x00013400010a7983 */ /* 0x000f280000300800 */
[----:B------:R5:W-:Y:S01]  /*44c10*/  @P5 STG.E.U16 desc[UR12][R22.64], R25 ;  /* 0x0000001916005986 */ /* 0x000be2000c10150c */
[C---:B-1----:R-:W-:Y:S01]  /*44c20*/  LEA R20, P3, R24.reuse, R3, 0x1 ;  /* 0x0000000318147211 */ /* 0x042fe200078608ff */
[----:B------:R-:W1:Y:S03]  /*44c30*/  LDC R26, c[0x0][0x248] ;  /* 0x00009200ff1a7b82 */ /* 0x000e660000000800 */
[----:B------:R-:W-:-:S02]  /*44c40*/  LEA.HI.X.SX32 R21, R24, R2, 0x1, P3 ;  /* 0x0000000218157211 */ /* 0x000fc400018f0eff */
[----:B-----5:R-:W-:Y:S01]  /*44c50*/  ISETP.LT.AND P3, PT, R7, UR4, !P0 ;  /* 0x0000000407007c0c */ /* 0x020fe2000c761270 */
[----:B------:R-:W-:Y:S01]  /*44c60*/  ULDC UR4, c[0x0][0x22c] ;  /* 0x00008b0000047ab9 */ /* 0x000fe20000000800 */
[----:B------:R-:W5:Y:S01]  /*44c70*/  LDL.LU R7, [R1+0x11f0] ;  /* 0x0011f00001077983 */ /* 0x000f620000300800 */
[----:B------:R-:W-:-:S05]  /*44c80*/  PRMT R23, R11, 0x7632, R23 ;  /* 0x000076320b177816 */ /* 0x000fca0000000017 */
[----:B------:R0:W-:Y:S01]  /*44c90*/  @P4 STG.E.U16 desc[UR12][R20.64], R23 ;  /* 0x0000001714004986 */ /* 0x0001e2000c10150c */
[----:B------:R-:W-:Y:S01]  /*44ca0*/  PRMT R25, R6, 0x7632, R25 ;  /* 0x0000763206197816 */ /* 0x000fe20000000019 */
[----:B------:R-:W-:Y:S02]  /*44cb0*/  IMAD R22, R28, 0x2, R24 ;  /* 0x000000021c167824 */ /* 0x000fe400078e0218 */
[----:B------:R-:W4:Y:S02]  /*44cc0*/  LDC R28, c[0x0][0x248] ;  /* 0x00009200ff1c7b82 */ /* 0x000f240000000800 */
[----:B0-----:R-:W-:-:S06]  /*44cd0*/  IMAD R23, R27, 0x2, R22 ;  /* 0x000000021b177824 */ /* 0x001fcc00078e0216 */
[----:B------:R-:W0:Y:S01]  /*44ce0*/  LDC R27, c[0x0][0x248] ;  /* 0x00009200ff1b7b82 */ /* 0x000e220000000800 */
[----:B------:R-:W-:Y:S01]  /*44cf0*/  IMAD R24, R4, 0x2, R23 ;  /* 0x0000000204187824 */ /* 0x000fe200078e0217 */
[----:B--2---:R-:W-:Y:S01]  /*44d00*/  ISETP.LT.AND P4, PT, R5, UR4, !P0 ;  /* 0x0000000405007c0c */ /* 0x004fe2000c781270 */
[----:B------:R-:W-:Y:S01]  /*44d10*/  ULDC UR4, c[0x0][0x22c] ;  /* 0x00008b0000047ab9 */ /* 0x000fe20000000800 */
[----:B------:R-:W2:Y:S04]  /*44d20*/  LDL.LU R5, [R1+0x11f4] ;  /* 0x0011f40001057983 */ /* 0x000ea80000300800 */
[----:B------:R-:W2:Y:S04]  /*44d30*/  LDL.LU R11, [R1+0x138] ;  /* 0x00013800010b7983 */ /* 0x000ea80000300800 */
[----:B------:R-:W2:Y:S04]  /*44d40*/  LDL.LU R6, [R1+0x11f8] ;  /* 0x0011f80001067983 */ /* 0x000ea80000300800 */
[----:B------:R-:W2:Y:S01]  /*44d50*/  LDL.LU R4, [R1+0x13c] ;  /* 0x00013c0001047983 */ /* 0x000ea20000300800 */
[----:B------:R-:W-:-:S04]  /*44d60*/  LEA R20, P5, R22, R3, 0x1 ;  /* 0x0000000316147211 */ /* 0x000fc800078a08ff */
[----:B------:R-:W-:Y:S02]  /*44d70*/  LEA.HI.X.SX32 R21, R22, R2, 0x1, P5 ;  /* 0x0000000216157211 */ /* 0x000fe400028f0eff */
[----:B------:R-:W-:-:S03]  /*44d80*/  LEA R22, P5, R23, R3, 0x1 ;  /* 0x0000000317167211 */ /* 0x000fc600078a08ff */
[----:B------:R1:W-:Y:S01]  /*44d90*/  @P6 STG.E.U16 desc[UR12][R20.64], R25 ;  /* 0x0000001914006986 */ /* 0x0003e2000c10150c */
[----:B------:R-:W-:-:S05]  /*44da0*/  LEA.HI.X.SX32 R23, R23, R2, 0x1, P5 ;  /* 0x0000000217177211 */ /* 0x000fca00028f0eff */
[----:B---3--:R3:W-:Y:S01]  /*44db0*/  @P2 STG.E.U16 desc[UR12][R22.64], R9 ;  /* 0x0000000916002986 */ /* 0x0087e2000c10150c */
[----:B-1----:R-:W-:-:S04]  /*44dc0*/  LEA R20, P6, R24, R3, 0x1 ;  /* 0x0000000318147211 */ /* 0x002fc800078c08ff */
[----:B------:R-:W-:Y:S01]  /*44dd0*/  LEA.HI.X.SX32 R21, R24, R2, 0x1, P6 ;  /* 0x0000000218157211 */ /* 0x000fe200030f0eff */
[----:B---3--:R-:W-:Y:S02]  /*44de0*/  IMAD R22, R26, 0x2, R24 ;  /* 0x000000021a167824 */ /* 0x008fe400078e0218 */
[----:B------:R-:W1:Y:S01]  /*44df0*/  LDC R26, c[0x0][0x248] ;  /* 0x00009200ff1a7b82 */ /* 0x000e620000000800 */
[----:B-----5:R-:W-:Y:S01]  /*44e00*/  ISETP.LT.AND P5, PT, R7, UR4, !P0 ;  /* 0x0000000407007c0c */ /* 0x020fe2000c7a1270 */
[----:B----4-:R0:W-:Y:S01]  /*44e10*/  @P3 STG.E.U16 desc[UR12][R20.64], R10 ;  /* 0x0000000a14003986 */ /* 0x0101e2000c10150c */
[----:B------:R-:W-:Y:S01]  /*44e20*/  ULDC UR4, c[0x0][0x22c] ;  /* 0x00008b0000047ab9 */ /* 0x000fe20000000800 */
[----:B------:R-:W-:-:S04]  /*44e30*/  LEA R24, P3, R22, R3, 0x1 ;  /* 0x0000000316187211 */ /* 0x000fc800078608ff */
[----:B------:R-:W-:Y:S01]  /*44e40*/  LEA.HI.X.SX32 R25, R22, R2, 0x1, P3 ;  /* 0x0000000216197211 */ /* 0x000fe200018f0eff */
[----:B0-----:R-:W-:-:S04]  /*44e50*/  IMAD R21, R27, 0x2, R22 ;  /* 0x000000021b157824 */ /* 0x001fc800078e0216 */
[----:B------:R-:W-:Y:S01]  /*44e60*/  IMAD R20, R29, 0x2, R21 ;  /* 0x000000021d147824 */ /* 0x000fe200078e0215 */
[----:B------:R-:W-:-:S04]  /*44e70*/  LEA R22, P6, R21, R3, 0x1 ;  /* 0x0000000315167211 */ /* 0x000fc800078c08ff */
[----:B------:R-:W-:Y:S02]  /*44e80*/  LEA.HI.X.SX32 R23, R21, R2, 0x1, P6 ;  /* 0x0000000215177211 */ /* 0x000fe400030f0eff */
[----:B--2---:R-:W-:Y:S01]  /*44e90*/  ISETP.LT.AND P2, PT, R5, UR4, !P0 ;  /* 0x0000000405007c0c */ /* 0x004fe2000c741270 */
[----:B------:R-:W-:Y:S01]  /*44ea0*/  ULDC UR4, c[0x0][0x22c] ;  /* 0x00008b0000047ab9 */ /* 0x000fe20000000800 */
[----:B------:R-:W2:Y:S04]  /*44eb0*/  LDL.LU R5, [R1+0x144] ;  /* 0x0001440001057983 */ /* 0x000ea80000300800 */
[----:B------:R-:W3:Y:S01]  /*44ec0*/  LDL R27, [R1+0x140] ;  /* 0x00014000011b7983 */ /* 0x000ee20000100800 */
[----:B------:R-:W-:Y:S01]  /*44ed0*/  ISETP.LT.AND P3, PT, R6, UR4, !P0 ;  /* 0x0000000406007c0c */ /* 0x000fe2000c761270 */
[----:B------:R-:W-:-:S02]  /*44ee0*/  ULDC UR4, c[0x0][0x22c] ;  /* 0x00008b0000047ab9 */ /* 0x000fc40000000800 */
[----:B------:R-:W4:Y:S04]  /*44ef0*/  LDL.LU R6, [R1+0x148] ;  /* 0x0001480001067983 */ /* 0x000f280000300800 */
[----:B------:R-:W5:Y:S04]  /*44f00*/  LDL.LU R7, [R1+0x14c] ;  /* 0x00014c0001077983 */ /* 0x000f680000300800 */
[----:B------:R-:W2:Y:S04]  /*44f10*/  LDL.LU R29, [R1+0x11fc] ;  /* 0x0011fc00011d7983 */ /* 0x000ea80000300800 */
[----:B------:R-:W3:Y:S04]  /*44f20*/  LDL.LU R21, [R1+0x1200] ;  /* 0x0012000001157983 */ /* 0x000ee80000300800 */
[----:B------:R-:W-:Y:S04]  /*44f30*/  @P4 STG.E.U16 desc[UR12][R24.64], R11 ;  /* 0x0000000b18004986 */ /* 0x000fe8000c10150c */
[----:B------:R0:W-:Y:S04]  /*44f40*/  @P5 STG.E.U16 desc[UR12][R22.64], R4 ;  /* 0x0000000416005986 */ /* 0x0001e8000c10150c */
[----:B0-----:R-:W4:Y:S01]  /*44f50*/  LDL.LU R23, [R1+0x1204] ;  /* 0x0012040001177983 */ /* 0x001f220000300800 */
[----:B------:R-:W-:-:S04]  /*44f60*/  LEA R24, P6, R20, R3, 0x1 ;  /* 0x0000000314187211 */ /* 0x000fc800078c08ff */
[----:B------:R-:W-:Y:S01]  /*44f70*/  LEA.HI.X.SX32 R25, R20, R2, 0x1, P6 ;  /* 0x0000000214197211 */ /* 0x000fe200030f0eff */
[----:B-1----:R-:W-:Y:S02]  /*44f80*/  IMAD R20, R26, 0x2, R20 ;  /* 0x000000021a147824 */ /* 0x002fe400078e0214 */
[----:B------:R-:W5:Y:S01]  /*44f90*/  LDL.LU R26, [R1+0x1208] ;  /* 0x00120800011a7983 */ /* 0x000f620000300800 */
[----:B--2---:R-:W-:Y:S01]  /*44fa0*/  ISETP.LT.AND P4, PT, R29, UR4, !P0 ;  /* 0x000000041d007c0c */ /* 0x004fe2000c781270 */
[----:B------:R-:W-:Y:S01]  /*44fb0*/  ULDC UR4, c[0x0][0x22c] ;  /* 0x00008b0000047ab9 */ /* 0x000fe20000000800 */
[----:B------:R-:W0:Y:S01]  /*44fc0*/  LDC R29, c[0x0][0x248] ;  /* 0x00009200ff1d7b82 */ /* 0x000e220000000800 */
[----:B---3--:R-:W-:Y:S01]  /*44fd0*/  ISETP.LT.AND P5, PT, R21, UR4, !P0 ;  /* 0x0000000415007c0c */ /* 0x008fe2000c7a1270 */
[----:B------:R-:W-:Y:S01]  /*44fe0*/  IMAD R21, R28, 0x2, R20 ;  /* 0x000000021c157824 */ /* 0x000fe200078e0214 */
[----:B------:R1:W-:Y:S01]  /*44ff0*/  @P2 STG.E.U16 desc[UR12][R24.64], R27 ;  /* 0x0000001b18002986 */ /* 0x0003e2000c10150c */
[----:B------:R-:W-:-:S04]  /*45000*/  ULDC UR4, c[0x0][0x22c] ;  /* 0x00008b0000047ab9 */ /* 0x000fc80000000800 */
[----:B------:R-:W2:Y:S01]  /*45010*/  LDC R28, c[0x0][0x248] ;  /* 0x00009200ff1c7b82 */ /* 0x000ea20000000800 */
[-C--:B------:R-:W-:Y:S02]  /*45020*/  LEA R22, P6, R21, R3.reuse, 0x1 ;  /* 0x0000000315167211 */ /* 0x080fe400078c08ff */
[----:B-1----:R-:W-:-:S05]  /*45030*/  LEA R24, P2, R20, R3, 0x1 ;  /* 0x0000000314187211 */ /* 0x002fca00078408ff */
[----:B------:R-:W1:Y:S01]  /*45040*/  LDC R27, c[0x0][0x248] ;  /* 0x00009200ff1b7b82 */ /* 0x000e620000000800 */
[-C--:B------:R-:W-:Y:S02]  /*45050*/  LEA.HI.X.SX32 R25, R20, R2.reuse, 0x1, P2 ;  /* 0x0000000214197211 */ /* 0x080fe400010f0eff */
[----:B----4-:R-:W-:Y:S01]  /*45060*/  ISETP.LT.AND P2, PT, R23, UR4, !P0 ;  /* 0x0000000417007c0c */ /* 0x010fe2000c741270 */
[----:B------:R-:W-:Y:S01]  /*45070*/  ULDC UR4, c[0x0][0x22c] ;  /* 0x00008b0000047ab9 */ /* 0x000fe20000000800 */
[----:B------:R-:W-:Y:S01]  /*45080*/  LEA.HI.X.SX32 R23, R21, R2, 0x1, P6 ;  /* 0x0000000215177211 */ /* 0x000fe200030f0eff */
[----:B------:R-:W-:Y:S04]  /*45090*/  @P3 STG.E.U16 desc[UR12][R24.64], R5 ;  /* 0x0000000518003986 */ /* 0x000fe8000c10150c */
[----:B------:R3:W-:Y:S01]  /*450a0*/  @P4 STG.E.U16 desc[UR12][R22.64], R6 ;  /* 0x0000000616004986 */ /* 0x0007e2000c10150c */
[----:B--2---:R-:W-:-:S03]  /*450b0*/  IMAD R20, R28, 0x2, R21 ;  /* 0x000000021c147824 */ /* 0x004fc600078e0215 */
[----:B------:R-:W2:Y:S01]  /*450c0*/  LDL.LU R28, [R1+0x1214] ;  /* 0x00121400011c7983 */ /* 0x000ea20000300800 */
[----:B0-----:R-:W-:-:S03]  /*450d0*/  IMAD R21, R29, 0x2, R20 ;  /* 0x000000021d157824 */ /* 0x001fc600078e0214 */
[----:B---3--:R-:W3:Y:S04]  /*450e0*/  LDL.LU R22, [R1+0x1210] ;  /* 0x0012100001167983 */ /* 0x008ee80000300800 */
[----:B------:R-:W4:Y:S01]  /*450f0*/  LDL.LU R29, [R1+0x120c] ;  /* 0x00120c00011d7983 */ /* 0x000f220000300800 */
[----:B------:R-:W-:-:S04]  /*45100*/  LEA R24, P6, R20, R3, 0x1 ;  /* 0x0000000314187211 */ /* 0x000fc800078c08ff */
[-C--:B------:R-:W-:Y:S02]  /*45110*/  LEA.HI.X.SX32 R25, R20, R2.reuse, 0x1, P6 ;  /* 0x0000000214197211 */ /* 0x080fe400030f0eff */
[----:B-----5:R-:W-:Y:S01]  /*45120*/  ISETP.LT.AND P3, PT, R26, UR4, !P0 ;  /* 0x000000041a007c0c */ /* 0x020fe2000c761270 */
[----:B------:R-:W-:Y:S01]  /*45130*/  ULDC UR4, c[0x0][0x22c] ;  /* 0x00008b0000047ab9 */ /* 0x000fe20000000800 */
[----:B------:R-:W-:Y:S01]  /*45140*/  LEA R20, P6, R21, R3, 0x1 ;  /* 0x0000000315147211 */ /* 0x000fe200078c08ff */
[----:B------:R1:W-:Y:S01]  /*45150*/  @P5 STG.E.U16 desc[UR12][R24.64], R7 ;  /* 0x0000000718005986 */ /* 0x0003e2000c10150c */
[----:B------:R-:W-:Y:S01]  /*45160*/  PRMT R23, R9, 0x7632, R23 ;  /* 0x0000763209177816 */ /* 0x000fe20000000017 */
[----:B------:R-:W0:Y:S02]  /*45170*/  LDC R26, c[0x0][0x248] ;  /* 0x00009200ff1a7b82 */ /* 0x000e240000000800 */
[----:B------:R-:W5:Y:S01]  /*45180*/  LDL.LU R9, [R1+0x12f8] ;  /* 0x0012f80001097983 */ /* 0x000f620000300800 */
[----:B-1----:R-:W-:Y:S01]  /*45190*/  IMAD R24, R27, 0x2, R21 ;  /* 0x000000021b187824 */ /* 0x002fe200078e0215 */
[----:B------:R-:W-:-:S02]  /*451a0*/  LEA.HI.X.SX32 R21, R21, R2, 0x1, P6 ;  /* 0x0000000215157211 */ /* 0x000fc400030f0eff */
[----:B------:R-:W5:Y:S04]  /*451b0*/  LDL.LU R27, [R1+0x140] ;  /* 0x00014000011b7983 */ /* 0x000f680000300800 */
[----:B------:R1:W-:Y:S02]  /*451c0*/  @P2 STG.E.U16 desc[UR12][R20.64], R23 ;  /* 0x0000001714002986 */ /* 0x0003e4000c10150c */
[----:B-1----:R-:W-:Y:S02]  /*451d0*/  PRMT R21, R10, 0x7632, R21 ;  /* 0x000076320a157816 */ /* 0x002fe40000000015 */
[----:B------:R-:W5:Y:S01]  /*451e0*/  LDL.LU R10, [R1+0x12f4] ;  /* 0x0012f400010a7983 */ /* 0x000f620000300800 */
[----:B----4-:R-:W-:Y:S01]  /*451f0*/  ISETP.LT.AND P4, PT, R29, UR4, !P0 ;  /* 0x000000041d007c0c */ /* 0x010fe2000c781270 */
[----:B------:R-:W-:Y:S01]  /*45200*/  ULDC UR4, c[0x0][0x22c] ;  /* 0x00008b0000047ab9 */ /* 0x000fe20000000800 */
[----:B0-----:R-:W-:Y:S01]  /*45210*/  IMAD R20, R26, 0x2, R24 ;  /* 0x000000021a147824 */ /* 0x001fe200078e0218 */
[----:B---3--:R-:W-:Y:S01]  /*45220*/  ISETP.LT.AND P5, PT, R22, UR4, !P0 ;  /* 0x0000000416007c0c */ /* 0x008fe2000c7a1270 */
[----:B------:R-:W0:Y:S01]  /*45230*/  LDC R29, c[0x0][0x248] ;  /* 0x00009200ff1d7b82 */ /* 0x000e220000000800 */
[----:B------:R-:W-:Y:S01]  /*45240*/  LEA R22, P6, R24, R3, 0x1 ;  /* 0x0000000318167211 */ /* 0x000fe200078c08ff */
[----:B------:R-:W-:-:S03]  /*45250*/  ULDC UR4, c[0x0][0x22c] ;  /* 0x00008b0000047ab9 */ /* 0x000fc60000000800 */
[----:B------:R-:W-:-:S03]  /*45260*/  LEA.HI.X.SX32 R23, R24, R2, 0x1, P6 ;  /* 0x0000000218177211 */ /* 0x000fc600030f0eff */
[----:B------:R-:W1:Y:S02]  /*45270*/  LDC R24, c[0x0][0x248] ;  /* 0x00009200ff187b82 */ /* 0x000e640000000800 */
[----:B------:R3:W-:Y:S04]  /*45280*/  @P3 STG.E.U16 desc[UR12][R22.64], R21 ;  /* 0x0000001516003986 */ /* 0x0007e8000c10150c */
[----:B---3--:R-:W3:Y:S01]  /*45290*/  LDL.LU R21, [R1+0x1218] ;  /* 0x0012180001157983 */ /* 0x008ee20000300800 */
[C---:B------:R-:W-:Y:S02]  /*452a0*/  LEA R22, P6, R20.reuse, R3, 0x1 ;  /* 0x0000000314167211 */ /* 0x040fe400078c08ff */
[----:B------:R-:W-:Y:S02]  /*452b0*/  PRMT R26, R11, 0x7632, R26 ;  /* 0x000076320b1a7816 */ /* 0x000fe4000000001a */
[----:B------:R-:W-:Y:S01]  /*452c0*/  LEA.HI.X.SX32 R23, R20, R2, 0x1, P6 ;  /* 0x0000000214177211 */ /* 0x000fe200030f0eff */
[----:B------:R-:W4:Y:S01]  /*452d0*/  LDL.LU R11, [R1+0x12f0] ;  /* 0x0012f000010b7983 */ /* 0x000f220000300800 */
[----:B------:R-:W-:-:S03]  /*452e0*/  PRMT R25, R4, 0x7632, R25 ;  /* 0x0000763204197816 */ /* 0x000fc60000000019 */
[----:B------:R-:W4:Y:S04]  /*452f0*/  LDL.LU R4, [R1+0x12ec] ;  /* 0x0012ec0001047983 */ /* 0x000f280000300800 */
[----:B------:R2:W-:Y:S01]  /*45300*/  @P4 STG.E.U16 desc[UR12][R22.64], R26 ;  /* 0x0000001a16004986 */ /* 0x0005e2000c10150c */
[----:B-1----:R-:W-:-:S03]  /*45310*/  IMAD R24, R24, 0x2, R20 ;  /* 0x0000000218187824 */ /* 0x002fc600078e0214 */
[----:B--2---:R-:W2:Y:S01]  /*45320*/  LDL.LU R23, [R1+0x121c] ;  /* 0x00121c0001177983 */ /* 0x004ea20000300800 */
[----:B------:R-:W-:Y:S01]  /*45330*/  ISETP.LT.AND P2, PT, R28, UR4, !P0 ;  /* 0x000000041c007c0c */ /* 0x000fe2000c741270 */
[----:B------:R-:W-:Y:S01]  /*45340*/  ULDC UR4, c[0x0][0x22c] ;  /* 0x00008b0000047ab9 */ /* 0x000fe20000000800 */
[CC--:B------:R-:W-:Y:S01]  /*45350*/  LEA R20, P6, R24.reuse, R3.reuse, 0x1 ;  /* 0x0000000318147211 */ /* 0x0c0fe200078c08ff */
[----:B------:R-:W1:Y:S01]  /*45360*/  LDC R28, c[0x0][0x248] ;  /* 0x00009200ff1c7b82 */ /* 0x000e620000000800 */
[----:B---3--:R-:W-:Y:S01]  /*45370*/  ISETP.LT.AND P3, PT, R21, UR4, !P0 ;  /* 0x0000000415007c0c */ /* 0x008fe2000c761270 */
[----:B------:R-:W-:Y:S01]  /*45380*/  ULDC UR4, c[0x0][0x22c] ;  /* 0x00008b0000047ab9 */ /* 0x000fe20000000800 */
[-C--:B------:R-:W-:Y:S01]  /*45390*/  LEA.HI.X.SX32 R21, R24, R2.reuse, 0x1, P6 ;  /* 0x0000000218157211 */ /* 0x080fe200030f0eff */
[----:B0-----:R-:W-:Y:S02]  /*453a0*/  IMAD R24, R29, 0x2, R24 ;  /* 0x000000021d187824 */ /* 0x001fe400078e0218 */
[----:B------:R-:W3:Y:S04]  /*453b0*/  LDL.LU R29, [R1+0x1224] ;  /* 0x00122400011d7983 */ /* 0x000ee80000300800 */
[----:B------:R0:W-:Y:S04]  /*453c0*/  @P5 STG.E.U16 desc[UR12][R20.64], R25 ;  /* 0x0000001914005986 */ /* 0x0001e8000c10150c */
[----:B0-----:R-:W4:Y:S01]  /*453d0*/  LDL.LU R20, [R1+0x1220] ;  /* 0x0012200001147983 */ /* 0x001f220000300800 */
[----:B------:R-:W-:Y:S01]  /*453e0*/  LEA R22, P5, R24, R3, 0x1 ;  /* 0x0000000318167211 */ /* 0x000fe200078a08ff */
[----:B-1----:R-:W-:Y:S01]  /*453f0*/  IMAD R21, R28, 0x2, R24 ;  /* 0x000000021c157824 */ /* 0x002fe200078e0218 */
[----:B------:R-:W0:Y:S01]  /*45400*/  LDC R25, c[0x0][0x248] ;  /* 0x00009200ff197b82 */ /* 0x000e220000000800 */
[----:B------:R-:W3:Y:S01]  /*45410*/  LDL.LU R28, [R1+0x1228] ;  /* 0x00122800011c7983 */ /* 0x000ee20000300800 */
[----:B--2---:R-:W-:Y:S01]  /*45420*/  ISETP.LT.AND P4, PT, R23, UR4, !P0 ;  /* 0x0000000417007c0c */ /* 0x004fe2000c781270 */
[----:B------:R-:W-:Y:S01]  /*45430*/  ULDC UR4, c[0x0][0x22c] ;  /* 0x00008b0000047ab9 */ /* 0x000fe20000000800 */
[----:B------:R-:W-:-:S02]  /*45440*/  LEA.HI.X.SX32 R23, R24, R2, 0x1, P5 ;  /* 0x0000000218177211 */ /* 0x000fc400028f0eff */
[----:B-----5:R-:W-:Y:S02]  /*45450*/  PRMT R24, R27, 0x7632, R24 ;  /* 0x000076321b187816 */ /* 0x020fe40000000018 */
[----:B------:R-:W1:Y:S03]  /*45460*/  LDC R27, c[0x0][0x248] ;  /* 0x00009200ff1b7b82 */ /* 0x000e660000000800 */
[----:B------:R2:W-:Y:S02]  /*45470*/  @P2 STG.E.U16 desc[UR12][R22.64], R24 ;  /* 0x0000001816002986 */ /* 0x0005e4000c10150c */
[----:B--2---:R-:W-:Y:S02]  /*45480*/  PRMT R23, R5, 0x7632, R23 ;  /* 0x0000763205177816 */ /* 0x004fe40000000017 */
[----:B------:R-:W-:Y:S01]  /*45490*/  PRMT R26, R6, 0x7632, R26 ;  /* 0x00007632061a7816 */ /* 0x000fe2000000001a */
[----:B------:R-:W2:Y:S01]  /*454a0*/  LDL.LU R5, [R1+0x12e8] ;  /* 0x0012e80001057983 */ /* 0x000ea20000300800 */
[----:B------:R-:W-:-:S03]  /*454b0*/  PRMT R24, R7, 0x7632, R24 ;  /* 0x0000763207187816 */ /* 0x000fc60000000018 */
[----:B------:R-:W5:Y:S01]  /*454c0*/  LDL.LU R6, [R1+0x12e4] ;  /* 0x0012e40001067983 */ /* 0x000f620000300800 */
[----:B-1----:R-:W-:-:S03]  /*454d0*/  IMAD R22, R27, 0x2, R21 ;  /* 0x000000021b167824 */ /* 0x002fc600078e0215 */
[----:B------:R-:W5:Y:S01]  /*454e0*/  LDL.LU R7, [R1+0x12e0] ;  /* 0x0012e00001077983 */ /* 0x000f620000300800 */
[----:B------:R-:W1:Y:S01]  /*454f0*/  LDC R27, c[0x0][0x248] ;  /* 0x00009200ff1b7b82 */ /* 0x000e620000000800 */
[----:B----4-:R-:W-:Y:S01]  /*45500*/  ISETP.LT.AND P5, PT, R20, UR4, !P0 ;  /* 0x0000000414007c0c */ /* 0x010fe2000c7a1270 */
[----:B------:R-:W-:Y:S01]  /*45510*/  ULDC UR4, c[0x0][0x22c] ;  /* 0x00008b0000047ab9 */ /* 0x000fe20000000800 */
[----:B------:R-:W-:-:S04]  /*45520*/  LEA R20, P6, R21, R3, 0x1 ;  /* 0x0000000315147211 */ /* 0x000fc800078c08ff */
[----:B------:R-:W-:-:S05]  /*45530*/  LEA.HI.X.SX32 R21, R21, R2, 0x1, P6 ;  /* 0x0000000215157211 */ /* 0x000fca00030f0eff */
[----:B------:R0:W-:Y:S02]  /*45540*/  @P3 STG.E.U16 desc[UR12][R20.64], R23 ;  /* 0x0000001714003986 */ /* 0x0001e4000c10150c */
[----:B0-----:R-:W-:Y:S02]  /*45550*/  IMAD R23, R25, 0x2, R22 ;  /* 0x0000000219177824 */ /* 0x001fe400078e0216 */
[----:B------:R-:W0:Y:S01]  /*45560*/  LDC R25, c[0x0][0x248] ;  /* 0x00009200ff197b82 */ /* 0x000e220000000800 */
[----:B------:R-:W-:-:S04]  /*45570*/  LEA R20, P3, R22, R3, 0x1 ;  /* 0x0000000316147211 */ /* 0x000fc800078608ff */
[----:B------:R-:W-:-:S05]  /*45580*/  LEA.HI.X.SX32 R21, R22, R2, 0x1, P3 ;  /* 0x0000000216157211 */ /* 0x000fca00018f0eff */
[----:B------:R4:W-:Y:S01]  /*45590*/  @P4 STG.E.U16 desc[UR12][R20.64], R26 ;  /* 0x0000001a14004986 */ /* 0x0009e2000c10150c */
[----:B------:R-:W-:-:S03]  /*455a0*/  LEA R22, P3, R23, R3, 0x1 ;  /* 0x0000000317167211 */ /* 0x000fc600078608ff */
[----:B----4-:R-:W4:Y:S04]  /*455b0*/  LDL.LU R26, [R1+0x1234] ;  /* 0x00123400011a7983 */ /* 0x010f280000300800 */
[----:B------:R-:W2:Y:S01]  /*455c0*/  LDL.LU R21, [R1+0x1238] ;  /* 0x0012380001157983 */ /* 0x000ea20000300800 */
[----:B0-----:R-:W-:Y:S01]  /*455d0*/  IMAD R25, R25, 0x2, R23 ;  /* 0x0000000219197824 */ /* 0x001fe200078e0217 */
[----:B------:R-:W-:-:S05]  /*455e0*/  LEA.HI.X.SX32 R23, R23, R2, 0x1, P3 ;  /* 0x0000000217177211 */ /* 0x000fca00018f0eff */
[----:B------:R0:W-:Y:S04]  /*455f0*/  @P5 STG.E.U16 desc[UR12][R22.64], R24 ;  /* 0x0000001816005986 */ /* 0x0001e8000c10150c */
[----:B0-----:R-:W5:Y:S01]  /*45600*/  LDL.LU R22, [R1+0x1230] ;  /* 0x0012300001167983 */ /* 0x001f620000300800 */
[----:B---3--:R-:W-:Y:S01]  /*45610*/  ISETP.LT.AND P2, PT, R28, UR4, !P0 ;  /* 0x000000041c007c0c */ /* 0x008fe2000c741270 */
[----:B------:R-:W-:Y:S01]  /*45620*/  ULDC UR4, c[0x0][0x22c] ;  /* 0x00008b0000047ab9 */ /* 0x000fe20000000800 */
[----:B------:R-:W0:Y:S01]  /*45630*/  LDC R28, c[0x0][0x248] ;  /* 0x00009200ff1c7b82 */ /* 0x000e220000000800 */
[----:B------:R-:W-:Y:S01]  /*45640*/  ISETP.LT.AND P6, PT, R29, UR4, !P0 ;  /* 0x000000041d007c0c */ /* 0x000fe2000c7c1270 */
[----:B------:R-:W-:Y:S01]  /*45650*/  ULDC UR4, c[0x0][0x22c] ;  /* 0x00008b0000047ab9 */ /* 0x000fe20000000800 */
[----:B------:R-:W-:-:S05]  /*45660*/  LEA R20, P4, R25, R3, 0x1 ;  /* 0x0000000319147211 */ /* 0x000fca00078808ff */
[----:B------:R-:W3:Y:S01]  /*45670*/  LDC R29, c[0x0][0x248] ;  /* 0x00009200ff1d7b82 */ /* 0x000ee20000000800 */
[----:B--2---:R-:W-:Y:S01]  /*45680*/  ISETP.LT.AND P3, PT, R21, UR4, !P0 ;  /* 0x0000000415007c0c */ /* 0x004fe2000c761270 */
[----:B------:R-:W-:Y:S01]  /*45690*/  ULDC UR4, c[0x0][0x22c] ;  /* 0x00008b0000047ab9 */ /* 0x000fe20000000800 */
[----:B------:R-:W-:Y:S01]  /*456a0*/  LEA.HI.X.SX32 R21, R25, R2, 0x1, P4 ;  /* 0x0000000219157211 */ /* 0x000fe200020f0eff */
[----:B-1----:R-:W-:Y:S01]  /*456b0*/  IMAD R25, R27, 0x2, R25 ;  /* 0x000000021b197824 */ /* 0x002fe200078e0219 */
[----:B----4-:R-:W-:Y:S01]  /*456c0*/  ISETP.LT.AND P4, PT, R26, UR4, !P0 ;  /* 0x000000041a007c0c */ /* 0x010fe2000c781270 */
[----:B------:R-:W-:Y:S02]  /*456d0*/  ULDC UR4, c[0x0][0x22c] ;  /* 0x00008b0000047ab9 */ /* 0x000fe40000000800 */
[----:B------:R-:W1:Y:S01]  /*456e0*/  LDC R26, c[0x0][0x248] ;  /* 0x00009200ff1a7b82 */ /* 0x000e620000000800 */
[----:B------:R2:W-:Y:S01]  /*456f0*/  @P2 STG.E.U16 desc[UR12][R20.64], R4 ;  /* 0x0000000414002986 */ /* 0x0005e2000c10150c */
[----:B0-----:R-:W-:-:S06]  /*45700*/  IMAD R23, R28, 0x2, R25 ;  /* 0x000000021c177824 */ /* 0x001fcc00078e0219 */
[----:B------:R-:W0:Y:S01]  /*45710*/  LDC R27, c[0x0][0x248] ;  /* 0x00009200ff1b7b82 */ /* 0x000e220000000800 */
[----:B--2---:R-:W-:-:S07]  /*45720*/  LEA R20, P2, R25, R3, 0x1 ;  /* 0x0000000319147211 */ /* 0x004fce00078408ff */
[----:B------:R-:W2:Y:S01]  /*45730*/  LDC R28, c[0x0][0x248] ;  /* 0x00009200ff1c7b82 */ /* 0x000ea20000000800 */
[-C--:B------:R-:W-:Y:S02]  /*45740*/  LEA.HI.X.SX32 R21, R25, R2.reuse, 0x1, P2 ;  /* 0x0000000219157211 */ /* 0x080fe400010f0eff */
[----:B-----5:R-:W-:Y:S01]  /*45750*/  ISETP.LT.AND P2, PT, R22, UR4, !P0 ;  /* 0x0000000416007c0c */ /* 0x020fe2000c741270 */
[----:B---3--:R-:W-:Y:S01]  /*45760*/  IMAD R24, R29, 0x2, R23 ;  /* 0x000000021d187824 */ /* 0x008fe200078e0217 */
[CC--:B------:R-:W-:Y:S01]  /*45770*/  LEA R22, P5, R23.reuse, R3.reuse, 0x1 ;  /* 0x0000000317167211 */ /* 0x0c0fe200078a08ff */
[----:B------:R-:W3:Y:S01]  /*45780*/  LDL.LU R25, [R1+0x1244] ;  /* 0x0012440001197983 */ /* 0x000ee20000300800 */
[----:B------:R-:W-:Y:S02]  /*45790*/  ULDC UR4, c[0x0][0x22c] ;  /* 0x00008b0000047ab9 */ /* 0x000fe40000000800 */
[----:B------:R-:W-:Y:S01]  /*457a0*/  LEA.HI.X.SX32 R23, R23, R2, 0x1, P5 ;  /* 0x0000000217177211 */ /* 0x000fe200028f0eff */
[----:B------:R-:W-:Y:S04]  /*457b0*/  @P6 STG.E.U16 desc[UR12][R20.64], R5 ;  /* 0x0000000514006986 */ /* 0x000fe8000c10150c */
[----:B------:R-:W4:Y:S04]  /*457c0*/  LDL.LU R29, [R1+0x123c] ;  /* 0x00123c00011d7983 */ /* 0x000f280000300800 */
[----:B------:R5:W-:Y:S04]  /*457d0*/  @P3 STG.E.U16 desc[UR12][R22.64], R6 ;  /* 0x0000000616003986 */ /* 0x000be8000c10150c */
[----:B-----5:R-:W5:Y:S01]  /*457e0*/  LDL.LU R23, [R1+0x1240] ;  /* 0x0012400001177983 */ /* 0x020f620000300800 */
[----:B------:R-:W-:-:S04]  /*457f0*/  LEA R20, P6, R24, R3, 0x1 ;  /* 0x0000000318147211 */ /* 0x000fc800078c08ff */
[----:B------:R-:W-:Y:S01]  /*45800*/  LEA.HI.X.SX32 R21, R24, R2, 0x1, P6 ;  /* 0x0000000218157211 */ /* 0x000fe200030f0eff */
[----:B-1----:R-:W-:Y:S02]  /*45810*/  IMAD R24, R26, 0x2, R24 ;  /* 0x000000021a187824 */ /* 0x002fe400078e0218 */
[----:B------:R-:W1:Y:S02]  /*45820*/  LDC R26, c[0x0][0x248] ;  /* 0x00009200ff1a7b82 */ /* 0x000e640000000800 */
[----:B------:R0:W-:Y:S02]  /*45830*/  @P4 STG.E.U16 desc[UR12][R20.64], R7 ;  /* 0x0000000714004986 */ /* 0x0001e4000c10150c */
[----:B0-----:R-:W-:-:S04]  /*45840*/  LEA R20, P6, R24, R3, 0x1 ;  /* 0x0000000318147211 */ /* 0x001fc800078c08ff */
[----:B------:R-:W-:-:S05]  /*45850*/  LEA.HI.X.SX32 R21, R24, R2, 0x1, P6 ;  /* 0x0000000218157211 */ /* 0x000fca00030f0eff */
[----:B------:R0:W-:Y:S01]  /*45860*/  @P2 STG.E.U16 desc[UR12][R20.64], R8 ;  /* 0x0000000814002986 */ /* 0x0001e2000c10150c */
[----:B---3--:R-:W-:Y:S01]  /*45870*/  ISETP.LT.AND P5, PT, R25, UR4, !P0 ;  /* 0x0000000419007c0c */ /* 0x008fe2000c7a1270 */
[----:B------:R-:W-:Y:S01]  /*45880*/  ULDC UR4, c[0x0][0x22c] ;  /* 0x00008b0000047ab9 */ /* 0x000fe20000000800 */
[----:B------:R-:W3:Y:S01]  /*45890*/  LDC R25, c[0x0][0x248] ;  /* 0x00009200ff197b82 */ /* 0x000ee20000000800 */
[----:B-----5:R-:W-:Y:S01]  /*458a0*/  ISETP.LT.AND P3, PT, R23, UR4, !P0 ;  /* 0x0000000417007c0c */ /* 0x020fe2000c761270 */
[----:B------:R-:W-:Y:S01]  /*458b0*/  IMAD R23, R27, 0x2, R24 ;  /* 0x000000021b177824 */ /* 0x000fe200078e0218 */
[----:B------:R-:W-:Y:S01]  /*458c0*/  ULDC UR4, c[0x0][0x22c] ;  /* 0x00008b0000047ab9 */ /* 0x000fe20000000800 */
[----:B------:R-:W5:Y:S02]  /*458d0*/  LDL.LU R27, [R1+0x124c] ;  /* 0x00124c00011b7983 */ /* 0x000f640000300800 */
[----:B--2---:R-:W-:Y:S02]  /*458e0*/  IMAD R24, R28, 0x2, R23 ;  /* 0x000000021c187824 */ /* 0x004fe400078e0217 */
[----:B------:R-:W2:Y:S04]  /*458f0*/  LDL.LU R28, [R1+0x1254] ;  /* 0x00125400011c7983 */ /* 0x000ea80000300800 */
[----:B0-----:R-:W5:Y:S01]  /*45900*/  LDL.LU R21, [R1+0x1248] ;  /* 0x0012480001157983 */ /* 0x001f620000300800 */
[----:B----4-:R-:W-:-:S02]  /*45910*/  ISETP.LT.AND P4, PT, R29, UR4, !P0 ;  /* 0x000000041d007c0c */ /* 0x010fc4000c781270 */
[-C--:B------:R-:W-:Y:S01]  /*45920*/  LEA R22, P6, R23, R3.reuse, 0x1 ;  /* 0x0000000317167211 */ /* 0x080fe200078c08ff */
[----:B------:R-:W0:Y:S01]  /*45930*/  LDC R29, c[0x0][0x248] ;  /* 0x00009200ff1d7b82 */ /* 0x000e220000000800 */
[----:B---3--:R-:W-:Y:S01]  /*45940*/  IMAD R25, R25, 0x2, R24 ;  /* 0x0000000219197824 */ /* 0x008fe200078e0218 */
[----:B------:R-:W-:Y:S01]  /*45950*/  ULDC UR4, c[0x0][0x22c] ;  /* 0x00008b0000047ab9 */ /* 0x000fe20000000800 */
[----:B------:R-:W-:Y:S02]  /*45960*/  LEA.HI.X.SX32 R23, R23, R2, 0x1, P6 ;  /* 0x0000000217177211 */ /* 0x000fe400030f0eff */
[----:B------:R-:W-:-:S03]  /*45970*/  LEA R20, P6, R24, R3, 0x1 ;  /* 0x0000000318147211 */ /* 0x000fc600078c08ff */
[----:B------:R3:W-:Y:S01]  /*45980*/  @P5 STG.E.U16 desc[UR12][R22.64], R9 ;  /* 0x0000000916005986 */ /* 0x0007e2000c10150c */
[----:B-----5:R-:W-:Y:S01]  /*45990*/  ISETP.LT.AND P2, PT, R21, UR4, !P0 ;  /* 0x0000000415007c0c */ /* 0x020fe2000c741270 */
[----:B------:R-:W-:Y:S01]  /*459a0*/  ULDC UR4, c[0x0][0x22c] ;  /* 0x00008b0000047ab9 */ /* 0x000fe20000000800 */
[----:B------:R-:W-:Y:S02]  /*459b0*/  LEA.HI.X.SX32 R21, R24, R2, 0x1, P6 ;  /* 0x0000000218157211 */ /* 0x000fe400030f0eff */
[----:B---3--:R-:W-:-:S04]  /*459c0*/  LEA R22, P6, R25, R3, 0x1 ;  /* 0x0000000319167211 */ /* 0x008fc800078c08ff */
[----:B------:R-:W-:Y:S01]  /*459d0*/  LEA.HI.X.SX32 R23, R25, R2, 0x1, P6 ;  /* 0x0000000219177211 */ /* 0x000fe200030f0eff */
[----:B-1----:R-:W-:Y:S01]  /*459e0*/  IMAD R25, R26, 0x2, R25 ;  /* 0x000000021a197824 */ /* 0x002fe200078e0219 */
[----:B------:R1:W-:Y:S01]  /*459f0*/  @P3 STG.E.U16 desc[UR12][R20.64], R10 ;  /* 0x0000000a14003986 */ /* 0x0003e2000c10150c */
[----:B------:R-:W-:Y:S01]  /*45a00*/  ISETP.LT.AND P5, PT, R27, UR4, !P0 ;  /* 0x000000041b007c0c */ /* 0x000fe2000c7a1270 */
[----:B------:R-:W-:Y:S01]  /*45a10*/  ULDC UR4, c[0x0][0x22c] ;  /* 0x00008b0000047ab9 */ /* 0x000fe20000000800 */
[----:B0-----:R-:W-:Y:S01]  /*45a20*/  IMAD R24, R29, 0x2, R25 ;  /* 0x000000021d187824 */ /* 0x001fe200078e0219 */
[----:B------:R0:W-:Y:S01]  /*45a30*/  @P4 STG.E.U16 desc[UR12][R22.64], R11 ;  /* 0x0000000b16004986 */ /* 0x0001e2000c10150c */
[----:B------:R-:W3:Y:S01]  /*45a40*/  LDC R27, c[0x0][0x248] ;  /* 0x00009200ff1b7b82 */ /* 0x000ee20000000800 */
[----:B-1----:R-:W-:-:S07]  /*45a50*/  LEA R20, P4, R25, R3, 0x1 ;  /* 0x0000000319147211 */ /* 0x002fce00078808ff */
[----:B------:R-:W1:Y:S01]  /*45a60*/  LDC R26, c[0x0][0x248] ;  /* 0x00009200ff1a7b82 */ /* 0x000e620000000800 */
[----:B0-----:R-:W4:Y:S01]  /*45a70*/  LDL.LU R23, [R1+0x1250] ;  /* 0x0012500001177983 */ /* 0x001f220000300800 */
[----:B------:R-:W-:-:S03]  /*45a80*/  LEA.HI.X.SX32 R21, R25, R2, 0x1, P4 ;  /* 0x0000000219157211 */ /* 0x000fc600020f0eff */
[----:B------:R-:W5:Y:S04]  /*45a90*/  LDL.LU R29, [R1+0x125c] ;  /* 0x00125c00011d7983 */ /* 0x000f680000300800 */
[----:B------:R-:W5:Y:S01]  /*45aa0*/  LDL.LU R25, [R1+0x1260] ;  /* 0x0012600001197983 */ /* 0x000f620000300800 */
[----:B--2---:R-:W-:Y:S01]  /*45ab0*/  ISETP.LT.AND P3, PT, R28, UR4, !P0 ;  /* 0x000000041c007c0c */ /* 0x004fe2000c761270 */
[----:B------:R-:W-:Y:S01]  /*45ac0*/  ULDC UR4, c[0x0][0x22c] ;  /* 0x00008b0000047ab9 */ /* 0x000fe20000000800 */
[----:B------:R-:W-:Y:S01]  /*45ad0*/  PRMT R4, R4, 0x7632, R4 ;  /* 0x0000763204047816 */ /* 0x000fe20000000004 */
[----:B------:R-:W0:Y:S01]  /*45ae0*/  LDC R28, c[0x0][0x248] ;  /* 0x00009200ff1c7b82 */ /* 0x000e220000000800 */
[----:B------:R-:W-:-:S03]  /*45af0*/  LEA R22, P6, R24, R3, 0x1 ;  /* 0x0000000318167211 */ /* 0x000fc600078c08ff */
[----:B------:R1:W-:Y:S01]  /*45b00*/  @P2 STG.E.U16 desc[UR12][R20.64], R4 ;  /* 0x0000000414002986 */ /* 0x0003e2000c10150c */
[----:B----4-:R-:W-:Y:S01]  /*45b10*/  ISETP.LT.AND P4, PT, R23, UR4, !P0 ;  /* 0x0000000417007c0c */ /* 0x010fe2000c781270 */
[----:B------:R-:W-:Y:S01]  /*45b20*/  ULDC UR4, c[0x0][0x22c] ;  /* 0x00008b0000047ab9 */ /* 0x000fe20000000800 */
[----:B------:R-:W-:Y:S01]  /*45b30*/  LEA.HI.X.SX32 R23, R24, R2, 0x1, P6 ;  /* 0x0000000218177211 */ /* 0x000fe200030f0eff */
[----:B---3--:R-:W-:Y:S01]  /*45b40*/  IMAD R24, R27, 0x2, R24 ;  /* 0x000000021b187824 */ /* 0x008fe200078e0218 */
[----:B-----5:R-:W-:Y:S01]  /*45b50*/  ISETP.LT.AND P2, PT, R25, UR4, !P0 ;  /* 0x0000000419007c0c */ /* 0x020fe2000c741270 */
[----:B------:R-:W-:Y:S01]  /*45b60*/  ULDC UR4, c[0x0][0x22c] ;  /* 0x00008b0000047ab9 */ /* 0x000fe20000000800 */
[----:B------:R-:W-:Y:S01]  /*45b70*/  PRMT R5, R5, 0x7632, R5 ;  /* 0x0000763205057816 */ /* 0x000fe20000000005 */
[----:B-1----:R-:W-:Y:S01]  /*45b80*/  IMAD R20, R26, 0x2, R24 ;  /* 0x000000021a147824 */ /* 0x002fe200078e0218 */
[----:B------:R-:W-:Y:S01]  /*45b90*/  ISETP.LT.AND P6, PT, R29, UR4, !P0 ;  /* 0x000000041d007c0c */ /* 0x000fe2000c7c1270 */
[----:B------:R-:W-:Y:S01]  /*45ba0*/  ULDC UR4, c[0x0][0x22c] ;  /* 0x00008b0000047ab9 */ /* 0x000fe20000000800 */
[----:B------:R-:W2:Y:S01]  /*45bb0*/  LDL.LU R29, [R1+0x1270] ;  /* 0x00127000011d7983 */ /* 0x000ea20000300800 */
[----:B------:R-:W-:Y:S01]  /*45bc0*/  PRMT R9, R6, 0x7632, R9 ;  /* 0x0000763206097816 */ /* 0x000fe20000000009 */
[----:B------:R-:W1:Y:S02]  /*45bd0*/  LDC R25, c[0x0][0x248] ;  /* 0x00009200ff197b82 */ /* 0x000e640000000800 */
[----:B------:R-:W3:Y:S01]  /*45be0*/  LDL.LU R27, [R1+0x1268] ;  /* 0x00126800011b7983 */ /* 0x000ee20000300800 */
[----:B0-----:R-:W-:-:S03]  /*45bf0*/  IMAD R21, R28, 0x2, R20 ;  /* 0x000000021c157824 */ /* 0x001fc600078e0214 */
[----:B------:R0:W-:Y:S01]  /*45c00*/  @P5 STG.E.U16 desc[UR12][R22.64], R5 ;  /* 0x0000000516005986 */ /* 0x0001e2000c10150c */
[C---:B------:R-:W-:Y:S01]  /*45c10*/  LEA R4, P5, R24.reuse, R3, 0x1 ;  /* 0x0000000318047211 */ /* 0x040fe200078a08ff */
[----:B------:R-:W4:Y:S02]  /*45c20*/  LDC R26, c[0x0][0x248] ;  /* 0x00009200ff1a7b82 */ /* 0x000f240000000800 */
[----:B------:R-:W5:Y:S01]  /*45c30*/  LDL.LU R28, [R1+0x1274] ;  /* 0x00127400011c7983 */ /* 0x000f620000300800 */
[----:B0-----:R-:W-:-:S05]  /*45c40*/  LEA.HI.X.SX32 R5, R24, R2, 0x1, P5 ;  /* 0x0000000218057211 */ /* 0x001fca00028f0eff */
[----:B------:R-:W0:Y:S01]  /*45c50*/  LDC R22, c[0x0][0x248] ;  /* 0x00009200ff167b82 */ /* 0x000e220000000800 */
[----:B------:R3:W-:Y:S01]  /*45c60*/  @P3 STG.E.U16 desc[UR12][R4.64], R9 ;  /* 0x0000000904003986 */ /* 0x0007e2000c10150c */
[----:B------:R-:W-:Y:S02]  /*45c70*/  LEA R6, P5, R20, R3, 0x1 ;  /* 0x0000000314067211 */ /* 0x000fe400078a08ff */
[----:B------:R-:W-:-:S04]  /*45c80*/  PRMT R8, R7, 0x7632, R8 ;  /* 0x0000763207087816 */ /* 0x000fc80000000008 */
[----:B------:R-:W0:Y:S01]  /*45c90*/  LDC R23, c[0x0][0x248] ;  /* 0x00009200ff177b82 */ /* 0x000e220000000800 */
[----:B------:R-:W-:Y:S02]  /*45ca0*/  LEA.HI.X.SX32 R7, R20, R2, 0x1, P5 ;  /* 0x0000000214077211 */ /* 0x000fe400028f0eff */
[----:B---3--:R-:W-:-:S05]  /*45cb0*/  ISETP.LT.AND P3, PT, R27, UR4, !P0 ;  /* 0x000000041b007c0c */ /* 0x008fca000c761270 */
[----:B------:R-:W3:Y:S01]  /*45cc0*/  LDC R20, c[0x0][0x248] ;  /* 0x00009200ff147b82 */ /* 0x000ee20000000800 */
[----:B------:R-:W3:Y:S01]  /*45cd0*/  LDL.LU R27, [R1+0x1280] ;  /* 0x00128000011b7983 */ /* 0x000ee20000300800 */
[C---:B------:R-:W-:Y:S01]  /*45ce0*/  LEA R4, P5, R21.reuse, R3, 0x1 ;  /* 0x0000000315047211 */ /* 0x040fe200078a08ff */
[----:B------:R-:W-:Y:S02]  /*45cf0*/  ULDC UR4, c[0x0][0x22c] ;  /* 0x00008b0000047ab9 */ /* 0x000fe40000000800 */
[----:B------:R-:W3:Y:S01]  /*45d00*/  LDL.LU R24, [R1+0x127c] ;  /* 0x00127c0001187983 */ /* 0x000ee20000300800 */
[----:B------:R-:W-:Y:S01]  /*45d10*/  LEA.HI.X.SX32 R5, R21, R2, 0x1, P5 ;  /* 0x0000000215057211 */ /* 0x000fe200028f0eff */
[----:B-1----:R-:W-:Y:S02]  /*45d20*/  IMAD R21, R25, 0x2, R21 ;  /* 0x0000000219157824 */ /* 0x002fe400078e0215 */
[----:B------:R1:W-:Y:S01]  /*45d30*/  @P4 STG.E.U16 desc[UR12][R6.64], R8 ;  /* 0x0000000806004986 */ /* 0x0003e2000c10150c */
[----:B--2---:R-:W-:Y:S01]  /*45d40*/  ISETP.LT.AND P4, PT, R29, UR4, !P0 ;  /* 0x000000041d007c0c */ /* 0x004fe2000c781270 */
[----:B------:R-:W-:Y:S01]  /*45d50*/  ULDC UR4, c[0x0][0x22c] ;  /* 0x00008b0000047ab9 */ /* 0x000fe20000000800 */
[----:B-1----:R-:W-:-:S05]  /*45d60*/  PRMT R8, R8, 0x7632, R8 ;  /* 0x0000763208087816 */ /* 0x002fca0000000008 */
[----:B------:R1:W-:Y:S01]  /*45d70*/  @P2 STG.E.U16 desc[UR12][R4.64], R8 ;  /* 0x0000000804002986 */ /* 0x0003e2000c10150c */
[----:B------:R-:W-:Y:S02]  /*45d80*/  PRMT R9, R9, 0x7632, R9 ;  /* 0x0000763209097816 */ /* 0x000fe40000000009 */
[----:B-1----:R-:W-:-:S04]  /*45d90*/  LEA R4, P2, R21, R3, 0x1 ;  /* 0x0000000315047211 */ /* 0x002fc800078408ff */
[----:B------:R-:W-:Y:S02]  /*45da0*/  LEA.HI.X.SX32 R5, R21, R2, 0x1, P2 ;  /* 0x0000000215057211 */ /* 0x000fe400010f0eff */
[----:B-----5:R-:W-:Y:S01]  /*45db0*/  ISETP.LT.AND P2, PT, R28, UR4, !P0 ;  /* 0x000000041c007c0c */ /* 0x020fe2000c741270 */
[----:B----4-:R-:W-:Y:S01]  /*45dc0*/  IMAD R8, R26, 0x2, R21 ;  /* 0x000000021a087824 */ /* 0x010fe200078e0215 */
[----:B------:R-:W2:Y:S01]  /*45dd0*/  LDL.LU R28, [R1+0x1284] ;  /* 0x00128400011c7983 */ /* 0x000ea20000300800 */
[----:B------:R-:W-:Y:S01]  /*45de0*/  ULDC UR4, c[0x0][0x22c] ;  /* 0x00008b0000047ab9 */ /* 0x000fe20000000800 */
[----:B------:R-:W-:Y:S01]  /*45df0*/  PRMT R10, R10, 0x7632, R10 ;  /* 0x000076320a0a7816 */ /* 0x000fe2000000000a */
[----:B------:R-:W1:Y:S01]  /*45e00*/  LDC R21, c[0x0][0x248] ;  /* 0x00009200ff157b82 */ /* 0x000e620000000800 */
[----:B------:R4:W-:Y:S01]  /*45e10*/  @P6 STG.E.U16 desc[UR12][R4.64], R9 ;  /* 0x0000000904006986 */ /* 0x0009e2000c10150c */
[----:B------:R-:W-:-:S04]  /*45e20*/  LEA R6, P5, R8, R3, 0x1 ;  /* 0x0000000308067211 */ /* 0x000fc800078a08ff */
[----:B------:R-:W-:Y:S01]  /*45e30*/  LEA.HI.X.SX32 R7, R8, R2, 0x1, P5 ;  /* 0x0000000208077211 */ /* 0x000fe200028f0eff */
[----:B0-----:R-:W-:-:S04]  /*45e40*/  IMAD R8, R22, 0x2, R8 ;  /* 0x0000000216087824 */ /* 0x001fc800078e0208 */
[----:B------:R3:W-:Y:S01]  /*45e50*/  @P3 STG.E.U16 desc[UR12][R6.64], R10 ;  /* 0x0000000a06003986 */ /* 0x0007e2000c10150c */
[C---:B----4-:R-:W-:Y:S01]  /*45e60*/  LEA R4, P3, R8.reuse, R3, 0x1 ;  /* 0x0000000308047211 */ /* 0x050fe200078608ff */
[----:B------:R-:W0:Y:S03]  /*45e70*/  LDC R9, c[0x0][0x248] ;  /* 0x00009200ff097b82 */ /* 0x000e260000000800 */
[----:B------:R-:W-:Y:S01]  /*45e80*/  LEA.HI.X.SX32 R5, R8, R2, 0x1, P3 ;  /* 0x0000000208057211 */ /* 0x000fe200018f0eff */
[----:B---3--:R-:W-:-:S04]  /*45e90*/  IMAD R7, R20, 0x2, R8 ;  /* 0x0000000214077824 */ /* 0x008fc800078e0208 */
[----:B------:R-:W3:Y:S01]  /*45ea0*/  LDC R10, c[0x0][0x248] ;  /* 0x00009200ff0a7b82 */ /* 0x000ee20000000800 */
[----:B------:R-:W-:Y:S01]  /*45eb0*/  IMAD R8, R23, 0x2, R7 ;  /* 0x0000000217087824 */ /* 0x000fe200078e0207 */
[----:B------:R-:W-:Y:S01]  /*45ec0*/  ISETP.LT.AND P6, PT, R27, UR4, !P0 ;  /* 0x000000041b007c0c */ /* 0x000fe2000c7c1270 */
[----:B------:R-:W-:Y:S01]  /*45ed0*/  ULDC UR4, c[0x0][0x22c] ;  /* 0x00008b0000047ab9 */ /* 0x000fe20000000800 */
[----:B------:R-:W4:Y:S01]  /*45ee0*/  LDL.LU R27, [R1+0x1290] ;  /* 0x00129000011b7983 */ /* 0x000f220000300800 */
[----:B------:R-:W-:-:S03]  /*45ef0*/  PRMT R11, R11, 0x7632, R11 ;  /* 0x000076320b0b7816 */ /* 0x000fc6000000000b */
[----:B------:R-:W5:Y:S01]  /*45f00*/  LDC R20, c[0x0][0x248] ;  /* 0x00009200ff147b82 */ /* 0x000f620000000800 */
[----:B------:R-:W4:Y:S01]  /*45f10*/  LDL.LU R26, [R1+0x128c] ;  /* 0x00128c00011a7983 */ /* 0x000f220000300800 */
[----:B------:R-:W-:Y:S02]  /*45f20*/  ISETP.LT.AND P5, PT, R24, UR4, !P0 ;  /* 0x0000000418007c0c */ /* 0x000fe4000c7a1270 */
[----:B------:R-:W-:Y:S01]  /*45f30*/  LEA R6, P3, R7, R3, 0x1 ;  /* 0x0000000307067211 */ /* 0x000fe200078608ff */
[----:B------:R-:W4:Y:S01]  /*45f40*/  LDL.LU R25, [R1+0x1288] ;  /* 0x0012880001197983 */ /* 0x000f220000300800 */
[----:B0-----:R-:W-:Y:S01]  /*45f50*/  IMAD R9, R9, 0x2, R8 ;  /* 0x0000000209097824 */ /* 0x001fe200078e0208 */
[----:B------:R-:W-:Y:S02]  /*45f60*/  ULDC UR4, c[0x0][0x22c] ;  /* 0x00008b0000047ab9 */ /* 0x000fe40000000800 */
[----:B------:R-:W4:Y:S04]  /*45f70*/  LDL.LU R24, [R1+0x1294] ;  /* 0x0012940001187983 */ /* 0x000f280000300800 */
[----:B------:R-:W4:Y:S04]  /*45f80*/  LDL.LU R23, [R1+0x1298] ;  /* 0x0012980001177983 */ /* 0x000f280000300800 */
[----:B------:R-:W4:Y:S04]  /*45f90*/  LDL.LU R22, [R1+0x129c] ;  /* 0x00129c0001167983 */ /* 0x000f280000300800 */
[----:B------:R0:W-:Y:S01]  /*45fa0*/  @P4 STG.E.U16 desc[UR12][R4.64], R11 ;  /* 0x0000000b04004986 */ /* 0x0001e2000c10150c */
[----:B------:R-:W-:-:S02]  /*45fb0*/  LEA.HI.X.SX32 R7, R7, R2, 0x1, P3 ;  /* 0x0000000207077211 */ /* 0x000fc400018f0eff */
[C---:B0-----:R-:W-:Y:S01]  /*45fc0*/  LEA R4, P4, R8.reuse, R3, 0x1 ;  /* 0x0000000308047211 */ /* 0x041fe200078808ff */
[----:B------:R-:W0:Y:S03]  /*45fd0*/  LDC R11, c[0x0][0x248] ;  /* 0x00009200ff0b7b82 */ /* 0x000e260000000800 */
[----:B------:R-:W-:Y:S01]  /*45fe0*/  LEA.HI.X.SX32 R5, R8, R2, 0x1, P4 ;  /* 0x0000000208057211 */ /* 0x000fe200020f0eff */
[----:B------:R1:W-:Y:S04]  /*45ff0*/  @P2 STG.E.U16 desc[UR12][R6.64], R12 ;  /* 0x0000000c06002986 */ /* 0x0003e8000c10150c */
[----:B------:R-:W5:Y:S01]  /*46000*/  LDC R8, c[0x0][0x248] ;  /* 0x00009200ff087b82 */ /* 0x000f620000000800 */
[----:B--2---:R-:W-:-:S02]  /*46010*/  ISETP.LT.AND P3, PT, R28, UR4, !P0 ;  /* 0x000000041c007c0c */ /* 0x004fc4000c761270 */
[CC--:B-1----:R-:W-:Y:S01]  /*46020*/  LEA R6, P4, R9.reuse, R3.reuse, 0x1 ;  /* 0x0000000309067211 */ /* 0x0c2fe200078808ff */
[----:B------:R1:W-:Y:S01]  /*46030*/  @P6 STG.E.U16 desc[UR12][R4.64], R13 ;  /* 0x0000000d04006986 */ /* 0x0003e2000c10150c */
[----:B------:R-:W-:Y:S02]  /*46040*/  ULDC UR4, c[0x0][0x22c] ;  /* 0x00008b0000047ab9 */ /* 0x000fe40000000800 */
[----:B------:R-:W-:Y:S01]  /*46050*/  LEA.HI.X.SX32 R7, R9, R2, 0x1, P4 ;  /* 0x0000000209077211 */ /* 0x000fe200020f0eff */
[----:B---3--:R-:W-:Y:S02]  /*46060*/  IMAD R9, R10, 0x2, R9 ;  /* 0x000000020a097824 */ /* 0x008fe400078e0209 */
[----:B------:R-:W2:Y:S02]  /*46070*/  LDC R10, c[0x0][0x248] ;  /* 0x00009200ff0a7b82 */ /* 0x000ea40000000800 */
[----:B------:R3:W-:Y:S01]  /*46080*/  @P5 STG.E.U16 desc[UR12][R6.64], R14 ;  /* 0x0000000e06005986 */ /* 0x0007e2000c10150c */
[----:B-1----:R-:W-:-:S04]  /*46090*/  LEA R4, P5, R9, R3, 0x1 ;  /* 0x0000000309047211 */ /* 0x002fc800078a08ff */
[----:B------:R-:W-:Y:S01]  /*460a0*/  LEA.HI.X.SX32 R5, R9, R2, 0x1, P5 ;  /* 0x0000000209057211 */ /* 0x000fe200028f0eff */
[----:B---3--:R-:W-:-:S04]  /*460b0*/  IMAD R7, R21, 0x2, R9 ;  /* 0x0000000215077824 */ /* 0x008fc800078e0209 */
[----:B------:R5:W-:Y:S01]  /*460c0*/  @P3 STG.E.U16 desc[UR12][R4.64], R15 ;  /* 0x0000000f04003986 */ /* 0x000be2000c10150c */
[----:B------:R-:W1:Y:S01]  /*460d0*/  LDC R21, c[0x0][0x248] ;  /* 0x00009200ff157b82 */ /* 0x000e620000000800 */
[----:B------:R-:W-:Y:S01]  /*460e0*/  LEA R6, P6, R7, R3, 0x1 ;  /* 0x0000000307067211 */ /* 0x000fe200078c08ff */
[----:B-----5:R-:W-:-:S03]  /*460f0*/  IMAD R5, R8, 0x2, R7 ;  /* 0x0000000208057824 */ /* 0x020fc600078e0207 */
[-C--:B------:R-:W-:Y:S02]  /*46100*/  LEA.HI.X.SX32 R7, R7, R2.reuse, 0x1, P6 ;  /* 0x0000000207077211 */ /* 0x080fe400030f0eff */
[C---:B------:R-:W-:Y:S01]  /*46110*/  LEA R4, P6, R5.reuse, R3, 0x1 ;  /* 0x0000000305047211 */ /* 0x040fe200078c08ff */
[----:B------:R-:W-:Y:S02]  /*46120*/  IMAD R8, R20, 0x2, R5 ;  /* 0x0000000214087824 */ /* 0x000fe400078e0205 */
[----:B------:R-:W3:Y:S01]  /*46130*/  LDC R20, c[0x0][0x248] ;  /* 0x00009200ff147b82 */ /* 0x000ee20000000800 */
[----:B------:R-:W-:Y:S02]  /*46140*/  LEA.HI.X.SX32 R5, R5, R2, 0x1, P6 ;  /* 0x0000000205057211 */ /* 0x000fe400030f0eff */
[----:B----4-:R-:W-:Y:S01]  /*46150*/  ISETP.LT.AND P2, PT, R27, UR4, !P0 ;  /* 0x000000041b007c0c */ /* 0x010fe2000c741270 */
[----:B------:R-:W-:Y:S02]  /*46160*/  ULDC UR4, c[0x0][0x22c] ;  /* 0x00008b0000047ab9 */ /* 0x000fe40000000800 */
[----:B------:R-:W-:Y:S01]  /*46170*/  ISETP.LT.AND P4, PT, R26, UR4, !P0 ;  /* 0x000000041a007c0c */ /* 0x000fe2000c781270 */
[----:B------:R-:W-:-:S02]  /*46180*/  ULDC UR4, c[0x0][0x22c] ;  /* 0x00008b0000047ab9 */ /* 0x000fc40000000800 */
[----:B------:R-:W-:Y:S01]  /*46190*/  ISETP.LT.AND P5, PT, R25, UR4, !P0 ;  /* 0x0000000419007c0c */ /* 0x000fe2000c7a1270 */
[----:B------:R-:W-:Y:S01]  /*461a0*/  ULDC UR4, c[0x0][0x22c] ;  /* 0x00008b0000047ab9 */ /* 0x000fe20000000800 */
[----:B------:R-:W4:Y:S01]  /*461b0*/  LDL.LU R25, [R1+0x12a0] ;  /* 0x0012a00001197983 */ /* 0x000f220000300800 */
[----:B------:R-:W-:Y:S01]  /*461c0*/  ISETP.LT.AND P3, PT, R24, UR4, !P0 ;  /* 0x0000000418007c0c */ /* 0x000fe2000c761270 */
[----:B------:R-:W-:Y:S02]  /*461d0*/  ULDC UR4, c[0x0][0x22c] ;  /* 0x00008b0000047ab9 */ /* 0x000fe40000000800 */
[----:B------:R-:W5:Y:S04]  /*461e0*/  LDL.LU R24, [R1+0x1278] ;  /* 0x0012780001187983 */ /* 0x000f680000300800 */
[----:B------:R0:W-:Y:S01]  /*461f0*/  @P2 STG.E.U16 desc[UR12][R6.64], R16 ;  /* 0x0000001006002986 */ /* 0x0001e2000c10150c */
[----:B------:R-:W-:Y:S01]  /*46200*/  ISETP.LT.AND P2, PT, R23, UR4, !P0 ;  /* 0x0000000417007c0c */ /* 0x000fe2000c741270 */
[----:B------:R-:W-:-:S02]  /*46210*/  ULDC UR4, c[0x0][0x22c] ;  /* 0x00008b0000047ab9 */ /* 0x000fc40000000800 */
[----:B------:R-:W5:Y:S04]  /*46220*/  LDL.LU R23, [R1+0x126c] ;  /* 0x00126c0001177983 */ /* 0x000f680000300800 */
[----:B------:R1:W-:Y:S01]  /*46230*/  @P4 STG.E.U16 desc[UR12][R4.64], R17 ;  /* 0x0000001104004986 */ /* 0x0003e2000c10150c */
[----:B------:R-:W-:Y:S01]  /*46240*/  ISETP.LT.AND P4, PT, R22, UR4, !P0 ;  /* 0x0000000416007c0c */ /* 0x000fe2000c781270 */
[----:B--2---:R-:W-:Y:S01]  /*46250*/  IMAD R9, R10, 0x2, R8 ;  /* 0x000000020a097824 */ /* 0x004fe200078e0208 */
[----:B------:R-:W-:Y:S01]  /*46260*/  ULDC UR4, c[0x0][0x22c] ;  /* 0x00008b0000047ab9 */ /* 0x000fe20000000800 */
[----:B------:R-:W2:Y:S01]  /*46270*/  LDL.LU R22, [R1+0x1264] ;  /* 0x0012640001167983 */ /* 0x000ea20000300800 */
[C---:B0-----:R-:W-:Y:S01]  /*46280*/  LEA R6, P6, R8.reuse, R3, 0x1 ;  /* 0x0000000308067211 */ /* 0x041fe200078c08ff */
[----:B------:R-:W0:Y:S03]  /*46290*/  LDC R10, c[0x0][0x248] ;  /* 0x00009200ff0a7b82 */ /* 0x000e260000000800 */
[----:B------:R-:W-:-:S02]  /*462a0*/  LEA.HI.X.SX32 R7, R8, R2, 0x1, P6 ;  /* 0x0000000208077211 */ /* 0x000fc400030f0eff */
[----:B-1----:R-:W-:-:S03]  /*462b0*/  LEA R4, P6, R9, R3, 0x1 ;  /* 0x0000000309047211 */ /* 0x002fc600078c08ff */
[----:B------:R1:W-:Y:S01]  /*462c0*/  @P5 STG.E.U16 desc[UR12][R6.64], R18 ;  /* 0x0000001206005986 */ /* 0x0003e2000c10150c */
[----:B------:R-:W-:Y:S01]  /*462d0*/  PRMT R12, R12, 0x7632, R12 ;  /* 0x000076320c0c7816 */ /* 0x000fe2000000000c */
[----:B------:R-:W0:Y:S01]  /*462e0*/  LDC R8, c[0x0][0x248] ;  /* 0x00009200ff087b82 */ /* 0x000e220000000800 */
[----:B------:R-:W-:-:S05]  /*462f0*/  LEA.HI.X.SX32 R5, R9, R2, 0x1, P6 ;  /* 0x0000000209057211 */ /* 0x000fca00030f0eff */
[----:B------:R3:W-:Y:S01]  /*46300*/  @P3 STG.E.U16 desc[UR12][R4.64], R19 ;  /* 0x0000001304003986 */ /* 0x0007e2000c10150c */
[----:B-1----:R-:W-:-:S03]  /*46310*/  IMAD R7, R21, 0x2, R9 ;  /* 0x0000000215077824 */ /* 0x002fc600078e0209 */
[----:B------:R-:W2:Y:S01]  /*46320*/  LDL.LU R21, [R1+0x1258] ;  /* 0x0012580001157983 */ /* 0x000ea20000300800 */
[----:B------:R-:W-:Y:S01]  /*46330*/  PRMT R13, R13, 0x7632, R13 ;  /* 0x000076320d0d7816 */ /* 0x000fe2000000000d */
[----:B------:R-:W1:Y:S01]  /*46340*/  LDC R9, c[0x0][0x248] ;  /* 0x00009200ff097b82 */ /* 0x000e620000000800 */
[----:B---3--:R-:W-:Y:S02]  /*46350*/  IMAD R5, R11, 0x2, R7 ;  /* 0x000000020b057824 */ /* 0x008fe400078e0207 */
[----:B------:R-:W3:Y:S01]  /*46360*/  LDL.LU R11, [R1+0x12b4] ;  /* 0x0012b400010b7983 */ /* 0x000ee20000300800 */
[----:B------:R-:W-:-:S04]  /*46370*/  LEA R6, P6, R7, R3, 0x1 ;  /* 0x0000000307067211 */ /* 0x000fc800078c08ff */
[----:B------:R-:W-:Y:S02]  /*46380*/  LEA.HI.X.SX32 R7, R7, R2, 0x1, P6 ;  /* 0x0000000207077211 */ /* 0x000fe400030f0eff */
[----:B------:R-:W-:-:S03]  /*46390*/  LEA R4, P6, R5, R3, 0x1 ;  /* 0x0000000305047211 */ /* 0x000fc600078c08ff */
[----:B------:R0:W-:Y:S02]  /*463a0*/  @P2 STG.E.U16 desc[UR12][R6.64], R12 ;  /* 0x0000000c06002986 */ /* 0x0001e4000c10150c */
[----:B0-----:R-:W-:Y:S01]  /*463b0*/  IMAD R7, R20, 0x2, R5 ;  /* 0x0000000214077824 */ /* 0x001fe200078e0205 */
[----:B------:R-:W-:Y:S01]  /*463c0*/  LEA.HI.X.SX32 R5, R5, R2, 0x1, P6 ;  /* 0x0000000205057211 */ /* 0x000fe200030f0eff */
[----:B------:R-:W0:Y:S04]  /*463d0*/  LDC R12, c[0x0][0x248] ;  /* 0x00009200ff0c7b82 */ /* 0x000e280000000800 */
[----:B------:R5:W-:Y:S01]  /*463e0*/  @P4 STG.E.U16 desc[UR12][R4.64], R13 ;  /* 0x0000000d04004986 */ /* 0x000be2000c10150c */
[----:B----4-:R-:W-:Y:S01]  /*463f0*/  ISETP.LT.AND P5, PT, R25, UR4, !P0 ;  /* 0x0000000419007c0c */ /* 0x010fe2000c7a1270 */
[----:B------:R-:W-:Y:S01]  /*46400*/  ULDC UR4, c[0x0][0x22c] ;  /* 0x00008b0000047ab9 */ /* 0x000fe20000000800 */
[----:B------:R-:W-:Y:S01]  /*46410*/  LEA R6, P6, R7, R3, 0x1 ;  /* 0x0000000307067211 */ /* 0x000fe200078c08ff */
[----:B-1----:R-:W-:Y:S01]  /*46420*/  IMAD R9, R9, 0x2, R7 ;  /* 0x0000000209097824 */ /* 0x002fe200078e0207 */
[----:B-----5:R-:W-:Y:S01]  /*46430*/  ISETP.LT.AND P3, PT, R24, UR4, !P0 ;  /* 0x0000000418007c0c */ /* 0x020fe2000c761270 */
[----:B------:R-:W-:Y:S01]  /*46440*/  ULDC UR4, c[0x0][0x22c] ;  /* 0x00008b0000047ab9 */ /* 0x000fe20000000800 */
[----:B------:R-:W4:Y:S01]  /*46450*/  LDL.LU R24, [R1+0x12b8] ;  /* 0x0012b80001187983 */ /* 0x000f220000300800 */
[----:B------:R-:W1:Y:S03]  /*46460*/  LDC R13, c[0x0][0x248] ;  /* 0x00009200ff0d7b82 */ /* 0x000e660000000800 */
[----:B------:R-:W5:Y:S01]  /*46470*/  LDL.LU R20, [R1+0x12b0] ;  /* 0x0012b00001147983 */ /* 0x000f620000300800 */
[----:B------:R-:W-:Y:S01]  /*46480*/  ISETP.LT.AND P2, PT, R23, UR4, !P0 ;  /* 0x0000000417007c0c */ /* 0x000fe2000c741270 */
[----:B------:R-:W-:-:S02]  /*46490*/  ULDC UR4, c[0x0][0x22c] ;  /* 0x00008b0000047ab9 */ /* 0x000fc40000000800 */
[----:B------:R-:W5:Y:S01]  /*464a0*/  LDL.LU R23, [R1+0x12ac] ;  /* 0x0012ac0001177983 */ /* 0x000f620000300800 */
[----:B--2---:R-:W-:Y:S01]  /*464b0*/  ISETP.LT.AND P4, PT, R22, UR4, !P0 ;  /* 0x0000000416007c0c */ /* 0x004fe2000c781270 */
[----:B------:R-:W-:Y:S02]  /*464c0*/  ULDC UR4, c[0x0][0x22c] ;  /* 0x00008b0000047ab9 */ /* 0x000fe40000000800 */
[----:B------:R-:W2:Y:S01]  /*464d0*/  LDL.LU R22, [R1+0x12a8] ;  /* 0x0012a80001167983 */ /* 0x000ea20000300800 */
[-C--:B------:R-:W-:Y:S02]  /*464e0*/  LEA.HI.X.SX32 R7, R7, R2.reuse, 0x1, P6 ;  /* 0x0000000207077211 */ /* 0x080fe400030f0eff */
[CC--:B------:R-:W-:Y:S01]  /*464f0*/  LEA R4, P6, R9.reuse, R3.reuse, 0x1 ;  /* 0x0000000309047211 */ /* 0x0c0fe200078c08ff */
[----:B------:R-:W2:Y:S01]  /*46500*/  LDL.LU R25, [R1+0x12cc] ;  /* 0x0012cc0001197983 */ /* 0x000ea20000300800 */
[----:B------:R-:W-:Y:S02]  /*46510*/  PRMT R14, R14, 0x7632, R14 ;  /* 0x000076320e0e7816 */ /* 0x000fe4000000000e */
[----:B------:R-:W-:Y:S01]  /*46520*/  LEA.HI.X.SX32 R5, R9, R2, 0x1, P6 ;  /* 0x0000000209057211 */ /* 0x000fe200030f0eff */
[----:B------:R-:W-:Y:S01]  /*46530*/  IMAD R9, R8, 0x2, R9 ;  /* 0x0000000208097824 */ /* 0x000fe200078e0209 */
[----:B------:R-:W-:Y:S01]  /*46540*/  PRMT R15, R15, 0x7632, R15 ;  /* 0x000076320f0f7816 */ /* 0x000fe2000000000f */
[----:B------:R0:W-:Y:S04]  /*46550*/  @P5 STG.E.U16 desc[UR12][R6.64], R14 ;  /* 0x0000000e06005986 */ /* 0x0001e8000c10150c */
[----:B------:R1:W-:Y:S01]  /*46560*/  @P3 STG.E.U16 desc[UR12][R4.64], R15 ;  /* 0x0000000f04003986 */ /* 0x0003e2000c10150c */
[----:B------:R-:W-:-:S02]  /*46570*/  LEA R8, P3, R9, R3, 0x1 ;  /* 0x0000000309087211 */ /* 0x000fc400078608ff */
[----:B------:R-:W-:Y:S01]  /*46580*/  PRMT R16, R16, 0x7632, R16 ;  /* 0x0000763210107816 */ /* 0x000fe20000000010 */
[----:B------:R-:W2:Y:S01]  /*46590*/  LDS.128 R4, [R0] ;  /* 0x0000000000047984 */ /* 0x000ea20000000c00 */
[----:B0-----:R-:W-:Y:S01]  /*465a0*/  IMAD R14, R10, 0x2, R9 ;  /* 0x000000020a0e7824 */ /* 0x001fe200078e0209 */
[----:B------:R-:W-:Y:S01]  /*465b0*/  ISETP.LT.AND P5, PT, R21, UR4, !P0 ;  /* 0x0000000415007c0c */ /* 0x000fe2000c7a1270 */
[----:B------:R-:W-:Y:S01]  /*465c0*/  ULDC UR4, c[0x0][0x22c] ;  /* 0x00008b0000047ab9 */ /* 0x000fe20000000800 */
[-C--:B------:R-:W-:Y:S01]  /*465d0*/  LEA.HI.X.SX32 R9, R9, R2.reuse, 0x1, P3 ;  /* 0x0000000209097211 */ /* 0x080fe200018f0eff */
[----:B------:R-:W-:Y:S01]  /*465e0*/  IMAD R12, R12, 0x2, R14 ;  /* 0x000000020c0c7824 */ /* 0x000fe200078e020e */
[CC--:B------:R-:W-:Y:S01]  /*465f0*/  LEA R10, P6, R14.reuse, R3.reuse, 0x1 ;  /* 0x000000030e0a7211 */ /* 0x0c0fe200078c08ff */
[----:B------:R-:W0:Y:S01]  /*46600*/  LDC R21, c[0x0][0x248] ;  /* 0x00009200ff157b82 */ /* 0x000e220000000800 */
[----:B------:R-:W-:Y:S02]  /*46610*/  PRMT R17, R17, 0x7632, R17 ;  /* 0x0000763211117816 */ /* 0x000fe40000000011 */
[----:B---3--:R-:W-:Y:S01]  /*46620*/  ISETP.LT.AND P3, PT, R11, UR4, !P0 ;  /* 0x000000040b007c0c */ /* 0x008fe2000c761270 */
[----:B------:R3:W-:Y:S01]  /*46630*/  @P2 STG.E.U16 desc[UR12][R8.64], R16 ;  /* 0x0000001008002986 */ /* 0x0007e2000c10150c */
[----:B------:R-:W-:Y:S01]  /*46640*/  LEA.HI.X.SX32 R11, R14, R2, 0x1, P6 ;  /* 0x000000020e0b7211 */ /* 0x000fe200030f0eff */
[----:B-1----:R-:W-:Y:S01]  /*46650*/  IMAD R13, R13, 0x2, R12 ;  /* 0x000000020d0d7824 */ /* 0x002fe200078e020c */
[----:B------:R-:W-:Y:S01]  /*46660*/  ULDC UR4, c[0x0][0x22c] ;  /* 0x00008b0000047ab9 */ /* 0x000fe20000000800 */
[----:B------:R-:W-:Y:S01]  /*46670*/  PRMT R18, R18, 0x7632, R18 ;  /* 0x0000763212127816 */ /* 0x000fe20000000012 */
[----:B------:R-:W1:Y:S01]  /*46680*/  LDC R15, c[0x0][0x248] ;  /* 0x00009200ff0f7b82 */ /* 0x000e620000000800 */
[----:B------:R3:W-:Y:S02]  /*46690*/  @P4 STG.E.U16 desc[UR12][R10.64], R17 ;  /* 0x000000110a004986 */ /* 0x0007e4000c10150c */
[----:B---3--:R-:W-:-:S05]  /*466a0*/  LEA R8, P4, R12, R3, 0x1 ;  /* 0x000000030c087211 */ /* 0x008fca00078808ff */
[----:B------:R-:W3:Y:S01]  /*466b0*/  LDC R14, c[0x0][0x248] ;  /* 0x00009200ff0e7b82 */ /* 0x000ee20000000800 */
[-C--:B------:R-:W-:Y:S02]  /*466c0*/  LEA.HI.X.SX32 R9, R12, R2.reuse, 0x1, P4 ;  /* 0x000000020c097211 */ /* 0x080fe400020f0eff */
[----:B------:R-:W-:Y:S02]  /*466d0*/  LEA R10, P4, R13, R3, 0x1 ;  /* 0x000000030d0a7211 */ /* 0x000fe400078808ff */
[----:B------:R-:W-:Y:S01]  /*466e0*/  PRMT R19, R19, 0x7632, R19 ;  /* 0x0000763213137816 */ /* 0x000fe20000000013 */
[----:B0-----:R-:W-:Y:S01]  /*466f0*/  IMAD R16, R21, 0x2, R13 ;  /* 0x0000000215107824 */ /* 0x001fe200078e020d */
[----:B------:R-:W-:Y:S01]  /*46700*/  LEA.HI.X.SX32 R11, R13, R2, 0x1, P4 ;  /* 0x000000020d0b7211 */ /* 0x000fe200020f0eff */
[----:B------:R-:W-:Y:S01]  /*46710*/  @P5 STG.E.U16 desc[UR12][R8.64], R18 ;  /* 0x0000001208005986 */ /* 0x000fe2000c10150c */
[----:B------:R-:W0:Y:S03]  /*46720*/  LDC R17, c[0x0][0x248] ;  /* 0x00009200ff117b82 */ /* 0x000e260000000800 */
[----:B------:R-:W-:Y:S01]  /*46730*/  @P3 STG.E.U16 desc[UR12][R10.64], R19 ;  /* 0x000000130a003986 */ /* 0x000fe2000c10150c */
[----:B----4-:R-:W-:Y:S01]  /*46740*/  ISETP.LT.AND P2, PT, R24, UR4, !P0 ;  /* 0x0000000418007c0c */ /* 0x010fe2000c741270 */
[----:B------:R-:W-:-:S02]  /*46750*/  ULDC UR4, c[0x0][0x22c] ;  /* 0x00008b0000047ab9 */ /* 0x000fc40000000800 */
[----:B------:R-:W4:Y:S01]  /*46760*/  LDL.LU R24, [R1+0x12d4] ;  /* 0x0012d40001187983 */ /* 0x000f220000300800 */
[----:B-----5:R-:W-:Y:S01]  /*46770*/  ISETP.LT.AND P6, PT, R20, UR4, !P0 ;  /* 0x0000000414007c0c */ /* 0x020fe2000c7c1270 */
[----:B------:R-:W-:Y:S01]  /*46780*/  ULDC UR4, c[0x0][0x22c] ;  /* 0x00008b0000047ab9 */ /* 0x000fe20000000800 */
[----:B------:R-:W5:Y:S01]  /*46790*/  LDC R20, c[0x0][0x248] ;  /* 0x00009200ff147b82 */ /* 0x000f620000000800 */
[----:B------:R1:W0:Y:S01]  /*467a0*/  LDS.128 R8, [R0+0x400] ;  /* 0x0004000000087984 */ /* 0x0002220000000c00 */
[----:B------:R-:W-:Y:S01]  /*467b0*/  ISETP.LT.AND P4, PT, R23, UR4, !P0 ;  /* 0x0000000417007c0c */ /* 0x000fe2000c781270 */
[----:B------:R-:W-:Y:S02]  /*467c0*/  ULDC UR4, c[0x0][0x22c] ;  /* 0x00008b0000047ab9 */ /* 0x000fe40000000800 */
[----:B------:R-:W4:Y:S01]  /*467d0*/  LDL.LU R23, [R1+0x12d0] ;  /* 0x0012d00001177983 */ /* 0x000f220000300800 */
[----:B------:R-:W-:Y:S02]  /*467e0*/  LEA R12, P5, R16, R3, 0x1 ;  /* 0x00000003100c7211 */ /* 0x000fe400078a08ff */
[----:B-1----:R-:W1:Y:S01]  /*467f0*/  LDC R0, c[0x0][0x248] ;  /* 0x00009200ff007b82 */ /* 0x002e620000000800 */
[----:B--2---:R-:W-:Y:S01]  /*46800*/  ISETP.LT.AND P3, PT, R22, UR4, !P0 ;  /* 0x0000000416007c0c */ /* 0x004fe2000c761270 */
[----:B------:R-:W-:Y:S01]  /*46810*/  IMAD R15, R15, 0x2, R16 ;  /* 0x000000020f0f7824 */ /* 0x000fe200078e0210 */
[----:B------:R-:W2:Y:S01]  /*46820*/  LDL.LU R22, [R1+0x12c8] ;  /* 0x0012c80001167983 */ /* 0x000ea20000300800 */
[----:B------:R-:W-:Y:S01]  /*46830*/  LEA.HI.X.SX32 R13, R16, R2, 0x1, P5 ;  /* 0x00000002100d7211 */ /* 0x000fe200028f0eff */
[----:B------:R-:W-:-:S02]  /*46840*/  ULDC UR4, c[0x0][0x22c] ;  /* 0x00008b0000047ab9 */ /* 0x000fc40000000800 */
[----:B------:R-:W2:Y:S01]  /*46850*/  LDL.LU R21, [R1+0x12d8] ;  /* 0x0012d80001157983 */ /* 0x000ea20000300800 */
[----:B------:R-:W0:Y:S01]  /*46860*/  LDC R16, c[0x0][0x248] ;  /* 0x00009200ff107b82 */ /* 0x000e220000000800 */
[----:B---3--:R-:W-:Y:S02]  /*46870*/  IMAD R18, R14, 0x2, R15 ;  /* 0x000000020e127824 */ /* 0x008fe400078e020f */
[----:B------:R3:W-:Y:S02]  /*46880*/  @P2 STG.E.U16 desc[UR12][R12.64], R4 ;  /* 0x000000040c002986 */ /* 0x0007e4000c10150c */
[----:B-----5:R-:W-:Y:S01]  /*46890*/  IMAD R19, R20, 0x2, R18 ;  /* 0x0000000214137824 */ /* 0x020fe200078e0212 */
[----:B---3--:R-:W-:-:S04]  /*468a0*/  LEA R12, P2, R15, R3, 0x1 ;  /* 0x000000030f0c7211 */ /* 0x008fc800078408ff */
[-C--:B------:R-:W-:Y:S02]  /*468b0*/  LEA.HI.X.SX32 R13, R15, R2.reuse, 0x1, P2 ;  /* 0x000000020f0d7211 */ /* 0x080fe400010f0eff */
[----:B------:R-:W-:Y:S01]  /*468c0*/  ISETP.LT.AND P2, PT, R25, UR4, !P0 ;  /* 0x0000000419007c0c */ /* 0x000fe2000c741270 */
[----:B------:R-:W-:Y:S01]  /*468d0*/  ULDC UR4, c[0x0][0x22c] ;  /* 0x00008b0000047ab9 */ /* 0x000fe20000000800 */
[C---:B------:R-:W-:Y:S01]  /*468e0*/  LEA R14, P5, R18.reuse, R3, 0x1 ;  /* 0x00000003120e7211 */ /* 0x040fe200078a08ff */
[----:B------:R3:W-:Y:S04]  /*468f0*/  @P6 STG.E.U16 desc[UR12][R12.64], R5 ;  /* 0x000000050c006986 */ /* 0x0007e8000c10150c */
[----:B------:R-:W5:Y:S01]  /*46900*/  LDL.LU R25, [R1+0x12dc] ;  /* 0x0012dc0001197983 */ /* 0x000f620000300800 */
[----:B------:R-:W-:-:S02]  /*46910*/  LEA.HI.X.SX32 R15, R18, R2, 0x1, P5 ;  /* 0x00000002120f7211 */ /* 0x000fc400028f0eff */
[----:B------:R-:W2:Y:S01]  /*46920*/  LDC R18, c[0x0][0x248] ;  /* 0x00009200ff127b82 */ /* 0x000ea20000000800 */
[----:B---3--:R-:W-:-:S04]  /*46930*/  LEA R12, P6, R19, R3, 0x1 ;  /* 0x00000003130c7211 */ /* 0x008fc800078c08ff */
[----:B------:R-:W-:Y:S01]  /*46940*/  LEA.HI.X.SX32 R13, R19, R2, 0x1, P6 ;  /* 0x00000002130d7211 */ /* 0x000fe200030f0eff */
[----:B-1----:R-:W-:Y:S01]  /*46950*/  IMAD R19, R0, 0x2, R19 ;  /* 0x0000000200137824 */ /* 0x002fe200078e0213 */
[----:B------:R-:W-:Y:S01]  /*46960*/  @P4 STG.E.U16 desc[UR12][R14.64], R6 ;  /* 0x000000060e004986 */ /* 0x000fe2000c10150c */
[----:B------:R-:W1:Y:S03]  /*46970*/  LDC R0, c[0x0][0x248] ;  /* 0x00009200ff007b82 */ /* 0x000e660000000800 */
[----:B------:R3:W-:Y:S01]  /*46980*/  @P3 STG.E.U16 desc[UR12][R12.64], R7 ;  /* 0x000000070c003986 */ /* 0x0007e2000c10150c */
[----:B0-----:R-:W-:Y:S01]  /*46990*/  IMAD R20, R16, 0x2, R19 ;  /* 0x0000000210147824 */ /* 0x001fe200078e0213 */
[----:B---3--:R-:W-:-:S03]  /*469a0*/  LEA R12, P6, R19, R3, 0x1 ;  /* 0x00000003130c7211 */ /* 0x008fc600078c08ff */
[----:B------:R-:W0:Y:S01]  /*469b0*/  LDC R16, c[0x0][0x248] ;  /* 0x00009200ff107b82 */ /* 0x000e220000000800 */
[----:B------:R-:W-:Y:S02]  /*469c0*/  LEA.HI.X.SX32 R13, R19, R2, 0x1, P6 ;  /* 0x00000002130d7211 */ /* 0x000fe400030f0eff */
[----:B------:R-:W-:-:S03]  /*469d0*/  LEA R14, P6, R20, R3, 0x1 ;  /* 0x00000003140e7211 */ /* 0x000fc600078c08ff */
[----:B------:R3:W-:Y:S01]  /*469e0*/  @P2 STG.E.U16 desc[UR12][R12.64], R8 ;  /* 0x000000080c002986 */ /* 0x0007e2000c10150c */
[----:B------:R-:W-:Y:S01]  /*469f0*/  IMAD R17, R17, 0x2, R20 ;  /* 0x0000000211117824 */ /* 0x000fe200078e0214 */
[----:B------:R-:W-:Y:S02]  /*46a00*/  LEA.HI.X.SX32 R15, R20, R2, 0x1, P6 ;  /* 0x00000002140f7211 */ /* 0x000fe400030f0eff */
[----:B----4-:R-:W-:Y:S01]  /*46a10*/  ISETP.LT.AND P5, PT, R24, UR4, !P0 ;  /* 0x0000000418007c0c */ /* 0x010fe2000c7a1270 */
[----:B------:R-:W-:Y:S01]  /*46a20*/  ULDC UR4, c[0x0][0x22c] ;  /* 0x00008b0000047ab9 */ /* 0x000fe20000000800 */
[----:B------:R-:W4:Y:S01]  /*46a30*/  LDL.LU R24, [R1+0x12c4] ;  /* 0x0012c40001187983 */ /* 0x000f220000300800 */
[----:B------:R-:W-:Y:S01]  /*46a40*/  ISETP.LT.AND P4, PT, R23, UR4, !P0 ;  /* 0x0000000417007c0c */ /* 0x000fe2000c781270 */
[----:B------:R-:W-:Y:S02]  /*46a50*/  ULDC UR4, c[0x0][0x22c] ;  /* 0x00008b0000047ab9 */ /* 0x000fe40000000800 */
[----:B------:R-:W4:Y:S01]  /*46a60*/  LDL.LU R23, [R1+0x12c0] ;  /* 0x0012c00001177983 */ /* 0x000f220000300800 */
[----:B--2---:R-:W-:Y:S01]  /*46a70*/  ISETP.LT.AND P3, PT, R22, UR4, !P0 ;  /* 0x0000000416007c0c */ /* 0x004fe2000c761270 */
[----:B------:R-:W-:-:S02]  /*46a80*/  ULDC UR4, c[0x0][0x22c] ;  /* 0x00008b0000047ab9 */ /* 0x000fc40000000800 */
[----:B------:R-:W2:Y:S01]  /*46a90*/  LDL.LU R22, [R1+0x12bc] ;  /* 0x0012bc0001167983 */ /* 0x000ea20000300800 */
[----:B------:R-:W-:Y:S01]  /*46aa0*/  ISETP.LT.AND P2, PT, R21, UR4, !P0 ;  /* 0x0000000415007c0c */ /* 0x000fe2000c741270 */
[----:B------:R-:W-:Y:S02]  /*46ab0*/  IMAD R19, R18, 0x2, R17 ;  /* 0x0000000212137824 */ /* 0x000fe400078e0211 */
[----:B------:R-:W2:Y:S01]  /*46ac0*/  LDL.LU R21, [R1+0x12a4] ;  /* 0x0012a40001157983 */ /* 0x000ea20000300800 */
[CC--:B---3--:R-:W-:Y:S01]  /*46ad0*/  LEA R12, P6, R17.reuse, R3.reuse, 0x1 ;  /* 0x00000003110c7211 */ /* 0x0c8fe200078c08ff */
[----:B------:R-:W-:Y:S02]  /*46ae0*/  ULDC UR4, c[0x0][0x22c] ;  /* 0x00008b0000047ab9 */ /* 0x000fe40000000800 */
[----:B------:R-:W3:Y:S01]  /*46af0*/  LDL.LU R20, [R1+0x122c] ;  /* 0x00122c0001147983 */ /* 0x000ee20000300800 */
[----:B------:R-:W-:Y:S02]  /*46b00*/  LEA.HI.X.SX32 R13, R17, R2, 0x1, P6 ;  /* 0x00000002110d7211 */ /* 0x000fe400030f0eff */
[----:B------:R-:W5:Y:S01]  /*46b10*/  LDC R17, c[0x0][0x248] ;  /* 0x00009200ff117b82 */ /* 0x000f620000000800 */
[----:B------:R1:W-:Y:S02]  /*46b20*/  @P5 STG.E.U16 desc[UR12][R14.64], R9 ;  /* 0x000000090e005986 */ /* 0x0003e4000c10150c */
[----:B-1----:R-:W-:-:S04]  /*46b30*/  LEA R14, P6, R19, R3, 0x1 ;  /* 0x00000003130e7211 */ /* 0x002fc800078c08ff */
[----:B------:R-:W-:Y:S01]  /*46b40*/  LEA.HI.X.SX32 R15, R19, R2, 0x1, P6 ;  /* 0x00000002130f7211 */ /* 0x000fe200030f0eff */
[----:B------:R-:W-:Y:S02]  /*46b50*/  IMAD R19, R0, 0x2, R19 ;  /* 0x0000000200137824 */ /* 0x000fe400078e0213 */
[----:B------:R-:W1:Y:S01]  /*46b60*/  LDC R0, c[0x0][0x248] ;  /* 0x00009200ff007b82 */ /* 0x000e620000000800 */
[----:B------:R-:W-:Y:S01]  /*46b70*/  PRMT R9, R4, 0x7632, R9 ;  /* 0x0000763204097816 */ /* 0x000fe20000000009 */
[----:B0-----:R-:W-:Y:S01]  /*46b80*/  IMAD R4, R16, 0x2, R19 ;  /* 0x0000000210047824 */ /* 0x001fe200078e0213 */
[----:B------:R-:W-:Y:S05]  /*46b90*/  @P4 STG.E.U16 desc[UR12][R12.64], R10 ;  /* 0x0000000a0c004986 */ /* 0x000fea000c10150c */
[----:B------:R-:W0:Y:S01]  /*46ba0*/  LDC R16, c[0x0][0x248] ;  /* 0x00009200ff107b82 */ /* 0x000e220000000800 */
[----:B------:R5:W-:Y:S01]  /*46bb0*/  @P3 STG.E.U16 desc[UR12][R14.64], R11 ;  /* 0x0000000b0e003986 */ /* 0x000be2000c10150c */
[----:B------:R-:W-:Y:S01]  /*46bc0*/  PRMT R6, R5, 0x7632, R6 ;  /* 0x0000763205067816 */ /* 0x000fe20000000006 */
[----:B-----5:R-:W-:Y:S01]  /*46bd0*/  IMAD R5, R17, 0x2, R4 ;  /* 0x0000000211057824 */ /* 0x020fe200078e0204 */
[----:B------:R-:W-:Y:S01]  /*46be0*/  ISETP.LT.AND P5, PT, R25, UR4, !P0 ;  /* 0x0000000419007c0c */ /* 0x000fe2000c7a1270 */
[----:B------:R-:W-:Y:S01]  /*46bf0*/  ULDC UR4, c[0x0][0x22c] ;  /* 0x00008b0000047ab9 */ /* 0x000fe20000000800 */
[----:B------:R-:W-:-:S02]  /*46c00*/  LEA R18, P3, R19, R3, 0x1 ;  /* 0x0000000313127211 */ /* 0x000fc400078608ff */
[----:B------:R-:W5:Y:S08]  /*46c10*/  LDC R17, c[0x0][0x248] ;  /* 0x00009200ff117b82 */ /* 0x000f700000000800 */
[----:B------:R-:W5:Y:S01]  /*46c20*/  LDC R14, c[0x0][0x248] ;  /* 0x00009200ff0e7b82 */ /* 0x000f620000000800 */
[----:B------:R-:W-:Y:S02]  /*46c30*/  LEA.HI.X.SX32 R19, R19, R2, 0x1, P3 ;  /* 0x0000000213137211 */ /* 0x000fe400018f0eff */
[----:B------:R-:W-:-:S03]  /*46c40*/  LEA R12, P6, R4, R3, 0x1 ;  /* 0x00000003040c7211 */ /* 0x000fc600078c08ff */
[----:B------:R1:W-:Y:S01]  /*46c50*/  @P2 STG.E.U16 desc[UR12][R18.64], R9 ;  /* 0x0000000912002986 */ /* 0x0003e2000c10150c */
[-C--:B------:R-:W-:Y:S01]  /*46c60*/  LEA.HI.X.SX32 R13, R4, R2.reuse, 0x1, P6 ;  /* 0x00000002040d7211 */ /* 0x080fe200030f0eff */
[----:B------:R-:W5:Y:S01]  /*46c70*/  LDC R15, c[0x0][0x248] ;  /* 0x00009200ff0f7b82 */ /* 0x000f620000000800 */
[C---:B------:R-:W-:Y:S02]  /*46c80*/  LEA R4, P6, R5.reuse, R3, 0x1 ;  /* 0x0000000305047211 */ /* 0x040fe400078c08ff */
[----:B------:R-:W-:Y:S01]  /*46c90*/  PRMT R7, R6, 0x7632, R7 ;  /* 0x0000763206077816 */ /* 0x000fe20000000007 */
[----:B------:R0:W-:Y:S01]  /*46ca0*/  @P5 STG.E.U16 desc[UR12][R12.64], R6 ;  /* 0x000000060c005986 */ /* 0x0001e2000c10150c */
[----:B-1----:R-:W-:Y:S01]  /*46cb0*/  IMAD R19, R0, 0x2, R5 ;  /* 0x0000000200137824 */ /* 0x002fe200078e0205 */
[----:B------:R-:W-:-:S03]  /*46cc0*/  LEA.HI.X.SX32 R5, R5, R2, 0x1, P6 ;  /* 0x0000000205057211 */ /* 0x000fc600030f0eff */
[----:B0-----:R-:W-:Y:S01]  /*46cd0*/  IMAD R13, R16, 0x2, R19 ;  /* 0x00000002100d7824 */ /* 0x001fe200078e0213 */
[----:B------:R-:W-:-:S03]  /*46ce0*/  LEA R18, P6, R19, R3, 0x1 ;  /* 0x0000000313127211 */ /* 0x000fc600078c08ff */
[----:B-----5:R-:W-:Y:S01]  /*46cf0*/  IMAD R14, R14, 0x2, R13 ;  /* 0x000000020e0e7824 */ /* 0x020fe200078e020d */
[----:B------:R-:W-:Y:S02]  /*46d00*/  LEA.HI.X.SX32 R19, R19, R2, 0x1, P6 ;  /* 0x0000000213137211 */ /* 0x000fe400030f0eff */
[----:B------:R-:W-:Y:S01]  /*46d10*/  PRMT R9, R7, 0x7632, R9 ;  /* 0x0000763207097816 */ /* 0x000fe20000000009 */
[----:B------:R-:W-:Y:S01]  /*46d20*/  IMAD R0, R17, 0x2, R14 ;  /* 0x0000000211007824 */ /* 0x000fe200078e020e */
[----:B------:R-:W-:-:S03]  /*46d30*/  PRMT R10, R10, 0x7632, R10 ;  /* 0x000076320a0a7816 */ /* 0x000fc6000000000a */
[----:B------:R-:W-:Y:S01]  /*46d40*/  IMAD R15, R15, 0x2, R0 ;  /* 0x000000020f0f7824 */ /* 0x000fe200078e0200 */
[----:B----4-:R-:W-:Y:S01]  /*46d50*/  ISETP.LT.AND P4, PT, R24, UR4, !P0 ;  /* 0x0000000418007c0c */ /* 0x010fe2000c781270 */
[----:B------:R-:W-:Y:S02]  /*46d60*/  ULDC UR4, c[0x0][0x22c] ;  /* 0x00008b0000047ab9 */ /* 0x000fe40000000800 */
[----:B------:R-:W-:Y:S01]  /*46d70*/  ISETP.LT.AND P3, PT, R23, UR4, !P0 ;  /* 0x0000000417007c0c */ /* 0x000fe2000c761270 */
[----:B------:R-:W-:-:S09]  /*46d80*/  ULDC UR4, c[0x0][0x22c] ;  /* 0x00008b0000047ab9 */ /* 0x000fd20000000800 */
[----:B------:R0:W-:Y:S01]  /*46d90*/  @P4 STG.E.U16 desc[UR12][R4.64], R7 ;  /* 0x0000000704004986 */ /* 0x0001e2000c10150c */
[----:B--2---:R-:W-:Y:S01]  /*46da0*/  ISETP.LT.AND P2, PT, R22, UR4, !P0 ;  /* 0x0000000416007c0c */ /* 0x004fe2000c741270 */
[----:B------:R-:W-:Y:S01]  /*46db0*/  ULDC UR4, c[0x0][0x22c] ;  /* 0x00008b0000047ab9 */ /* 0x000fe20000000800 */
[-C--:B------:R-:W-:Y:S02]  /*46dc0*/  LEA R6, P4, R13, R3.reuse, 0x1 ;  /* 0x000000030d067211 */ /* 0x080fe400078808ff */
[----:B------:R-:W-:Y:S01]  /*46dd0*/  ISETP.LT.AND P5, PT, R21, UR4, !P0 ;  /* 0x0000000415007c0c */ /* 0x000fe2000c7a1270 */
[----:B------:R-:W-:Y:S01]  /*46de0*/  ULDC UR4, c[0x0][0x22c] ;  /* 0x00008b0000047ab9 */ /* 0x000fe20000000800 */
[----:B0-----:R-:W-:Y:S02]  /*46df0*/  PRMT R5, R8, 0x7632, R5 ;  /* 0x0000763208057816 */ /* 0x001fe40000000005 */
[----:B------:R-:W-:Y:S02]  /*46e00*/  LEA.HI.X.SX32 R7, R13, R2, 0x1, P4 ;  /* 0x000000020d077211 */ /* 0x000fe400020f0eff */
[----:B---3--:R-:W-:Y:S01]  /*46e10*/  ISETP.LT.AND P0, PT, R20, UR4, !P0 ;  /* 0x0000000414007c0c */ /* 0x008fe2000c701270 */
[----:B------:R-:W-:Y:S01]  /*46e20*/  @P3 STG.E.U16 desc[UR12][R18.64], R9 ;  /* 0x0000000912003986 */ /* 0x000fe2000c10150c */
[----:B------:R-:W-:-:S03]  /*46e30*/  LEA R12, P3, R14, R3, 0x1 ;  /* 0x000000030e0c7211 */ /* 0x000fc600078608ff */
[----:B------:R0:W-:Y:S01]  /*46e40*/  @P2 STG.E.U16 desc[UR12][R6.64], R5 ;  /* 0x0000000506002986 */ /* 0x0001e2000c10150c */
[-C--:B------:R-:W-:Y:S02]  /*46e50*/  LEA R4, P2, R0, R3.reuse, 0x1 ;  /* 0x0000000300047211 */ /* 0x080fe400078408ff */
[-C--:B------:R-:W-:Y:S02]  /*46e60*/  LEA.HI.X.SX32 R13, R14, R2.reuse, 0x1, P3 ;  /* 0x000000020e0d7211 */ /* 0x080fe400018f0eff */
[----:B0-----:R-:W-:Y:S02]  /*46e70*/  PRMT R7, R9, 0x7632, R7 ;  /* 0x0000763209077816 */ /* 0x001fe40000000007 */
[-C--:B------:R-:W-:Y:S02]  /*46e80*/  LEA.HI.X.SX32 R5, R0, R2.reuse, 0x1, P2 ;  /* 0x0000000200057211 */ /* 0x080fe400010f0eff */
[C---:B------:R-:W-:Y:S01]  /*46e90*/  LEA R8, P2, R15.reuse, R3, 0x1 ;  /* 0x000000030f087211 */ /* 0x040fe200078408ff */
[----:B------:R0:W-:Y:S04]  /*46ea0*/  @P5 STG.E.U16 desc[UR12][R12.64], R7 ;  /* 0x000000070c005986 */ /* 0x0001e8000c10150c */
[----:B------:R0:W-:Y:S01]  /*46eb0*/  @P0 STG.E.U16 desc[UR12][R4.64], R10 ;  /* 0x0000000a04000986 */ /* 0x0001e2000c10150c */
[----:B------:R-:W-:Y:S01]  /*46ec0*/  LEA.HI.X.SX32 R9, R15, R2, 0x1, P2 ;  /* 0x000000020f097211 */ /* 0x000fe200010f0eff */
[----:B------:R-:W-:Y:S06]  /*46ed0*/  @!P1 EXIT ;  /* 0x000000000000994d */ /* 0x000fec0003800000 */
[----:B0-----:R-:W-:-:S05]  /*46ee0*/  PRMT R4, R11, 0x7632, R4 ;  /* 0x000076320b047816 */ /* 0x001fca0000000004 */
[----:B------:R-:W-:Y:S01]  /*46ef0*/  STG.E.U16 desc[UR12][R8.64], R4 ;  /* 0x0000000408007986 */ /* 0x000fe2000c10150c */
[----:B------:R-:W-:Y:S05]  /*46f00*/  EXIT ;  /* 0x000000000000794d */ /* 0x000fea0003800000 */
.L_x_3:
[----:B------:R-:W-:-:S00]  /*46f10*/  BRA `(.L_x_3) ;  /* 0xfffffffc00fc7947 */ /* 0x000fc0000383ffff */
[----:B------:R-:W-:-:S00]  /*46f20*/  NOP ;  /* 0x0000000000007918 */ /* 0x000fc00000000000 */
        /* <DEDUP_REMOVED lines=13> */
.L_x_4:


//--------------------- .nv.shared.matmul_kernel  --------------------------
	.section	.nv.shared.matmul_kernel,"aw",@nobits
	.sectionflags	@""
	.align	16
	.zero		1024


//--------------------- .nv.shared.reserved.0     --------------------------
	.section	.nv.shared.reserved.0,"aw",@nobits
	.weak		__nv_reservedSMEM_offset_0_alias
	.size		__nv_reservedSMEM_offset_0_alias, 0, 0
	.other		__nv_reservedSMEM_offset_0_alias,@"STO_CUDA_RESERVED_SHARED STV_DEFAULT"
__nv_reservedSMEM_offset_0_alias:
	.zero		0


//--------------------- .nv.constant0.matmul_kernel --------------------------
	.section	.nv.constant0.matmul_kernel,"a",@progbits
	.sectionflags	@""
	.align	4
.nv.constant0.matmul_kernel:
	.zero		608


//--------------------- SYMBOLS --------------------------

	.type		.nv.reservedSmem.offset0,@object
	.size		.nv.reservedSmem.offset0,0x4
